//
// Generated by NVIDIA NVVM Compiler
//
// Compiler Build ID: CL-36424714
// Cuda compilation tools, release 13.0, V13.0.88
// Based on NVVM 20.0.0
//

.version 9.0
.target sm_100
.address_size 64

	// .globl	_Z19computeOneStepOnGPUPdS_i
// _ZZN3cub18CUB_300001_SM_10006detail6reduce28DeviceReduceSingleTileKernelINS2_10policy_hubIdjN4cuda3__47maximumIvEEE10Policy1000EPdSB_jS8_ddNS5_3std3__410__identityEEEvT0_T1_T2_T3_T4_T6_E12temp_storage has been demoted
// _ZZN3cub18CUB_300001_SM_10006detail6reduce18DeviceReduceKernelINS2_10policy_hubIdjN4cuda3__47maximumIvEEE10Policy1000EPdjS8_dNS5_3std3__410__identityEEEvT0_PT3_T1_NS0_13GridEvenShareISI_EET2_T4_E12temp_storage has been demoted
// _ZZN3cub18CUB_300001_SM_10006detail6reduce28DeviceReduceSingleTileKernelINS2_10policy_hubIdjN4cuda3__47maximumIvEEE10Policy1000EPdSB_iS8_ddNS5_3std3__410__identityEEEvT0_T1_T2_T3_T4_T6_E12temp_storage has been demoted
.global .align 1 .b8 _ZN33_INTERNAL_6034e539_4_k_cu_epsilon4cuda3std3__45__cpo5beginE[1];
.global .align 1 .b8 _ZN33_INTERNAL_6034e539_4_k_cu_epsilon4cuda3std3__45__cpo3endE[1];
.global .align 1 .b8 _ZN33_INTERNAL_6034e539_4_k_cu_epsilon4cuda3std3__45__cpo6cbeginE[1];
.global .align 1 .b8 _ZN33_INTERNAL_6034e539_4_k_cu_epsilon4cuda3std3__45__cpo4cendE[1];
.global .align 1 .b8 _ZN33_INTERNAL_6034e539_4_k_cu_epsilon4cuda3std3__45__cpo6rbeginE[1];
.global .align 1 .b8 _ZN33_INTERNAL_6034e539_4_k_cu_epsilon4cuda3std3__45__cpo4rendE[1];
.global .align 1 .b8 _ZN33_INTERNAL_6034e539_4_k_cu_epsilon4cuda3std3__45__cpo7crbeginE[1];
.global .align 1 .b8 _ZN33_INTERNAL_6034e539_4_k_cu_epsilon4cuda3std3__45__cpo5crendE[1];
.global .align 1 .b8 _ZN33_INTERNAL_6034e539_4_k_cu_epsilon4cuda3std3__435_GLOBAL__N__6034e539_4_k_cu_epsilon6ignoreE[1];
.global .align 1 .b8 _ZN33_INTERNAL_6034e539_4_k_cu_epsilon4cuda3std3__419piecewise_constructE[1];
.global .align 1 .b8 _ZN33_INTERNAL_6034e539_4_k_cu_epsilon4cuda3std3__48in_placeE[1];
.global .align 1 .b8 _ZN33_INTERNAL_6034e539_4_k_cu_epsilon4cuda3std3__420unreachable_sentinelE[1];
.global .align 1 .b8 _ZN33_INTERNAL_6034e539_4_k_cu_epsilon4cuda3std3__47nulloptE[1];
.global .align 1 .b8 _ZN33_INTERNAL_6034e539_4_k_cu_epsilon4cuda3std3__48unexpectE[1];
.global .align 1 .b8 _ZN33_INTERNAL_6034e539_4_k_cu_epsilon4cuda3std6ranges3__45__cpo4swapE[1];
.global .align 1 .b8 _ZN33_INTERNAL_6034e539_4_k_cu_epsilon4cuda3std6ranges3__45__cpo9iter_moveE[1];
.global .align 1 .b8 _ZN33_INTERNAL_6034e539_4_k_cu_epsilon4cuda3std6ranges3__45__cpo5beginE[1];
.global .align 1 .b8 _ZN33_INTERNAL_6034e539_4_k_cu_epsilon4cuda3std6ranges3__45__cpo3endE[1];
.global .align 1 .b8 _ZN33_INTERNAL_6034e539_4_k_cu_epsilon4cuda3std6ranges3__45__cpo6cbeginE[1];
.global .align 1 .b8 _ZN33_INTERNAL_6034e539_4_k_cu_epsilon4cuda3std6ranges3__45__cpo4cendE[1];
.global .align 1 .b8 _ZN33_INTERNAL_6034e539_4_k_cu_epsilon4cuda3std6ranges3__45__cpo7advanceE[1];
.global .align 1 .b8 _ZN33_INTERNAL_6034e539_4_k_cu_epsilon4cuda3std6ranges3__45__cpo9iter_swapE[1];
.global .align 1 .b8 _ZN33_INTERNAL_6034e539_4_k_cu_epsilon4cuda3std6ranges3__45__cpo4nextE[1];
.global .align 1 .b8 _ZN33_INTERNAL_6034e539_4_k_cu_epsilon4cuda3std6ranges3__45__cpo4prevE[1];
.global .align 1 .b8 _ZN33_INTERNAL_6034e539_4_k_cu_epsilon4cuda3std6ranges3__45__cpo4dataE[1];
.global .align 1 .b8 _ZN33_INTERNAL_6034e539_4_k_cu_epsilon4cuda3std6ranges3__45__cpo5cdataE[1];
.global .align 1 .b8 _ZN33_INTERNAL_6034e539_4_k_cu_epsilon4cuda3std6ranges3__45__cpo4sizeE[1];
.global .align 1 .b8 _ZN33_INTERNAL_6034e539_4_k_cu_epsilon4cuda3std6ranges3__45__cpo5ssizeE[1];
.global .align 1 .b8 _ZN33_INTERNAL_6034e539_4_k_cu_epsilon4cuda3std6ranges3__45__cpo8distanceE[1];
.global .align 1 .b8 _ZN33_INTERNAL_6034e539_4_k_cu_epsilon6thrust24THRUST_300001_SM_1000_NS6system6detail10sequential3seqE[1];
.global .align 1 .b8 _ZN33_INTERNAL_6034e539_4_k_cu_epsilon6thrust24THRUST_300001_SM_1000_NS12placeholders2_1E[1];
.global .align 1 .b8 _ZN33_INTERNAL_6034e539_4_k_cu_epsilon6thrust24THRUST_300001_SM_1000_NS12placeholders2_2E[1];
.global .align 1 .b8 _ZN33_INTERNAL_6034e539_4_k_cu_epsilon6thrust24THRUST_300001_SM_1000_NS12placeholders2_3E[1];
.global .align 1 .b8 _ZN33_INTERNAL_6034e539_4_k_cu_epsilon6thrust24THRUST_300001_SM_1000_NS12placeholders2_4E[1];
.global .align 1 .b8 _ZN33_INTERNAL_6034e539_4_k_cu_epsilon6thrust24THRUST_300001_SM_1000_NS12placeholders2_5E[1];
.global .align 1 .b8 _ZN33_INTERNAL_6034e539_4_k_cu_epsilon6thrust24THRUST_300001_SM_1000_NS12placeholders2_6E[1];
.global .align 1 .b8 _ZN33_INTERNAL_6034e539_4_k_cu_epsilon6thrust24THRUST_300001_SM_1000_NS12placeholders2_7E[1];
.global .align 1 .b8 _ZN33_INTERNAL_6034e539_4_k_cu_epsilon6thrust24THRUST_300001_SM_1000_NS12placeholders2_8E[1];
.global .align 1 .b8 _ZN33_INTERNAL_6034e539_4_k_cu_epsilon6thrust24THRUST_300001_SM_1000_NS12placeholders2_9E[1];
.global .align 1 .b8 _ZN33_INTERNAL_6034e539_4_k_cu_epsilon6thrust24THRUST_300001_SM_1000_NS12placeholders3_10E[1];

.visible .entry _Z19computeOneStepOnGPUPdS_i(
	.param .u64 .ptr .align 1 _Z19computeOneStepOnGPUPdS_i_param_0,
	.param .u64 .ptr .align 1 _Z19computeOneStepOnGPUPdS_i_param_1,
	.param .u32 _Z19computeOneStepOnGPUPdS_i_param_2
)
{
	.reg .pred 	%p<6>;
	.reg .b32 	%r<21>;
	.reg .b64 	%rd<16>;
	.reg .b64 	%fd<9>;

	ld.param.u64 	%rd1, [_Z19computeOneStepOnGPUPdS_i_param_0];
	ld.param.u64 	%rd2, [_Z19computeOneStepOnGPUPdS_i_param_1];
	ld.param.u32 	%r4, [_Z19computeOneStepOnGPUPdS_i_param_2];
	mov.u32 	%r5, %ctaid.y;
	mov.u32 	%r6, %ntid.y;
	mov.u32 	%r7, %tid.y;
	mad.lo.s32 	%r8, %r5, %r6, %r7;
	mov.u32 	%r9, %ctaid.x;
	mov.u32 	%r10, %ntid.x;
	mov.u32 	%r11, %tid.x;
	mad.lo.s32 	%r12, %r9, %r10, %r11;
	setp.eq.s32 	%p1, %r12, 0;
	setp.eq.s32 	%p2, %r8, 0;
	or.pred  	%p3, %p1, %p2;
	add.s32 	%r13, %r4, -1;
	max.s32 	%r14, %r8, %r12;
	setp.ge.s32 	%p4, %r14, %r13;
	or.pred  	%p5, %p3, %p4;
	@%p5 bra 	$L__BB0_2;
	cvta.to.global.u64 	%rd3, %rd1;
	cvta.to.global.u64 	%rd4, %rd2;
	add.s32 	%r15, %r8, -1;
	mad.lo.s32 	%r16, %r4, %r15, %r12;
	mul.wide.s32 	%rd5, %r16, 8;
	add.s64 	%rd6, %rd3, %rd5;
	ld.global.f64 	%fd1, [%rd6];
	mul.lo.s32 	%r17, %r4, %r8;
	cvt.s64.s32 	%rd7, %r17;
	cvt.s64.s32 	%rd8, %r12;
	add.s64 	%rd9, %rd8, %rd7;
	shl.b64 	%rd10, %rd9, 3;
	add.s64 	%rd11, %rd3, %rd10;
	ld.global.f64 	%fd2, [%rd11+-8];
	add.f64 	%fd3, %fd1, %fd2;
	add.s32 	%r18, %r17, %r4;
	add.s32 	%r19, %r18, %r12;
	mul.wide.s32 	%rd12, %r19, 8;
	add.s64 	%rd13, %rd3, %rd12;
	ld.global.f64 	%fd4, [%rd13];
	add.f64 	%fd5, %fd3, %fd4;
	ld.global.f64 	%fd6, [%rd11+8];
	add.f64 	%fd7, %fd5, %fd6;
	mul.f64 	%fd8, %fd7, 0d3FD0000000000000;
	add.s32 	%r20, %r16, %r4;
	mul.wide.s32 	%rd14, %r20, 8;
	add.s64 	%rd15, %rd4, %rd14;
	st.global.f64 	[%rd15], %fd8;
$L__BB0_2:
	ret;

}
	// .globl	_Z20gpuMatrixSubtractionPdS_i
.visible .entry _Z20gpuMatrixSubtractionPdS_i(
	.param .u64 .ptr .align 1 _Z20gpuMatrixSubtractionPdS_i_param_0,
	.param .u64 .ptr .align 1 _Z20gpuMatrixSubtractionPdS_i_param_1,
	.param .u32 _Z20gpuMatrixSubtractionPdS_i_param_2
)
{
	.reg .pred 	%p<2>;
	.reg .b32 	%r<13>;
	.reg .b64 	%rd<8>;
	.reg .b64 	%fd<4>;

	ld.param.u64 	%rd1, [_Z20gpuMatrixSubtractionPdS_i_param_0];
	ld.param.u64 	%rd2, [_Z20gpuMatrixSubtractionPdS_i_param_1];
	ld.param.u32 	%r3, [_Z20gpuMatrixSubtractionPdS_i_param_2];
	mov.u32 	%r4, %ctaid.y;
	mov.u32 	%r5, %ntid.y;
	mov.u32 	%r6, %tid.y;
	mad.lo.s32 	%r1, %r4, %r5, %r6;
	mov.u32 	%r7, %ctaid.x;
	mov.u32 	%r8, %ntid.x;
	mov.u32 	%r9, %tid.x;
	mad.lo.s32 	%r2, %r7, %r8, %r9;
	add.s32 	%r10, %r3, -1;
	max.s32 	%r11, %r1, %r2;
	setp.ge.s32 	%p1, %r11, %r10;
	@%p1 bra 	$L__BB1_2;
	cvta.to.global.u64 	%rd3, %rd1;
	cvta.to.global.u64 	%rd4, %rd2;
	mad.lo.s32 	%r12, %r3, %r1, %r2;
	mul.wide.s32 	%rd5, %r12, 8;
	add.s64 	%rd6, %rd3, %rd5;
	ld.global.f64 	%fd1, [%rd6];
	add.s64 	%rd7, %rd4, %rd5;
	ld.global.f64 	%fd2, [%rd7];
	sub.f64 	%fd3, %fd1, %fd2;
	st.global.f64 	[%rd7], %fd3;
$L__BB1_2:
	ret;

}
	// .globl	_Z20gpuInitializeMatrixAPdi
.visible .entry _Z20gpuInitializeMatrixAPdi(
	.param .u64 .ptr .align 1 _Z20gpuInitializeMatrixAPdi_param_0,
	.param .u32 _Z20gpuInitializeMatrixAPdi_param_1
)
{
	.reg .pred 	%p<2>;
	.reg .b32 	%r<10>;
	.reg .b64 	%rd<15>;
	.reg .b64 	%fd<9>;

	ld.param.u64 	%rd2, [_Z20gpuInitializeMatrixAPdi_param_0];
	ld.param.u32 	%r2, [_Z20gpuInitializeMatrixAPdi_param_1];
	mov.u32 	%r3, %ctaid.x;
	mov.u32 	%r4, %ntid.x;
	mov.u32 	%r5, %tid.x;
	mad.lo.s32 	%r6, %r3, %r4, %r5;
	cvt.u64.u32 	%rd1, %r6;
	add.s32 	%r1, %r2, -1;
	cvt.s64.s32 	%rd3, %r1;
	setp.ge.u64 	%p1, %rd1, %rd3;
	@%p1 bra 	$L__BB2_2;
	cvt.u32.u64 	%r7, %rd1;
	cvta.to.global.u64 	%rd4, %rd2;
	cvt.rn.f64.s32 	%fd1, %r1;
	mov.f64 	%fd2, 0d4024000000000000;
	div.rn.f64 	%fd3, %fd2, %fd1;
	cvt.rn.f64.u32 	%fd4, %r7;
	mul.f64 	%fd5, %fd3, %fd4;
	cvt.rzi.s32.f64 	%r8, %fd5;
	cvt.rn.f64.s32 	%fd6, %r8;
	add.f64 	%fd7, %fd6, 0d4024000000000000;
	shl.b64 	%rd5, %rd1, 3;
	add.s64 	%rd6, %rd4, %rd5;
	st.global.f64 	[%rd6], %fd7;
	cvt.s64.s32 	%rd7, %r2;
	mul.lo.s64 	%rd8, %rd7, %rd1;
	shl.b64 	%rd9, %rd8, 3;
	add.s64 	%rd10, %rd4, %rd9;
	st.global.f64 	[%rd10], %fd7;
	add.f64 	%fd8, %fd6, 0d4034000000000000;
	mul.wide.s32 	%rd11, %r2, 8;
	add.s64 	%rd12, %rd10, %rd11;
	st.global.f64 	[%rd12+-8], %fd8;
	mul.lo.s32 	%r9, %r1, %r2;
	mul.wide.s32 	%rd13, %r9, 8;
	add.s64 	%rd14, %rd6, %rd13;
	st.global.f64 	[%rd14], %fd8;
$L__BB2_2:
	ret;

}
	// .globl	_ZN3cub18CUB_300001_SM_10006detail11EmptyKernelIvEEvv
.visible .entry _ZN3cub18CUB_300001_SM_10006detail11EmptyKernelIvEEvv()
{


	ret;

}
	// .globl	_ZN3cub18CUB_300001_SM_10006detail6reduce28DeviceReduceSingleTileKernelINS2_10policy_hubIdjN4cuda3__47maximumIvEEE10Policy1000EPdSB_jS8_ddNS5_3std3__410__identityEEEvT0_T1_T2_T3_T4_T6_
.visible .entry _ZN3cub18CUB_300001_SM_10006detail6reduce28DeviceReduceSingleTileKernelINS2_10policy_hubIdjN4cuda3__47maximumIvEEE10Policy1000EPdSB_jS8_ddNS5_3std3__410__identityEEEvT0_T1_T2_T3_T4_T6_(
	.param .u64 .ptr .align 1 _ZN3cub18CUB_300001_SM_10006detail6reduce28DeviceReduceSingleTileKernelINS2_10policy_hubIdjN4cuda3__47maximumIvEEE10Policy1000EPdSB_jS8_ddNS5_3std3__410__identityEEEvT0_T1_T2_T3_T4_T6__param_0,
	.param .u64 .ptr .align 1 _ZN3cub18CUB_300001_SM_10006detail6reduce28DeviceReduceSingleTileKernelINS2_10policy_hubIdjN4cuda3__47maximumIvEEE10Policy1000EPdSB_jS8_ddNS5_3std3__410__identityEEEvT0_T1_T2_T3_T4_T6__param_1,
	.param .u32 _ZN3cub18CUB_300001_SM_10006detail6reduce28DeviceReduceSingleTileKernelINS2_10policy_hubIdjN4cuda3__47maximumIvEEE10Policy1000EPdSB_jS8_ddNS5_3std3__410__identityEEEvT0_T1_T2_T3_T4_T6__param_2,
	.param .align 1 .b8 _ZN3cub18CUB_300001_SM_10006detail6reduce28DeviceReduceSingleTileKernelINS2_10policy_hubIdjN4cuda3__47maximumIvEEE10Policy1000EPdSB_jS8_ddNS5_3std3__410__identityEEEvT0_T1_T2_T3_T4_T6__param_3[1],
	.param .f64 _ZN3cub18CUB_300001_SM_10006detail6reduce28DeviceReduceSingleTileKernelINS2_10policy_hubIdjN4cuda3__47maximumIvEEE10Policy1000EPdSB_jS8_ddNS5_3std3__410__identityEEEvT0_T1_T2_T3_T4_T6__param_4,
	.param .align 1 .b8 _ZN3cub18CUB_300001_SM_10006detail6reduce28DeviceReduceSingleTileKernelINS2_10policy_hubIdjN4cuda3__47maximumIvEEE10Policy1000EPdSB_jS8_ddNS5_3std3__410__identityEEEvT0_T1_T2_T3_T4_T6__param_5[1]
)
.maxntid 256
.minnctapersm 1
{
	.reg .pred 	%p<220>;
	.reg .b32 	%r<482>;
	.reg .b64 	%rd<205>;
	.reg .b64 	%fd<381>;
	// demoted variable
	.shared .align 8 .b8 _ZZN3cub18CUB_300001_SM_10006detail6reduce28DeviceReduceSingleTileKernelINS2_10policy_hubIdjN4cuda3__47maximumIvEEE10Policy1000EPdSB_jS8_ddNS5_3std3__410__identityEEEvT0_T1_T2_T3_T4_T6_E12temp_storage[80];
	ld.param.u64 	%rd16, [_ZN3cub18CUB_300001_SM_10006detail6reduce28DeviceReduceSingleTileKernelINS2_10policy_hubIdjN4cuda3__47maximumIvEEE10Policy1000EPdSB_jS8_ddNS5_3std3__410__identityEEEvT0_T1_T2_T3_T4_T6__param_0];
	ld.param.u64 	%rd17, [_ZN3cub18CUB_300001_SM_10006detail6reduce28DeviceReduceSingleTileKernelINS2_10policy_hubIdjN4cuda3__47maximumIvEEE10Policy1000EPdSB_jS8_ddNS5_3std3__410__identityEEEvT0_T1_T2_T3_T4_T6__param_1];
	ld.param.u32 	%r69, [_ZN3cub18CUB_300001_SM_10006detail6reduce28DeviceReduceSingleTileKernelINS2_10policy_hubIdjN4cuda3__47maximumIvEEE10Policy1000EPdSB_jS8_ddNS5_3std3__410__identityEEEvT0_T1_T2_T3_T4_T6__param_2];
	ld.param.f64 	%fd58, [_ZN3cub18CUB_300001_SM_10006detail6reduce28DeviceReduceSingleTileKernelINS2_10policy_hubIdjN4cuda3__47maximumIvEEE10Policy1000EPdSB_jS8_ddNS5_3std3__410__identityEEEvT0_T1_T2_T3_T4_T6__param_4];
	cvta.to.global.u64 	%rd1, %rd17;
	setp.ne.s32 	%p1, %r69, 0;
	@%p1 bra 	$L__BB4_3;
	mov.u32 	%r455, %tid.x;
	setp.ne.s32 	%p219, %r455, 0;
	@%p219 bra 	$L__BB4_76;
	st.global.f64 	[%rd1], %fd58;
	bra.uni 	$L__BB4_76;
$L__BB4_3:
	and.b64  	%rd18, %rd16, 31;
	setp.ne.s64 	%p2, %rd18, 0;
	@%p2 bra 	$L__BB4_39;
	setp.gt.u32 	%p110, %r69, 2047;
	@%p110 bra 	$L__BB4_23;
	mov.u32 	%r1, %tid.x;
	setp.ge.u32 	%p159, %r1, %r69;
	mov.f64 	%fd359, 0d0000000000000000;
	mov.u32 	%r459, %r1;
	@%p159 bra 	$L__BB4_7;
	mul.wide.u32 	%rd168, %r1, 8;
	add.s64 	%rd167, %rd16, %rd168;
	// begin inline asm
	ld.global.nc.u64 %rd166, [%rd167];
	// end inline asm
	mov.b64 	%fd359, %rd166;
	add.s32 	%r459, %r1, 256;
$L__BB4_7:
	setp.ge.u32 	%p160, %r459, %r69;
	@%p160 bra 	$L__BB4_14;
	not.b32 	%r331, %r459;
	add.s32 	%r4, %r69, %r331;
	and.b32  	%r332, %r4, 768;
	setp.eq.s32 	%p161, %r332, 768;
	@%p161 bra 	$L__BB4_11;
	mul.wide.u32 	%rd169, %r459, 8;
	add.s64 	%rd201, %rd16, %rd169;
	shr.u32 	%r333, %r4, 8;
	add.s32 	%r334, %r333, 1;
	and.b32  	%r335, %r334, 3;
	neg.s32 	%r457, %r335;
$L__BB4_10:
	.pragma "nounroll";
	// begin inline asm
	ld.global.nc.u64 %rd170, [%rd201];
	// end inline asm
	mov.b64 	%fd272, %rd170;
	setp.lt.f64 	%p162, %fd359, %fd272;
	selp.f64 	%fd359, %fd272, %fd359, %p162;
	add.s32 	%r459, %r459, 256;
	add.s64 	%rd201, %rd201, 2048;
	add.s32 	%r457, %r457, 1;
	setp.ne.s32 	%p163, %r457, 0;
	@%p163 bra 	$L__BB4_10;
$L__BB4_11:
	setp.lt.u32 	%p164, %r4, 768;
	@%p164 bra 	$L__BB4_14;
	mul.wide.u32 	%rd172, %r459, 8;
	add.s64 	%rd202, %rd16, %rd172;
$L__BB4_13:
	// begin inline asm
	ld.global.nc.u64 %rd173, [%rd202];
	// end inline asm
	mov.b64 	%fd273, %rd173;
	setp.lt.f64 	%p165, %fd359, %fd273;
	selp.f64 	%fd274, %fd273, %fd359, %p165;
	add.s64 	%rd176, %rd202, 2048;
	// begin inline asm
	ld.global.nc.u64 %rd175, [%rd176];
	// end inline asm
	mov.b64 	%fd275, %rd175;
	setp.lt.f64 	%p166, %fd274, %fd275;
	selp.f64 	%fd276, %fd275, %fd274, %p166;
	add.s64 	%rd178, %rd202, 4096;
	// begin inline asm
	ld.global.nc.u64 %rd177, [%rd178];
	// end inline asm
	mov.b64 	%fd277, %rd177;
	setp.lt.f64 	%p167, %fd276, %fd277;
	selp.f64 	%fd278, %fd277, %fd276, %p167;
	add.s64 	%rd180, %rd202, 6144;
	// begin inline asm
	ld.global.nc.u64 %rd179, [%rd180];
	// end inline asm
	mov.b64 	%fd279, %rd179;
	setp.lt.f64 	%p168, %fd278, %fd279;
	selp.f64 	%fd359, %fd279, %fd278, %p168;
	add.s32 	%r459, %r459, 1024;
	add.s64 	%rd202, %rd202, 8192;
	setp.lt.s32 	%p169, %r459, %r69;
	@%p169 bra 	$L__BB4_13;
$L__BB4_14:
	setp.lt.u32 	%p170, %r69, 256;
	@%p170 bra 	$L__BB4_19;
	// begin inline asm
	mov.u32 %r399, %laneid;
	// end inline asm
	mov.b64 	%rd191, %fd359;
	mov.b64 	{%r401, %r406}, %rd191;
	mov.b32 	%r407, 1;
	mov.b32 	%r448, 31;
	mov.b32 	%r449, -1;
	// begin inline asm
	shfl.sync.down.b32 %r400, %r401, %r407, %r448, %r449;
	// end inline asm
	// begin inline asm
	shfl.sync.down.b32 %r405, %r406, %r407, %r448, %r449;
	// end inline asm
	mov.b64 	%rd192, {%r400, %r405};
	mov.b64 	%fd327, %rd192;
	setp.gt.s32 	%p198, %r399, 30;
	setp.lt.f64 	%p199, %fd359, %fd327;
	selp.f64 	%fd328, %fd327, %fd359, %p199;
	selp.f64 	%fd329, %fd359, %fd328, %p198;
	mov.b64 	%rd193, %fd329;
	mov.b64 	{%r411, %r416}, %rd193;
	mov.b32 	%r417, 2;
	// begin inline asm
	shfl.sync.down.b32 %r410, %r411, %r417, %r448, %r449;
	// end inline asm
	// begin inline asm
	shfl.sync.down.b32 %r415, %r416, %r417, %r448, %r449;
	// end inline asm
	mov.b64 	%rd194, {%r410, %r415};
	mov.b64 	%fd330, %rd194;
	setp.gt.s32 	%p200, %r399, 29;
	setp.lt.f64 	%p201, %fd329, %fd330;
	selp.f64 	%fd331, %fd330, %fd329, %p201;
	selp.f64 	%fd332, %fd329, %fd331, %p200;
	mov.b64 	%rd195, %fd332;
	mov.b64 	{%r421, %r426}, %rd195;
	mov.b32 	%r427, 4;
	// begin inline asm
	shfl.sync.down.b32 %r420, %r421, %r427, %r448, %r449;
	// end inline asm
	// begin inline asm
	shfl.sync.down.b32 %r425, %r426, %r427, %r448, %r449;
	// end inline asm
	mov.b64 	%rd196, {%r420, %r425};
	mov.b64 	%fd333, %rd196;
	setp.gt.s32 	%p202, %r399, 27;
	setp.lt.f64 	%p203, %fd332, %fd333;
	selp.f64 	%fd334, %fd333, %fd332, %p203;
	selp.f64 	%fd335, %fd332, %fd334, %p202;
	mov.b64 	%rd197, %fd335;
	mov.b64 	{%r431, %r436}, %rd197;
	mov.b32 	%r437, 8;
	// begin inline asm
	shfl.sync.down.b32 %r430, %r431, %r437, %r448, %r449;
	// end inline asm
	// begin inline asm
	shfl.sync.down.b32 %r435, %r436, %r437, %r448, %r449;
	// end inline asm
	mov.b64 	%rd198, {%r430, %r435};
	mov.b64 	%fd336, %rd198;
	setp.gt.s32 	%p204, %r399, 23;
	setp.lt.f64 	%p205, %fd335, %fd336;
	selp.f64 	%fd337, %fd336, %fd335, %p205;
	selp.f64 	%fd338, %fd335, %fd337, %p204;
	mov.b64 	%rd199, %fd338;
	mov.b64 	{%r441, %r446}, %rd199;
	mov.b32 	%r447, 16;
	// begin inline asm
	shfl.sync.down.b32 %r440, %r441, %r447, %r448, %r449;
	// end inline asm
	// begin inline asm
	shfl.sync.down.b32 %r445, %r446, %r447, %r448, %r449;
	// end inline asm
	mov.b64 	%rd200, {%r440, %r445};
	mov.b64 	%fd339, %rd200;
	setp.gt.s32 	%p206, %r399, 15;
	setp.lt.f64 	%p207, %fd338, %fd339;
	selp.f64 	%fd10, %fd339, %fd338, %p207;
	selp.f64 	%fd380, %fd338, %fd10, %p206;
	setp.ne.s32 	%p208, %r399, 0;
	@%p208 bra 	$L__BB4_17;
	shr.u32 	%r450, %r1, 2;
	and.b32  	%r451, %r450, 248;
	mov.u32 	%r452, _ZZN3cub18CUB_300001_SM_10006detail6reduce28DeviceReduceSingleTileKernelINS2_10policy_hubIdjN4cuda3__47maximumIvEEE10Policy1000EPdSB_jS8_ddNS5_3std3__410__identityEEEvT0_T1_T2_T3_T4_T6_E12temp_storage;
	add.s32 	%r453, %r452, %r451;
	st.shared.f64 	[%r453+8], %fd10;
$L__BB4_17:
	bar.sync 	0;
	setp.ne.s32 	%p209, %r1, 0;
	@%p209 bra 	$L__BB4_74;
	ld.shared.f64 	%fd340, [_ZZN3cub18CUB_300001_SM_10006detail6reduce28DeviceReduceSingleTileKernelINS2_10policy_hubIdjN4cuda3__47maximumIvEEE10Policy1000EPdSB_jS8_ddNS5_3std3__410__identityEEEvT0_T1_T2_T3_T4_T6_E12temp_storage+16];
	setp.lt.f64 	%p210, %fd380, %fd340;
	selp.f64 	%fd341, %fd340, %fd380, %p210;
	ld.shared.f64 	%fd342, [_ZZN3cub18CUB_300001_SM_10006detail6reduce28DeviceReduceSingleTileKernelINS2_10policy_hubIdjN4cuda3__47maximumIvEEE10Policy1000EPdSB_jS8_ddNS5_3std3__410__identityEEEvT0_T1_T2_T3_T4_T6_E12temp_storage+24];
	setp.lt.f64 	%p211, %fd341, %fd342;
	selp.f64 	%fd343, %fd342, %fd341, %p211;
	ld.shared.f64 	%fd344, [_ZZN3cub18CUB_300001_SM_10006detail6reduce28DeviceReduceSingleTileKernelINS2_10policy_hubIdjN4cuda3__47maximumIvEEE10Policy1000EPdSB_jS8_ddNS5_3std3__410__identityEEEvT0_T1_T2_T3_T4_T6_E12temp_storage+32];
	setp.lt.f64 	%p212, %fd343, %fd344;
	selp.f64 	%fd345, %fd344, %fd343, %p212;
	ld.shared.f64 	%fd346, [_ZZN3cub18CUB_300001_SM_10006detail6reduce28DeviceReduceSingleTileKernelINS2_10policy_hubIdjN4cuda3__47maximumIvEEE10Policy1000EPdSB_jS8_ddNS5_3std3__410__identityEEEvT0_T1_T2_T3_T4_T6_E12temp_storage+40];
	setp.lt.f64 	%p213, %fd345, %fd346;
	selp.f64 	%fd347, %fd346, %fd345, %p213;
	ld.shared.f64 	%fd348, [_ZZN3cub18CUB_300001_SM_10006detail6reduce28DeviceReduceSingleTileKernelINS2_10policy_hubIdjN4cuda3__47maximumIvEEE10Policy1000EPdSB_jS8_ddNS5_3std3__410__identityEEEvT0_T1_T2_T3_T4_T6_E12temp_storage+48];
	setp.lt.f64 	%p214, %fd347, %fd348;
	selp.f64 	%fd349, %fd348, %fd347, %p214;
	ld.shared.f64 	%fd350, [_ZZN3cub18CUB_300001_SM_10006detail6reduce28DeviceReduceSingleTileKernelINS2_10policy_hubIdjN4cuda3__47maximumIvEEE10Policy1000EPdSB_jS8_ddNS5_3std3__410__identityEEEvT0_T1_T2_T3_T4_T6_E12temp_storage+56];
	setp.lt.f64 	%p215, %fd349, %fd350;
	selp.f64 	%fd351, %fd350, %fd349, %p215;
	ld.shared.f64 	%fd352, [_ZZN3cub18CUB_300001_SM_10006detail6reduce28DeviceReduceSingleTileKernelINS2_10policy_hubIdjN4cuda3__47maximumIvEEE10Policy1000EPdSB_jS8_ddNS5_3std3__410__identityEEEvT0_T1_T2_T3_T4_T6_E12temp_storage+64];
	setp.lt.f64 	%p216, %fd351, %fd352;
	selp.f64 	%fd380, %fd352, %fd351, %p216;
	bra.uni 	$L__BB4_74;
$L__BB4_19:
	// begin inline asm
	mov.u32 %r336, %laneid;
	// end inline asm
	and.b32  	%r387, %r1, 992;
	add.s32 	%r388, %r387, 32;
	setp.gt.u32 	%p171, %r388, %r69;
	not.b32 	%r389, %r387;
	add.s32 	%r390, %r69, %r389;
	selp.b32 	%r385, %r390, 31, %p171;
	mov.b64 	%rd181, %fd359;
	mov.b64 	{%r338, %r343}, %rd181;
	mov.b32 	%r344, 1;
	mov.b32 	%r386, -1;
	// begin inline asm
	shfl.sync.down.b32 %r337, %r338, %r344, %r385, %r386;
	// end inline asm
	// begin inline asm
	shfl.sync.down.b32 %r342, %r343, %r344, %r385, %r386;
	// end inline asm
	mov.b64 	%rd182, {%r337, %r342};
	mov.b64 	%fd280, %rd182;
	setp.lt.s32 	%p172, %r336, %r385;
	setp.lt.f64 	%p173, %fd359, %fd280;
	selp.f64 	%fd281, %fd280, %fd359, %p173;
	selp.f64 	%fd282, %fd281, %fd359, %p172;
	mov.b64 	%rd183, %fd282;
	mov.b64 	{%r348, %r353}, %rd183;
	mov.b32 	%r354, 2;
	// begin inline asm
	shfl.sync.down.b32 %r347, %r348, %r354, %r385, %r386;
	// end inline asm
	// begin inline asm
	shfl.sync.down.b32 %r352, %r353, %r354, %r385, %r386;
	// end inline asm
	mov.b64 	%rd184, {%r347, %r352};
	mov.b64 	%fd283, %rd184;
	add.s32 	%r391, %r336, 2;
	setp.gt.s32 	%p174, %r391, %r385;
	setp.lt.f64 	%p175, %fd282, %fd283;
	selp.f64 	%fd284, %fd283, %fd282, %p175;
	selp.f64 	%fd285, %fd282, %fd284, %p174;
	mov.b64 	%rd185, %fd285;
	mov.b64 	{%r358, %r363}, %rd185;
	mov.b32 	%r364, 4;
	// begin inline asm
	shfl.sync.down.b32 %r357, %r358, %r364, %r385, %r386;
	// end inline asm
	// begin inline asm
	shfl.sync.down.b32 %r362, %r363, %r364, %r385, %r386;
	// end inline asm
	mov.b64 	%rd186, {%r357, %r362};
	mov.b64 	%fd286, %rd186;
	add.s32 	%r392, %r336, 4;
	setp.gt.s32 	%p176, %r392, %r385;
	setp.lt.f64 	%p177, %fd285, %fd286;
	selp.f64 	%fd287, %fd286, %fd285, %p177;
	selp.f64 	%fd288, %fd285, %fd287, %p176;
	mov.b64 	%rd187, %fd288;
	mov.b64 	{%r368, %r373}, %rd187;
	mov.b32 	%r374, 8;
	// begin inline asm
	shfl.sync.down.b32 %r367, %r368, %r374, %r385, %r386;
	// end inline asm
	// begin inline asm
	shfl.sync.down.b32 %r372, %r373, %r374, %r385, %r386;
	// end inline asm
	mov.b64 	%rd188, {%r367, %r372};
	mov.b64 	%fd289, %rd188;
	add.s32 	%r393, %r336, 8;
	setp.gt.s32 	%p178, %r393, %r385;
	setp.lt.f64 	%p179, %fd288, %fd289;
	selp.f64 	%fd290, %fd289, %fd288, %p179;
	selp.f64 	%fd291, %fd288, %fd290, %p178;
	mov.b64 	%rd189, %fd291;
	mov.b64 	{%r378, %r383}, %rd189;
	mov.b32 	%r384, 16;
	// begin inline asm
	shfl.sync.down.b32 %r377, %r378, %r384, %r385, %r386;
	// end inline asm
	// begin inline asm
	shfl.sync.down.b32 %r382, %r383, %r384, %r385, %r386;
	// end inline asm
	mov.b64 	%rd190, {%r377, %r382};
	mov.b64 	%fd292, %rd190;
	add.s32 	%r394, %r336, 16;
	setp.gt.s32 	%p180, %r394, %r385;
	setp.lt.f64 	%p181, %fd291, %fd292;
	selp.f64 	%fd293, %fd292, %fd291, %p181;
	selp.f64 	%fd380, %fd291, %fd293, %p180;
	setp.ne.s32 	%p182, %r336, 0;
	@%p182 bra 	$L__BB4_21;
	shr.u32 	%r395, %r1, 2;
	and.b32  	%r396, %r395, 248;
	mov.u32 	%r397, _ZZN3cub18CUB_300001_SM_10006detail6reduce28DeviceReduceSingleTileKernelINS2_10policy_hubIdjN4cuda3__47maximumIvEEE10Policy1000EPdSB_jS8_ddNS5_3std3__410__identityEEEvT0_T1_T2_T3_T4_T6_E12temp_storage;
	add.s32 	%r398, %r397, %r396;
	st.shared.f64 	[%r398+8], %fd380;
$L__BB4_21:
	bar.sync 	0;
	setp.ne.s32 	%p183, %r1, 0;
	@%p183 bra 	$L__BB4_74;
	setp.gt.u32 	%p184, %r69, 32;
	ld.shared.f64 	%fd294, [_ZZN3cub18CUB_300001_SM_10006detail6reduce28DeviceReduceSingleTileKernelINS2_10policy_hubIdjN4cuda3__47maximumIvEEE10Policy1000EPdSB_jS8_ddNS5_3std3__410__identityEEEvT0_T1_T2_T3_T4_T6_E12temp_storage+16];
	setp.lt.f64 	%p185, %fd380, %fd294;
	selp.f64 	%fd296, %fd294, %fd380, %p185;
	selp.f64 	%fd297, %fd296, %fd380, %p184;
	setp.gt.u32 	%p186, %r69, 64;
	ld.shared.f64 	%fd299, [_ZZN3cub18CUB_300001_SM_10006detail6reduce28DeviceReduceSingleTileKernelINS2_10policy_hubIdjN4cuda3__47maximumIvEEE10Policy1000EPdSB_jS8_ddNS5_3std3__410__identityEEEvT0_T1_T2_T3_T4_T6_E12temp_storage+24];
	setp.lt.f64 	%p187, %fd297, %fd299;
	selp.f64 	%fd301, %fd299, %fd297, %p187;
	selp.f64 	%fd302, %fd301, %fd297, %p186;
	setp.gt.u32 	%p188, %r69, 96;
	ld.shared.f64 	%fd304, [_ZZN3cub18CUB_300001_SM_10006detail6reduce28DeviceReduceSingleTileKernelINS2_10policy_hubIdjN4cuda3__47maximumIvEEE10Policy1000EPdSB_jS8_ddNS5_3std3__410__identityEEEvT0_T1_T2_T3_T4_T6_E12temp_storage+32];
	setp.lt.f64 	%p189, %fd302, %fd304;
	selp.f64 	%fd306, %fd304, %fd302, %p189;
	selp.f64 	%fd307, %fd306, %fd302, %p188;
	setp.gt.u32 	%p190, %r69, 128;
	ld.shared.f64 	%fd309, [_ZZN3cub18CUB_300001_SM_10006detail6reduce28DeviceReduceSingleTileKernelINS2_10policy_hubIdjN4cuda3__47maximumIvEEE10Policy1000EPdSB_jS8_ddNS5_3std3__410__identityEEEvT0_T1_T2_T3_T4_T6_E12temp_storage+40];
	setp.lt.f64 	%p191, %fd307, %fd309;
	selp.f64 	%fd311, %fd309, %fd307, %p191;
	selp.f64 	%fd312, %fd311, %fd307, %p190;
	setp.gt.u32 	%p192, %r69, 160;
	ld.shared.f64 	%fd314, [_ZZN3cub18CUB_300001_SM_10006detail6reduce28DeviceReduceSingleTileKernelINS2_10policy_hubIdjN4cuda3__47maximumIvEEE10Policy1000EPdSB_jS8_ddNS5_3std3__410__identityEEEvT0_T1_T2_T3_T4_T6_E12temp_storage+48];
	setp.lt.f64 	%p193, %fd312, %fd314;
	selp.f64 	%fd316, %fd314, %fd312, %p193;
	selp.f64 	%fd317, %fd316, %fd312, %p192;
	setp.gt.u32 	%p194, %r69, 192;
	ld.shared.f64 	%fd319, [_ZZN3cub18CUB_300001_SM_10006detail6reduce28DeviceReduceSingleTileKernelINS2_10policy_hubIdjN4cuda3__47maximumIvEEE10Policy1000EPdSB_jS8_ddNS5_3std3__410__identityEEEvT0_T1_T2_T3_T4_T6_E12temp_storage+56];
	setp.lt.f64 	%p195, %fd317, %fd319;
	selp.f64 	%fd321, %fd319, %fd317, %p195;
	selp.f64 	%fd322, %fd321, %fd317, %p194;
	setp.gt.u32 	%p196, %r69, 224;
	ld.shared.f64 	%fd324, [_ZZN3cub18CUB_300001_SM_10006detail6reduce28DeviceReduceSingleTileKernelINS2_10policy_hubIdjN4cuda3__47maximumIvEEE10Policy1000EPdSB_jS8_ddNS5_3std3__410__identityEEEvT0_T1_T2_T3_T4_T6_E12temp_storage+64];
	setp.lt.f64 	%p197, %fd322, %fd324;
	selp.f64 	%fd326, %fd324, %fd322, %p197;
	selp.f64 	%fd380, %fd326, %fd322, %p196;
	bra.uni 	$L__BB4_74;
$L__BB4_23:
	mov.u32 	%r13, %tid.x;
	shl.b32 	%r263, %r13, 2;
	mul.wide.u32 	%rd127, %r263, 8;
	add.s64 	%rd117, %rd16, %rd127;
	// begin inline asm
	ld.global.nc.v2.u64 {%rd115, %rd116}, [%rd117];
	// end inline asm
	add.s64 	%rd120, %rd117, 16;
	// begin inline asm
	ld.global.nc.v2.u64 {%rd118, %rd119}, [%rd120];
	// end inline asm
	mov.b64 	%fd206, %rd115;
	mov.b64 	%fd207, %rd116;
	mov.b64 	%fd208, %rd118;
	mov.b64 	%fd209, %rd119;
	add.s64 	%rd123, %rd117, 8192;
	// begin inline asm
	ld.global.nc.v2.u64 {%rd121, %rd122}, [%rd123];
	// end inline asm
	add.s64 	%rd126, %rd117, 8208;
	// begin inline asm
	ld.global.nc.v2.u64 {%rd124, %rd125}, [%rd126];
	// end inline asm
	mov.b64 	%fd210, %rd121;
	mov.b64 	%fd211, %rd122;
	mov.b64 	%fd212, %rd124;
	mov.b64 	%fd213, %rd125;
	setp.lt.f64 	%p111, %fd206, %fd207;
	selp.f64 	%fd214, %fd207, %fd206, %p111;
	setp.lt.f64 	%p112, %fd214, %fd208;
	selp.f64 	%fd215, %fd208, %fd214, %p112;
	setp.lt.f64 	%p113, %fd215, %fd209;
	selp.f64 	%fd216, %fd209, %fd215, %p113;
	setp.lt.f64 	%p114, %fd216, %fd210;
	selp.f64 	%fd217, %fd210, %fd216, %p114;
	setp.lt.f64 	%p115, %fd217, %fd211;
	selp.f64 	%fd218, %fd211, %fd217, %p115;
	setp.lt.f64 	%p116, %fd218, %fd212;
	selp.f64 	%fd219, %fd212, %fd218, %p116;
	setp.lt.f64 	%p117, %fd219, %fd213;
	selp.f64 	%fd366, %fd213, %fd219, %p117;
	add.s32 	%r14, %r69, -2048;
	setp.lt.u32 	%p118, %r14, 2048;
	mov.b32 	%r462, 2048;
	@%p118 bra 	$L__BB4_27;
	mov.b32 	%r462, 2048;
$L__BB4_25:
	mul.wide.u32 	%rd140, %r462, 8;
	add.s64 	%rd130, %rd117, %rd140;
	// begin inline asm
	ld.global.nc.v2.u64 {%rd128, %rd129}, [%rd130];
	// end inline asm
	add.s64 	%rd133, %rd130, 16;
	// begin inline asm
	ld.global.nc.v2.u64 {%rd131, %rd132}, [%rd133];
	// end inline asm
	mov.b64 	%fd220, %rd128;
	mov.b64 	%fd221, %rd129;
	mov.b64 	%fd222, %rd131;
	mov.b64 	%fd223, %rd132;
	add.s64 	%rd136, %rd130, 8192;
	// begin inline asm
	ld.global.nc.v2.u64 {%rd134, %rd135}, [%rd136];
	// end inline asm
	add.s64 	%rd139, %rd130, 8208;
	// begin inline asm
	ld.global.nc.v2.u64 {%rd137, %rd138}, [%rd139];
	// end inline asm
	mov.b64 	%fd224, %rd134;
	mov.b64 	%fd225, %rd135;
	mov.b64 	%fd226, %rd137;
	mov.b64 	%fd227, %rd138;
	setp.lt.f64 	%p119, %fd366, %fd220;
	selp.f64 	%fd228, %fd220, %fd366, %p119;
	setp.lt.f64 	%p120, %fd228, %fd221;
	selp.f64 	%fd229, %fd221, %fd228, %p120;
	setp.lt.f64 	%p121, %fd229, %fd222;
	selp.f64 	%fd230, %fd222, %fd229, %p121;
	setp.lt.f64 	%p122, %fd230, %fd223;
	selp.f64 	%fd231, %fd223, %fd230, %p122;
	setp.lt.f64 	%p123, %fd231, %fd224;
	selp.f64 	%fd232, %fd224, %fd231, %p123;
	setp.lt.f64 	%p124, %fd232, %fd225;
	selp.f64 	%fd233, %fd225, %fd232, %p124;
	setp.lt.f64 	%p125, %fd233, %fd226;
	selp.f64 	%fd234, %fd226, %fd233, %p125;
	setp.lt.f64 	%p126, %fd234, %fd227;
	selp.f64 	%fd366, %fd227, %fd234, %p126;
	sub.s32 	%r265, %r69, %r462;
	setp.lt.u32 	%p127, %r265, 2048;
	@%p127 bra 	$L__BB4_35;
	add.s32 	%r462, %r462, 2048;
	setp.le.u32 	%p128, %r462, %r14;
	@%p128 bra 	$L__BB4_25;
$L__BB4_27:
	setp.le.u32 	%p129, %r69, %r462;
	@%p129 bra 	$L__BB4_35;
	sub.s32 	%r18, %r69, %r462;
	setp.ge.s32 	%p130, %r13, %r18;
	@%p130 bra 	$L__BB4_35;
	not.b32 	%r266, %r13;
	add.s32 	%r267, %r69, %r266;
	sub.s32 	%r19, %r267, %r462;
	and.b32  	%r268, %r19, 768;
	setp.eq.s32 	%p131, %r268, 768;
	mov.u32 	%r466, %r13;
	@%p131 bra 	$L__BB4_32;
	add.s32 	%r464, %r13, %r462;
	shr.u32 	%r269, %r19, 8;
	add.s32 	%r270, %r269, 1;
	and.b32  	%r271, %r270, 3;
	neg.s32 	%r463, %r271;
	mov.u32 	%r466, %r13;
$L__BB4_31:
	.pragma "nounroll";
	mul.wide.u32 	%rd143, %r464, 8;
	add.s64 	%rd142, %rd16, %rd143;
	// begin inline asm
	ld.global.nc.u64 %rd141, [%rd142];
	// end inline asm
	mov.b64 	%fd236, %rd141;
	setp.lt.f64 	%p132, %fd366, %fd236;
	selp.f64 	%fd366, %fd236, %fd366, %p132;
	add.s32 	%r466, %r466, 256;
	add.s32 	%r464, %r464, 256;
	add.s32 	%r463, %r463, 1;
	setp.ne.s32 	%p133, %r463, 0;
	@%p133 bra 	$L__BB4_31;
$L__BB4_32:
	setp.lt.u32 	%p134, %r19, 768;
	@%p134 bra 	$L__BB4_35;
	add.s32 	%r468, %r466, 512;
	add.s32 	%r467, %r466, %r462;
$L__BB4_34:
	mul.wide.u32 	%rd152, %r467, 8;
	add.s64 	%rd145, %rd16, %rd152;
	// begin inline asm
	ld.global.nc.u64 %rd144, [%rd145];
	// end inline asm
	mov.b64 	%fd237, %rd144;
	setp.lt.f64 	%p135, %fd366, %fd237;
	selp.f64 	%fd238, %fd237, %fd366, %p135;
	add.s32 	%r272, %r467, 256;
	mul.wide.u32 	%rd153, %r272, 8;
	add.s64 	%rd147, %rd16, %rd153;
	// begin inline asm
	ld.global.nc.u64 %rd146, [%rd147];
	// end inline asm
	mov.b64 	%fd239, %rd146;
	setp.lt.f64 	%p136, %fd238, %fd239;
	selp.f64 	%fd240, %fd239, %fd238, %p136;
	add.s32 	%r273, %r467, 512;
	mul.wide.u32 	%rd154, %r273, 8;
	add.s64 	%rd149, %rd16, %rd154;
	// begin inline asm
	ld.global.nc.u64 %rd148, [%rd149];
	// end inline asm
	mov.b64 	%fd241, %rd148;
	setp.lt.f64 	%p137, %fd240, %fd241;
	selp.f64 	%fd242, %fd241, %fd240, %p137;
	add.s32 	%r274, %r467, 768;
	mul.wide.u32 	%rd155, %r274, 8;
	add.s64 	%rd151, %rd16, %rd155;
	// begin inline asm
	ld.global.nc.u64 %rd150, [%rd151];
	// end inline asm
	mov.b64 	%fd243, %rd150;
	setp.lt.f64 	%p138, %fd242, %fd243;
	selp.f64 	%fd366, %fd243, %fd242, %p138;
	add.s32 	%r33, %r468, 1024;
	add.s32 	%r275, %r468, 512;
	add.s32 	%r467, %r467, 1024;
	setp.lt.s32 	%p139, %r275, %r18;
	mov.u32 	%r468, %r33;
	@%p139 bra 	$L__BB4_34;
$L__BB4_35:
	// begin inline asm
	mov.u32 %r276, %laneid;
	// end inline asm
	mov.b64 	%rd156, %fd366;
	mov.b64 	{%r278, %r283}, %rd156;
	mov.b32 	%r284, 1;
	mov.b32 	%r325, 31;
	mov.b32 	%r326, -1;
	// begin inline asm
	shfl.sync.down.b32 %r277, %r278, %r284, %r325, %r326;
	// end inline asm
	// begin inline asm
	shfl.sync.down.b32 %r282, %r283, %r284, %r325, %r326;
	// end inline asm
	mov.b64 	%rd157, {%r277, %r282};
	mov.b64 	%fd244, %rd157;
	setp.gt.s32 	%p140, %r276, 30;
	setp.lt.f64 	%p141, %fd366, %fd244;
	selp.f64 	%fd245, %fd244, %fd366, %p141;
	selp.f64 	%fd246, %fd366, %fd245, %p140;
	mov.b64 	%rd158, %fd246;
	mov.b64 	{%r288, %r293}, %rd158;
	mov.b32 	%r294, 2;
	// begin inline asm
	shfl.sync.down.b32 %r287, %r288, %r294, %r325, %r326;
	// end inline asm
	// begin inline asm
	shfl.sync.down.b32 %r292, %r293, %r294, %r325, %r326;
	// end inline asm
	mov.b64 	%rd159, {%r287, %r292};
	mov.b64 	%fd247, %rd159;
	setp.gt.s32 	%p142, %r276, 29;
	setp.lt.f64 	%p143, %fd246, %fd247;
	selp.f64 	%fd248, %fd247, %fd246, %p143;
	selp.f64 	%fd249, %fd246, %fd248, %p142;
	mov.b64 	%rd160, %fd249;
	mov.b64 	{%r298, %r303}, %rd160;
	mov.b32 	%r304, 4;
	// begin inline asm
	shfl.sync.down.b32 %r297, %r298, %r304, %r325, %r326;
	// end inline asm
	// begin inline asm
	shfl.sync.down.b32 %r302, %r303, %r304, %r325, %r326;
	// end inline asm
	mov.b64 	%rd161, {%r297, %r302};
	mov.b64 	%fd250, %rd161;
	setp.gt.s32 	%p144, %r276, 27;
	setp.lt.f64 	%p145, %fd249, %fd250;
	selp.f64 	%fd251, %fd250, %fd249, %p145;
	selp.f64 	%fd252, %fd249, %fd251, %p144;
	mov.b64 	%rd162, %fd252;
	mov.b64 	{%r308, %r313}, %rd162;
	mov.b32 	%r314, 8;
	// begin inline asm
	shfl.sync.down.b32 %r307, %r308, %r314, %r325, %r326;
	// end inline asm
	// begin inline asm
	shfl.sync.down.b32 %r312, %r313, %r314, %r325, %r326;
	// end inline asm
	mov.b64 	%rd163, {%r307, %r312};
	mov.b64 	%fd253, %rd163;
	setp.gt.s32 	%p146, %r276, 23;
	setp.lt.f64 	%p147, %fd252, %fd253;
	selp.f64 	%fd254, %fd253, %fd252, %p147;
	selp.f64 	%fd255, %fd252, %fd254, %p146;
	mov.b64 	%rd164, %fd255;
	mov.b64 	{%r318, %r323}, %rd164;
	mov.b32 	%r324, 16;
	// begin inline asm
	shfl.sync.down.b32 %r317, %r318, %r324, %r325, %r326;
	// end inline asm
	// begin inline asm
	shfl.sync.down.b32 %r322, %r323, %r324, %r325, %r326;
	// end inline asm
	mov.b64 	%rd165, {%r317, %r322};
	mov.b64 	%fd256, %rd165;
	setp.gt.s32 	%p148, %r276, 15;
	setp.lt.f64 	%p149, %fd255, %fd256;
	selp.f64 	%fd26, %fd256, %fd255, %p149;
	selp.f64 	%fd380, %fd255, %fd26, %p148;
	setp.ne.s32 	%p150, %r276, 0;
	@%p150 bra 	$L__BB4_37;
	shr.u32 	%r327, %r13, 2;
	and.b32  	%r328, %r327, 248;
	mov.u32 	%r329, _ZZN3cub18CUB_300001_SM_10006detail6reduce28DeviceReduceSingleTileKernelINS2_10policy_hubIdjN4cuda3__47maximumIvEEE10Policy1000EPdSB_jS8_ddNS5_3std3__410__identityEEEvT0_T1_T2_T3_T4_T6_E12temp_storage;
	add.s32 	%r330, %r329, %r328;
	st.shared.f64 	[%r330+8], %fd26;
$L__BB4_37:
	bar.sync 	0;
	setp.ne.s32 	%p151, %r13, 0;
	@%p151 bra 	$L__BB4_74;
	ld.shared.f64 	%fd257, [_ZZN3cub18CUB_300001_SM_10006detail6reduce28DeviceReduceSingleTileKernelINS2_10policy_hubIdjN4cuda3__47maximumIvEEE10Policy1000EPdSB_jS8_ddNS5_3std3__410__identityEEEvT0_T1_T2_T3_T4_T6_E12temp_storage+16];
	setp.lt.f64 	%p152, %fd380, %fd257;
	selp.f64 	%fd258, %fd257, %fd380, %p152;
	ld.shared.f64 	%fd259, [_ZZN3cub18CUB_300001_SM_10006detail6reduce28DeviceReduceSingleTileKernelINS2_10policy_hubIdjN4cuda3__47maximumIvEEE10Policy1000EPdSB_jS8_ddNS5_3std3__410__identityEEEvT0_T1_T2_T3_T4_T6_E12temp_storage+24];
	setp.lt.f64 	%p153, %fd258, %fd259;
	selp.f64 	%fd260, %fd259, %fd258, %p153;
	ld.shared.f64 	%fd261, [_ZZN3cub18CUB_300001_SM_10006detail6reduce28DeviceReduceSingleTileKernelINS2_10policy_hubIdjN4cuda3__47maximumIvEEE10Policy1000EPdSB_jS8_ddNS5_3std3__410__identityEEEvT0_T1_T2_T3_T4_T6_E12temp_storage+32];
	setp.lt.f64 	%p154, %fd260, %fd261;
	selp.f64 	%fd262, %fd261, %fd260, %p154;
	ld.shared.f64 	%fd263, [_ZZN3cub18CUB_300001_SM_10006detail6reduce28DeviceReduceSingleTileKernelINS2_10policy_hubIdjN4cuda3__47maximumIvEEE10Policy1000EPdSB_jS8_ddNS5_3std3__410__identityEEEvT0_T1_T2_T3_T4_T6_E12temp_storage+40];
	setp.lt.f64 	%p155, %fd262, %fd263;
	selp.f64 	%fd264, %fd263, %fd262, %p155;
	ld.shared.f64 	%fd265, [_ZZN3cub18CUB_300001_SM_10006detail6reduce28DeviceReduceSingleTileKernelINS2_10policy_hubIdjN4cuda3__47maximumIvEEE10Policy1000EPdSB_jS8_ddNS5_3std3__410__identityEEEvT0_T1_T2_T3_T4_T6_E12temp_storage+48];
	setp.lt.f64 	%p156, %fd264, %fd265;
	selp.f64 	%fd266, %fd265, %fd264, %p156;
	ld.shared.f64 	%fd267, [_ZZN3cub18CUB_300001_SM_10006detail6reduce28DeviceReduceSingleTileKernelINS2_10policy_hubIdjN4cuda3__47maximumIvEEE10Policy1000EPdSB_jS8_ddNS5_3std3__410__identityEEEvT0_T1_T2_T3_T4_T6_E12temp_storage+56];
	setp.lt.f64 	%p157, %fd266, %fd267;
	selp.f64 	%fd268, %fd267, %fd266, %p157;
	ld.shared.f64 	%fd269, [_ZZN3cub18CUB_300001_SM_10006detail6reduce28DeviceReduceSingleTileKernelINS2_10policy_hubIdjN4cuda3__47maximumIvEEE10Policy1000EPdSB_jS8_ddNS5_3std3__410__identityEEEvT0_T1_T2_T3_T4_T6_E12temp_storage+64];
	setp.lt.f64 	%p158, %fd268, %fd269;
	selp.f64 	%fd380, %fd269, %fd268, %p158;
	bra.uni 	$L__BB4_74;
$L__BB4_39:
	setp.gt.u32 	%p3, %r69, 2047;
	@%p3 bra 	$L__BB4_58;
	mov.u32 	%r35, %tid.x;
	setp.ge.u32 	%p52, %r35, %r69;
	mov.f64 	%fd372, 0d0000000000000000;
	mov.u32 	%r472, %r35;
	@%p52 bra 	$L__BB4_42;
	mul.wide.u32 	%rd82, %r35, 8;
	add.s64 	%rd81, %rd16, %rd82;
	// begin inline asm
	ld.global.nc.u64 %rd80, [%rd81];
	// end inline asm
	mov.b64 	%fd372, %rd80;
	add.s32 	%r472, %r35, 256;
$L__BB4_42:
	setp.ge.u32 	%p53, %r472, %r69;
	@%p53 bra 	$L__BB4_49;
	not.b32 	%r139, %r472;
	add.s32 	%r38, %r69, %r139;
	and.b32  	%r140, %r38, 768;
	setp.eq.s32 	%p54, %r140, 768;
	@%p54 bra 	$L__BB4_46;
	mul.wide.u32 	%rd83, %r472, 8;
	add.s64 	%rd203, %rd16, %rd83;
	shr.u32 	%r141, %r38, 8;
	add.s32 	%r142, %r141, 1;
	and.b32  	%r143, %r142, 3;
	neg.s32 	%r470, %r143;
$L__BB4_45:
	.pragma "nounroll";
	// begin inline asm
	ld.global.nc.u64 %rd84, [%rd203];
	// end inline asm
	mov.b64 	%fd125, %rd84;
	setp.lt.f64 	%p55, %fd372, %fd125;
	selp.f64 	%fd372, %fd125, %fd372, %p55;
	add.s32 	%r472, %r472, 256;
	add.s64 	%rd203, %rd203, 2048;
	add.s32 	%r470, %r470, 1;
	setp.ne.s32 	%p56, %r470, 0;
	@%p56 bra 	$L__BB4_45;
$L__BB4_46:
	setp.lt.u32 	%p57, %r38, 768;
	@%p57 bra 	$L__BB4_49;
	mul.wide.u32 	%rd86, %r472, 8;
	add.s64 	%rd204, %rd16, %rd86;
$L__BB4_48:
	// begin inline asm
	ld.global.nc.u64 %rd87, [%rd204];
	// end inline asm
	mov.b64 	%fd126, %rd87;
	setp.lt.f64 	%p58, %fd372, %fd126;
	selp.f64 	%fd127, %fd126, %fd372, %p58;
	add.s64 	%rd90, %rd204, 2048;
	// begin inline asm
	ld.global.nc.u64 %rd89, [%rd90];
	// end inline asm
	mov.b64 	%fd128, %rd89;
	setp.lt.f64 	%p59, %fd127, %fd128;
	selp.f64 	%fd129, %fd128, %fd127, %p59;
	add.s64 	%rd92, %rd204, 4096;
	// begin inline asm
	ld.global.nc.u64 %rd91, [%rd92];
	// end inline asm
	mov.b64 	%fd130, %rd91;
	setp.lt.f64 	%p60, %fd129, %fd130;
	selp.f64 	%fd131, %fd130, %fd129, %p60;
	add.s64 	%rd94, %rd204, 6144;
	// begin inline asm
	ld.global.nc.u64 %rd93, [%rd94];
	// end inline asm
	mov.b64 	%fd132, %rd93;
	setp.lt.f64 	%p61, %fd131, %fd132;
	selp.f64 	%fd372, %fd132, %fd131, %p61;
	add.s32 	%r472, %r472, 1024;
	add.s64 	%rd204, %rd204, 8192;
	setp.lt.s32 	%p62, %r472, %r69;
	@%p62 bra 	$L__BB4_48;
$L__BB4_49:
	setp.lt.u32 	%p63, %r69, 256;
	@%p63 bra 	$L__BB4_54;
	// begin inline asm
	mov.u32 %r207, %laneid;
	// end inline asm
	mov.b64 	%rd105, %fd372;
	mov.b64 	{%r209, %r214}, %rd105;
	mov.b32 	%r215, 1;
	mov.b32 	%r256, 31;
	mov.b32 	%r257, -1;
	// begin inline asm
	shfl.sync.down.b32 %r208, %r209, %r215, %r256, %r257;
	// end inline asm
	// begin inline asm
	shfl.sync.down.b32 %r213, %r214, %r215, %r256, %r257;
	// end inline asm
	mov.b64 	%rd106, {%r208, %r213};
	mov.b64 	%fd180, %rd106;
	setp.gt.s32 	%p91, %r207, 30;
	setp.lt.f64 	%p92, %fd372, %fd180;
	selp.f64 	%fd181, %fd180, %fd372, %p92;
	selp.f64 	%fd182, %fd372, %fd181, %p91;
	mov.b64 	%rd107, %fd182;
	mov.b64 	{%r219, %r224}, %rd107;
	mov.b32 	%r225, 2;
	// begin inline asm
	shfl.sync.down.b32 %r218, %r219, %r225, %r256, %r257;
	// end inline asm
	// begin inline asm
	shfl.sync.down.b32 %r223, %r224, %r225, %r256, %r257;
	// end inline asm
	mov.b64 	%rd108, {%r218, %r223};
	mov.b64 	%fd183, %rd108;
	setp.gt.s32 	%p93, %r207, 29;
	setp.lt.f64 	%p94, %fd182, %fd183;
	selp.f64 	%fd184, %fd183, %fd182, %p94;
	selp.f64 	%fd185, %fd182, %fd184, %p93;
	mov.b64 	%rd109, %fd185;
	mov.b64 	{%r229, %r234}, %rd109;
	mov.b32 	%r235, 4;
	// begin inline asm
	shfl.sync.down.b32 %r228, %r229, %r235, %r256, %r257;
	// end inline asm
	// begin inline asm
	shfl.sync.down.b32 %r233, %r234, %r235, %r256, %r257;
	// end inline asm
	mov.b64 	%rd110, {%r228, %r233};
	mov.b64 	%fd186, %rd110;
	setp.gt.s32 	%p95, %r207, 27;
	setp.lt.f64 	%p96, %fd185, %fd186;
	selp.f64 	%fd187, %fd186, %fd185, %p96;
	selp.f64 	%fd188, %fd185, %fd187, %p95;
	mov.b64 	%rd111, %fd188;
	mov.b64 	{%r239, %r244}, %rd111;
	mov.b32 	%r245, 8;
	// begin inline asm
	shfl.sync.down.b32 %r238, %r239, %r245, %r256, %r257;
	// end inline asm
	// begin inline asm
	shfl.sync.down.b32 %r243, %r244, %r245, %r256, %r257;
	// end inline asm
	mov.b64 	%rd112, {%r238, %r243};
	mov.b64 	%fd189, %rd112;
	setp.gt.s32 	%p97, %r207, 23;
	setp.lt.f64 	%p98, %fd188, %fd189;
	selp.f64 	%fd190, %fd189, %fd188, %p98;
	selp.f64 	%fd191, %fd188, %fd190, %p97;
	mov.b64 	%rd113, %fd191;
	mov.b64 	{%r249, %r254}, %rd113;
	mov.b32 	%r255, 16;
	// begin inline asm
	shfl.sync.down.b32 %r248, %r249, %r255, %r256, %r257;
	// end inline asm
	// begin inline asm
	shfl.sync.down.b32 %r253, %r254, %r255, %r256, %r257;
	// end inline asm
	mov.b64 	%rd114, {%r248, %r253};
	mov.b64 	%fd192, %rd114;
	setp.gt.s32 	%p99, %r207, 15;
	setp.lt.f64 	%p100, %fd191, %fd192;
	selp.f64 	%fd38, %fd192, %fd191, %p100;
	selp.f64 	%fd380, %fd191, %fd38, %p99;
	setp.ne.s32 	%p101, %r207, 0;
	@%p101 bra 	$L__BB4_52;
	shr.u32 	%r258, %r35, 2;
	and.b32  	%r259, %r258, 248;
	mov.u32 	%r260, _ZZN3cub18CUB_300001_SM_10006detail6reduce28DeviceReduceSingleTileKernelINS2_10policy_hubIdjN4cuda3__47maximumIvEEE10Policy1000EPdSB_jS8_ddNS5_3std3__410__identityEEEvT0_T1_T2_T3_T4_T6_E12temp_storage;
	add.s32 	%r261, %r260, %r259;
	st.shared.f64 	[%r261+8], %fd38;
$L__BB4_52:
	bar.sync 	0;
	setp.ne.s32 	%p102, %r35, 0;
	@%p102 bra 	$L__BB4_74;
	ld.shared.f64 	%fd193, [_ZZN3cub18CUB_300001_SM_10006detail6reduce28DeviceReduceSingleTileKernelINS2_10policy_hubIdjN4cuda3__47maximumIvEEE10Policy1000EPdSB_jS8_ddNS5_3std3__410__identityEEEvT0_T1_T2_T3_T4_T6_E12temp_storage+16];
	setp.lt.f64 	%p103, %fd380, %fd193;
	selp.f64 	%fd194, %fd193, %fd380, %p103;
	ld.shared.f64 	%fd195, [_ZZN3cub18CUB_300001_SM_10006detail6reduce28DeviceReduceSingleTileKernelINS2_10policy_hubIdjN4cuda3__47maximumIvEEE10Policy1000EPdSB_jS8_ddNS5_3std3__410__identityEEEvT0_T1_T2_T3_T4_T6_E12temp_storage+24];
	setp.lt.f64 	%p104, %fd194, %fd195;
	selp.f64 	%fd196, %fd195, %fd194, %p104;
	ld.shared.f64 	%fd197, [_ZZN3cub18CUB_300001_SM_10006detail6reduce28DeviceReduceSingleTileKernelINS2_10policy_hubIdjN4cuda3__47maximumIvEEE10Policy1000EPdSB_jS8_ddNS5_3std3__410__identityEEEvT0_T1_T2_T3_T4_T6_E12temp_storage+32];
	setp.lt.f64 	%p105, %fd196, %fd197;
	selp.f64 	%fd198, %fd197, %fd196, %p105;
	ld.shared.f64 	%fd199, [_ZZN3cub18CUB_300001_SM_10006detail6reduce28DeviceReduceSingleTileKernelINS2_10policy_hubIdjN4cuda3__47maximumIvEEE10Policy1000EPdSB_jS8_ddNS5_3std3__410__identityEEEvT0_T1_T2_T3_T4_T6_E12temp_storage+40];
	setp.lt.f64 	%p106, %fd198, %fd199;
	selp.f64 	%fd200, %fd199, %fd198, %p106;
	ld.shared.f64 	%fd201, [_ZZN3cub18CUB_300001_SM_10006detail6reduce28DeviceReduceSingleTileKernelINS2_10policy_hubIdjN4cuda3__47maximumIvEEE10Policy1000EPdSB_jS8_ddNS5_3std3__410__identityEEEvT0_T1_T2_T3_T4_T6_E12temp_storage+48];
	setp.lt.f64 	%p107, %fd200, %fd201;
	selp.f64 	%fd202, %fd201, %fd200, %p107;
	ld.shared.f64 	%fd203, [_ZZN3cub18CUB_300001_SM_10006detail6reduce28DeviceReduceSingleTileKernelINS2_10policy_hubIdjN4cuda3__47maximumIvEEE10Policy1000EPdSB_jS8_ddNS5_3std3__410__identityEEEvT0_T1_T2_T3_T4_T6_E12temp_storage+56];
	setp.lt.f64 	%p108, %fd202, %fd203;
	selp.f64 	%fd204, %fd203, %fd202, %p108;
	ld.shared.f64 	%fd205, [_ZZN3cub18CUB_300001_SM_10006detail6reduce28DeviceReduceSingleTileKernelINS2_10policy_hubIdjN4cuda3__47maximumIvEEE10Policy1000EPdSB_jS8_ddNS5_3std3__410__identityEEEvT0_T1_T2_T3_T4_T6_E12temp_storage+64];
	setp.lt.f64 	%p109, %fd204, %fd205;
	selp.f64 	%fd380, %fd205, %fd204, %p109;
	bra.uni 	$L__BB4_74;
$L__BB4_54:
	// begin inline asm
	mov.u32 %r144, %laneid;
	// end inline asm
	and.b32  	%r195, %r35, 992;
	add.s32 	%r196, %r195, 32;
	setp.gt.u32 	%p64, %r196, %r69;
	not.b32 	%r197, %r195;
	add.s32 	%r198, %r69, %r197;
	selp.b32 	%r193, %r198, 31, %p64;
	mov.b64 	%rd95, %fd372;
	mov.b64 	{%r146, %r151}, %rd95;
	mov.b32 	%r152, 1;
	mov.b32 	%r194, -1;
	// begin inline asm
	shfl.sync.down.b32 %r145, %r146, %r152, %r193, %r194;
	// end inline asm
	// begin inline asm
	shfl.sync.down.b32 %r150, %r151, %r152, %r193, %r194;
	// end inline asm
	mov.b64 	%rd96, {%r145, %r150};
	mov.b64 	%fd133, %rd96;
	setp.lt.s32 	%p65, %r144, %r193;
	setp.lt.f64 	%p66, %fd372, %fd133;
	selp.f64 	%fd134, %fd133, %fd372, %p66;
	selp.f64 	%fd135, %fd134, %fd372, %p65;
	mov.b64 	%rd97, %fd135;
	mov.b64 	{%r156, %r161}, %rd97;
	mov.b32 	%r162, 2;
	// begin inline asm
	shfl.sync.down.b32 %r155, %r156, %r162, %r193, %r194;
	// end inline asm
	// begin inline asm
	shfl.sync.down.b32 %r160, %r161, %r162, %r193, %r194;
	// end inline asm
	mov.b64 	%rd98, {%r155, %r160};
	mov.b64 	%fd136, %rd98;
	add.s32 	%r199, %r144, 2;
	setp.gt.s32 	%p67, %r199, %r193;
	setp.lt.f64 	%p68, %fd135, %fd136;
	selp.f64 	%fd137, %fd136, %fd135, %p68;
	selp.f64 	%fd138, %fd135, %fd137, %p67;
	mov.b64 	%rd99, %fd138;
	mov.b64 	{%r166, %r171}, %rd99;
	mov.b32 	%r172, 4;
	// begin inline asm
	shfl.sync.down.b32 %r165, %r166, %r172, %r193, %r194;
	// end inline asm
	// begin inline asm
	shfl.sync.down.b32 %r170, %r171, %r172, %r193, %r194;
	// end inline asm
	mov.b64 	%rd100, {%r165, %r170};
	mov.b64 	%fd139, %rd100;
	add.s32 	%r200, %r144, 4;
	setp.gt.s32 	%p69, %r200, %r193;
	setp.lt.f64 	%p70, %fd138, %fd139;
	selp.f64 	%fd140, %fd139, %fd138, %p70;
	selp.f64 	%fd141, %fd138, %fd140, %p69;
	mov.b64 	%rd101, %fd141;
	mov.b64 	{%r176, %r181}, %rd101;
	mov.b32 	%r182, 8;
	// begin inline asm
	shfl.sync.down.b32 %r175, %r176, %r182, %r193, %r194;
	// end inline asm
	// begin inline asm
	shfl.sync.down.b32 %r180, %r181, %r182, %r193, %r194;
	// end inline asm
	mov.b64 	%rd102, {%r175, %r180};
	mov.b64 	%fd142, %rd102;
	add.s32 	%r201, %r144, 8;
	setp.gt.s32 	%p71, %r201, %r193;
	setp.lt.f64 	%p72, %fd141, %fd142;
	selp.f64 	%fd143, %fd142, %fd141, %p72;
	selp.f64 	%fd144, %fd141, %fd143, %p71;
	mov.b64 	%rd103, %fd144;
	mov.b64 	{%r186, %r191}, %rd103;
	mov.b32 	%r192, 16;
	// begin inline asm
	shfl.sync.down.b32 %r185, %r186, %r192, %r193, %r194;
	// end inline asm
	// begin inline asm
	shfl.sync.down.b32 %r190, %r191, %r192, %r193, %r194;
	// end inline asm
	mov.b64 	%rd104, {%r185, %r190};
	mov.b64 	%fd145, %rd104;
	add.s32 	%r202, %r144, 16;
	setp.gt.s32 	%p73, %r202, %r193;
	setp.lt.f64 	%p74, %fd144, %fd145;
	selp.f64 	%fd146, %fd145, %fd144, %p74;
	selp.f64 	%fd380, %fd144, %fd146, %p73;
	setp.ne.s32 	%p75, %r144, 0;
	@%p75 bra 	$L__BB4_56;
	shr.u32 	%r203, %r35, 2;
	and.b32  	%r204, %r203, 248;
	mov.u32 	%r205, _ZZN3cub18CUB_300001_SM_10006detail6reduce28DeviceReduceSingleTileKernelINS2_10policy_hubIdjN4cuda3__47maximumIvEEE10Policy1000EPdSB_jS8_ddNS5_3std3__410__identityEEEvT0_T1_T2_T3_T4_T6_E12temp_storage;
	add.s32 	%r206, %r205, %r204;
	st.shared.f64 	[%r206+8], %fd380;
$L__BB4_56:
	bar.sync 	0;
	setp.ne.s32 	%p76, %r35, 0;
	@%p76 bra 	$L__BB4_74;
	setp.gt.u32 	%p77, %r69, 32;
	ld.shared.f64 	%fd147, [_ZZN3cub18CUB_300001_SM_10006detail6reduce28DeviceReduceSingleTileKernelINS2_10policy_hubIdjN4cuda3__47maximumIvEEE10Policy1000EPdSB_jS8_ddNS5_3std3__410__identityEEEvT0_T1_T2_T3_T4_T6_E12temp_storage+16];
	setp.lt.f64 	%p78, %fd380, %fd147;
	selp.f64 	%fd149, %fd147, %fd380, %p78;
	selp.f64 	%fd150, %fd149, %fd380, %p77;
	setp.gt.u32 	%p79, %r69, 64;
	ld.shared.f64 	%fd152, [_ZZN3cub18CUB_300001_SM_10006detail6reduce28DeviceReduceSingleTileKernelINS2_10policy_hubIdjN4cuda3__47maximumIvEEE10Policy1000EPdSB_jS8_ddNS5_3std3__410__identityEEEvT0_T1_T2_T3_T4_T6_E12temp_storage+24];
	setp.lt.f64 	%p80, %fd150, %fd152;
	selp.f64 	%fd154, %fd152, %fd150, %p80;
	selp.f64 	%fd155, %fd154, %fd150, %p79;
	setp.gt.u32 	%p81, %r69, 96;
	ld.shared.f64 	%fd157, [_ZZN3cub18CUB_300001_SM_10006detail6reduce28DeviceReduceSingleTileKernelINS2_10policy_hubIdjN4cuda3__47maximumIvEEE10Policy1000EPdSB_jS8_ddNS5_3std3__410__identityEEEvT0_T1_T2_T3_T4_T6_E12temp_storage+32];
	setp.lt.f64 	%p82, %fd155, %fd157;
	selp.f64 	%fd159, %fd157, %fd155, %p82;
	selp.f64 	%fd160, %fd159, %fd155, %p81;
	setp.gt.u32 	%p83, %r69, 128;
	ld.shared.f64 	%fd162, [_ZZN3cub18CUB_300001_SM_10006detail6reduce28DeviceReduceSingleTileKernelINS2_10policy_hubIdjN4cuda3__47maximumIvEEE10Policy1000EPdSB_jS8_ddNS5_3std3__410__identityEEEvT0_T1_T2_T3_T4_T6_E12temp_storage+40];
	setp.lt.f64 	%p84, %fd160, %fd162;
	selp.f64 	%fd164, %fd162, %fd160, %p84;
	selp.f64 	%fd165, %fd164, %fd160, %p83;
	setp.gt.u32 	%p85, %r69, 160;
	ld.shared.f64 	%fd167, [_ZZN3cub18CUB_300001_SM_10006detail6reduce28DeviceReduceSingleTileKernelINS2_10policy_hubIdjN4cuda3__47maximumIvEEE10Policy1000EPdSB_jS8_ddNS5_3std3__410__identityEEEvT0_T1_T2_T3_T4_T6_E12temp_storage+48];
	setp.lt.f64 	%p86, %fd165, %fd167;
	selp.f64 	%fd169, %fd167, %fd165, %p86;
	selp.f64 	%fd170, %fd169, %fd165, %p85;
	setp.gt.u32 	%p87, %r69, 192;
	ld.shared.f64 	%fd172, [_ZZN3cub18CUB_300001_SM_10006detail6reduce28DeviceReduceSingleTileKernelINS2_10policy_hubIdjN4cuda3__47maximumIvEEE10Policy1000EPdSB_jS8_ddNS5_3std3__410__identityEEEvT0_T1_T2_T3_T4_T6_E12temp_storage+56];
	setp.lt.f64 	%p88, %fd170, %fd172;
	selp.f64 	%fd174, %fd172, %fd170, %p88;
	selp.f64 	%fd175, %fd174, %fd170, %p87;
	setp.gt.u32 	%p89, %r69, 224;
	ld.shared.f64 	%fd177, [_ZZN3cub18CUB_300001_SM_10006detail6reduce28DeviceReduceSingleTileKernelINS2_10policy_hubIdjN4cuda3__47maximumIvEEE10Policy1000EPdSB_jS8_ddNS5_3std3__410__identityEEEvT0_T1_T2_T3_T4_T6_E12temp_storage+64];
	setp.lt.f64 	%p90, %fd175, %fd177;
	selp.f64 	%fd179, %fd177, %fd175, %p90;
	selp.f64 	%fd380, %fd179, %fd175, %p89;
	bra.uni 	$L__BB4_74;
$L__BB4_58:
	mov.u32 	%r47, %tid.x;
	mul.wide.u32 	%rd35, %r47, 8;
	add.s64 	%rd20, %rd16, %rd35;
	// begin inline asm
	ld.global.nc.u64 %rd19, [%rd20];
	// end inline asm
	mov.b64 	%fd59, %rd19;
	add.s64 	%rd22, %rd20, 2048;
	// begin inline asm
	ld.global.nc.u64 %rd21, [%rd22];
	// end inline asm
	mov.b64 	%fd60, %rd21;
	add.s64 	%rd24, %rd20, 4096;
	// begin inline asm
	ld.global.nc.u64 %rd23, [%rd24];
	// end inline asm
	mov.b64 	%fd61, %rd23;
	add.s64 	%rd26, %rd20, 6144;
	// begin inline asm
	ld.global.nc.u64 %rd25, [%rd26];
	// end inline asm
	mov.b64 	%fd62, %rd25;
	add.s64 	%rd28, %rd20, 8192;
	// begin inline asm
	ld.global.nc.u64 %rd27, [%rd28];
	// end inline asm
	mov.b64 	%fd63, %rd27;
	add.s64 	%rd30, %rd20, 10240;
	// begin inline asm
	ld.global.nc.u64 %rd29, [%rd30];
	// end inline asm
	mov.b64 	%fd64, %rd29;
	add.s64 	%rd32, %rd20, 12288;
	// begin inline asm
	ld.global.nc.u64 %rd31, [%rd32];
	// end inline asm
	mov.b64 	%fd65, %rd31;
	add.s64 	%rd34, %rd20, 14336;
	// begin inline asm
	ld.global.nc.u64 %rd33, [%rd34];
	// end inline asm
	mov.b64 	%fd66, %rd33;
	setp.lt.f64 	%p4, %fd59, %fd60;
	selp.f64 	%fd67, %fd60, %fd59, %p4;
	setp.lt.f64 	%p5, %fd67, %fd61;
	selp.f64 	%fd68, %fd61, %fd67, %p5;
	setp.lt.f64 	%p6, %fd68, %fd62;
	selp.f64 	%fd69, %fd62, %fd68, %p6;
	setp.lt.f64 	%p7, %fd69, %fd63;
	selp.f64 	%fd70, %fd63, %fd69, %p7;
	setp.lt.f64 	%p8, %fd70, %fd64;
	selp.f64 	%fd71, %fd64, %fd70, %p8;
	setp.lt.f64 	%p9, %fd71, %fd65;
	selp.f64 	%fd72, %fd65, %fd71, %p9;
	setp.lt.f64 	%p10, %fd72, %fd66;
	selp.f64 	%fd379, %fd66, %fd72, %p10;
	add.s32 	%r48, %r69, -2048;
	setp.lt.u32 	%p11, %r48, 2048;
	mov.b32 	%r475, 2048;
	@%p11 bra 	$L__BB4_62;
	mov.b32 	%r475, 2048;
$L__BB4_60:
	add.s32 	%r72, %r47, %r475;
	mul.wide.u32 	%rd52, %r72, 8;
	add.s64 	%rd37, %rd16, %rd52;
	// begin inline asm
	ld.global.nc.u64 %rd36, [%rd37];
	// end inline asm
	mov.b64 	%fd73, %rd36;
	mul.wide.u32 	%rd53, %r475, 8;
	add.s64 	%rd54, %rd20, %rd53;
	add.s64 	%rd39, %rd54, 2048;
	// begin inline asm
	ld.global.nc.u64 %rd38, [%rd39];
	// end inline asm
	mov.b64 	%fd74, %rd38;
	add.s64 	%rd41, %rd54, 4096;
	// begin inline asm
	ld.global.nc.u64 %rd40, [%rd41];
	// end inline asm
	mov.b64 	%fd75, %rd40;
	add.s64 	%rd43, %rd54, 6144;
	// begin inline asm
	ld.global.nc.u64 %rd42, [%rd43];
	// end inline asm
	mov.b64 	%fd76, %rd42;
	add.s64 	%rd45, %rd54, 8192;
	// begin inline asm
	ld.global.nc.u64 %rd44, [%rd45];
	// end inline asm
	mov.b64 	%fd77, %rd44;
	add.s64 	%rd47, %rd54, 10240;
	// begin inline asm
	ld.global.nc.u64 %rd46, [%rd47];
	// end inline asm
	mov.b64 	%fd78, %rd46;
	add.s64 	%rd49, %rd54, 12288;
	// begin inline asm
	ld.global.nc.u64 %rd48, [%rd49];
	// end inline asm
	mov.b64 	%fd79, %rd48;
	add.s64 	%rd51, %rd54, 14336;
	// begin inline asm
	ld.global.nc.u64 %rd50, [%rd51];
	// end inline asm
	mov.b64 	%fd80, %rd50;
	setp.lt.f64 	%p12, %fd379, %fd73;
	selp.f64 	%fd81, %fd73, %fd379, %p12;
	setp.lt.f64 	%p13, %fd81, %fd74;
	selp.f64 	%fd82, %fd74, %fd81, %p13;
	setp.lt.f64 	%p14, %fd82, %fd75;
	selp.f64 	%fd83, %fd75, %fd82, %p14;
	setp.lt.f64 	%p15, %fd83, %fd76;
	selp.f64 	%fd84, %fd76, %fd83, %p15;
	setp.lt.f64 	%p16, %fd84, %fd77;
	selp.f64 	%fd85, %fd77, %fd84, %p16;
	setp.lt.f64 	%p17, %fd85, %fd78;
	selp.f64 	%fd86, %fd78, %fd85, %p17;
	setp.lt.f64 	%p18, %fd86, %fd79;
	selp.f64 	%fd87, %fd79, %fd86, %p18;
	setp.lt.f64 	%p19, %fd87, %fd80;
	selp.f64 	%fd379, %fd80, %fd87, %p19;
	sub.s32 	%r73, %r69, %r475;
	setp.lt.u32 	%p20, %r73, 2048;
	@%p20 bra 	$L__BB4_70;
	add.s32 	%r475, %r475, 2048;
	setp.le.u32 	%p21, %r475, %r48;
	@%p21 bra 	$L__BB4_60;
$L__BB4_62:
	setp.le.u32 	%p22, %r69, %r475;
	@%p22 bra 	$L__BB4_70;
	sub.s32 	%r52, %r69, %r475;
	setp.ge.s32 	%p23, %r47, %r52;
	@%p23 bra 	$L__BB4_70;
	not.b32 	%r74, %r47;
	add.s32 	%r75, %r69, %r74;
	sub.s32 	%r53, %r75, %r475;
	and.b32  	%r76, %r53, 768;
	setp.eq.s32 	%p24, %r76, 768;
	mov.u32 	%r479, %r47;
	@%p24 bra 	$L__BB4_67;
	add.s32 	%r477, %r47, %r475;
	shr.u32 	%r77, %r53, 8;
	add.s32 	%r78, %r77, 1;
	and.b32  	%r79, %r78, 3;
	neg.s32 	%r476, %r79;
	mov.u32 	%r479, %r47;
$L__BB4_66:
	.pragma "nounroll";
	mul.wide.u32 	%rd57, %r477, 8;
	add.s64 	%rd56, %rd16, %rd57;
	// begin inline asm
	ld.global.nc.u64 %rd55, [%rd56];
	// end inline asm
	mov.b64 	%fd89, %rd55;
	setp.lt.f64 	%p25, %fd379, %fd89;
	selp.f64 	%fd379, %fd89, %fd379, %p25;
	add.s32 	%r479, %r479, 256;
	add.s32 	%r477, %r477, 256;
	add.s32 	%r476, %r476, 1;
	setp.ne.s32 	%p26, %r476, 0;
	@%p26 bra 	$L__BB4_66;
$L__BB4_67:
	setp.lt.u32 	%p27, %r53, 768;
	@%p27 bra 	$L__BB4_70;
	add.s32 	%r481, %r479, 512;
	add.s32 	%r480, %r479, %r475;
$L__BB4_69:
	mul.wide.u32 	%rd66, %r480, 8;
	add.s64 	%rd59, %rd16, %rd66;
	// begin inline asm
	ld.global.nc.u64 %rd58, [%rd59];
	// end inline asm
	mov.b64 	%fd90, %rd58;
	setp.lt.f64 	%p28, %fd379, %fd90;
	selp.f64 	%fd91, %fd90, %fd379, %p28;
	add.s32 	%r80, %r480, 256;
	mul.wide.u32 	%rd67, %r80, 8;
	add.s64 	%rd61, %rd16, %rd67;
	// begin inline asm
	ld.global.nc.u64 %rd60, [%rd61];
	// end inline asm
	mov.b64 	%fd92, %rd60;
	setp.lt.f64 	%p29, %fd91, %fd92;
	selp.f64 	%fd93, %fd92, %fd91, %p29;
	add.s32 	%r81, %r480, 512;
	mul.wide.u32 	%rd68, %r81, 8;
	add.s64 	%rd63, %rd16, %rd68;
	// begin inline asm
	ld.global.nc.u64 %rd62, [%rd63];
	// end inline asm
	mov.b64 	%fd94, %rd62;
	setp.lt.f64 	%p30, %fd93, %fd94;
	selp.f64 	%fd95, %fd94, %fd93, %p30;
	add.s32 	%r82, %r480, 768;
	mul.wide.u32 	%rd69, %r82, 8;
	add.s64 	%rd65, %rd16, %rd69;
	// begin inline asm
	ld.global.nc.u64 %rd64, [%rd65];
	// end inline asm
	mov.b64 	%fd96, %rd64;
	setp.lt.f64 	%p31, %fd95, %fd96;
	selp.f64 	%fd379, %fd96, %fd95, %p31;
	add.s32 	%r67, %r481, 1024;
	add.s32 	%r83, %r481, 512;
	add.s32 	%r480, %r480, 1024;
	setp.lt.s32 	%p32, %r83, %r52;
	mov.u32 	%r481, %r67;
	@%p32 bra 	$L__BB4_69;
$L__BB4_70:
	// begin inline asm
	mov.u32 %r84, %laneid;
	// end inline asm
	mov.b64 	%rd70, %fd379;
	mov.b64 	{%r86, %r91}, %rd70;
	mov.b32 	%r92, 1;
	mov.b32 	%r133, 31;
	mov.b32 	%r134, -1;
	// begin inline asm
	shfl.sync.down.b32 %r85, %r86, %r92, %r133, %r134;
	// end inline asm
	// begin inline asm
	shfl.sync.down.b32 %r90, %r91, %r92, %r133, %r134;
	// end inline asm
	mov.b64 	%rd71, {%r85, %r90};
	mov.b64 	%fd97, %rd71;
	setp.gt.s32 	%p33, %r84, 30;
	setp.lt.f64 	%p34, %fd379, %fd97;
	selp.f64 	%fd98, %fd97, %fd379, %p34;
	selp.f64 	%fd99, %fd379, %fd98, %p33;
	mov.b64 	%rd72, %fd99;
	mov.b64 	{%r96, %r101}, %rd72;
	mov.b32 	%r102, 2;
	// begin inline asm
	shfl.sync.down.b32 %r95, %r96, %r102, %r133, %r134;
	// end inline asm
	// begin inline asm
	shfl.sync.down.b32 %r100, %r101, %r102, %r133, %r134;
	// end inline asm
	mov.b64 	%rd73, {%r95, %r100};
	mov.b64 	%fd100, %rd73;
	setp.gt.s32 	%p35, %r84, 29;
	setp.lt.f64 	%p36, %fd99, %fd100;
	selp.f64 	%fd101, %fd100, %fd99, %p36;
	selp.f64 	%fd102, %fd99, %fd101, %p35;
	mov.b64 	%rd74, %fd102;
	mov.b64 	{%r106, %r111}, %rd74;
	mov.b32 	%r112, 4;
	// begin inline asm
	shfl.sync.down.b32 %r105, %r106, %r112, %r133, %r134;
	// end inline asm
	// begin inline asm
	shfl.sync.down.b32 %r110, %r111, %r112, %r133, %r134;
	// end inline asm
	mov.b64 	%rd75, {%r105, %r110};
	mov.b64 	%fd103, %rd75;
	setp.gt.s32 	%p37, %r84, 27;
	setp.lt.f64 	%p38, %fd102, %fd103;
	selp.f64 	%fd104, %fd103, %fd102, %p38;
	selp.f64 	%fd105, %fd102, %fd104, %p37;
	mov.b64 	%rd76, %fd105;
	mov.b64 	{%r116, %r121}, %rd76;
	mov.b32 	%r122, 8;
	// begin inline asm
	shfl.sync.down.b32 %r115, %r116, %r122, %r133, %r134;
	// end inline asm
	// begin inline asm
	shfl.sync.down.b32 %r120, %r121, %r122, %r133, %r134;
	// end inline asm
	mov.b64 	%rd77, {%r115, %r120};
	mov.b64 	%fd106, %rd77;
	setp.gt.s32 	%p39, %r84, 23;
	setp.lt.f64 	%p40, %fd105, %fd106;
	selp.f64 	%fd107, %fd106, %fd105, %p40;
	selp.f64 	%fd108, %fd105, %fd107, %p39;
	mov.b64 	%rd78, %fd108;
	mov.b64 	{%r126, %r131}, %rd78;
	mov.b32 	%r132, 16;
	// begin inline asm
	shfl.sync.down.b32 %r125, %r126, %r132, %r133, %r134;
	// end inline asm
	// begin inline asm
	shfl.sync.down.b32 %r130, %r131, %r132, %r133, %r134;
	// end inline asm
	mov.b64 	%rd79, {%r125, %r130};
	mov.b64 	%fd109, %rd79;
	setp.gt.s32 	%p41, %r84, 15;
	setp.lt.f64 	%p42, %fd108, %fd109;
	selp.f64 	%fd54, %fd109, %fd108, %p42;
	selp.f64 	%fd380, %fd108, %fd54, %p41;
	setp.ne.s32 	%p43, %r84, 0;
	@%p43 bra 	$L__BB4_72;
	shr.u32 	%r135, %r47, 2;
	and.b32  	%r136, %r135, 248;
	mov.u32 	%r137, _ZZN3cub18CUB_300001_SM_10006detail6reduce28DeviceReduceSingleTileKernelINS2_10policy_hubIdjN4cuda3__47maximumIvEEE10Policy1000EPdSB_jS8_ddNS5_3std3__410__identityEEEvT0_T1_T2_T3_T4_T6_E12temp_storage;
	add.s32 	%r138, %r137, %r136;
	st.shared.f64 	[%r138+8], %fd54;
$L__BB4_72:
	bar.sync 	0;
	setp.ne.s32 	%p44, %r47, 0;
	@%p44 bra 	$L__BB4_74;
	ld.shared.f64 	%fd110, [_ZZN3cub18CUB_300001_SM_10006detail6reduce28DeviceReduceSingleTileKernelINS2_10policy_hubIdjN4cuda3__47maximumIvEEE10Policy1000EPdSB_jS8_ddNS5_3std3__410__identityEEEvT0_T1_T2_T3_T4_T6_E12temp_storage+16];
	setp.lt.f64 	%p45, %fd380, %fd110;
	selp.f64 	%fd111, %fd110, %fd380, %p45;
	ld.shared.f64 	%fd112, [_ZZN3cub18CUB_300001_SM_10006detail6reduce28DeviceReduceSingleTileKernelINS2_10policy_hubIdjN4cuda3__47maximumIvEEE10Policy1000EPdSB_jS8_ddNS5_3std3__410__identityEEEvT0_T1_T2_T3_T4_T6_E12temp_storage+24];
	setp.lt.f64 	%p46, %fd111, %fd112;
	selp.f64 	%fd113, %fd112, %fd111, %p46;
	ld.shared.f64 	%fd114, [_ZZN3cub18CUB_300001_SM_10006detail6reduce28DeviceReduceSingleTileKernelINS2_10policy_hubIdjN4cuda3__47maximumIvEEE10Policy1000EPdSB_jS8_ddNS5_3std3__410__identityEEEvT0_T1_T2_T3_T4_T6_E12temp_storage+32];
	setp.lt.f64 	%p47, %fd113, %fd114;
	selp.f64 	%fd115, %fd114, %fd113, %p47;
	ld.shared.f64 	%fd116, [_ZZN3cub18CUB_300001_SM_10006detail6reduce28DeviceReduceSingleTileKernelINS2_10policy_hubIdjN4cuda3__47maximumIvEEE10Policy1000EPdSB_jS8_ddNS5_3std3__410__identityEEEvT0_T1_T2_T3_T4_T6_E12temp_storage+40];
	setp.lt.f64 	%p48, %fd115, %fd116;
	selp.f64 	%fd117, %fd116, %fd115, %p48;
	ld.shared.f64 	%fd118, [_ZZN3cub18CUB_300001_SM_10006detail6reduce28DeviceReduceSingleTileKernelINS2_10policy_hubIdjN4cuda3__47maximumIvEEE10Policy1000EPdSB_jS8_ddNS5_3std3__410__identityEEEvT0_T1_T2_T3_T4_T6_E12temp_storage+48];
	setp.lt.f64 	%p49, %fd117, %fd118;
	selp.f64 	%fd119, %fd118, %fd117, %p49;
	ld.shared.f64 	%fd120, [_ZZN3cub18CUB_300001_SM_10006detail6reduce28DeviceReduceSingleTileKernelINS2_10policy_hubIdjN4cuda3__47maximumIvEEE10Policy1000EPdSB_jS8_ddNS5_3std3__410__identityEEEvT0_T1_T2_T3_T4_T6_E12temp_storage+56];
	setp.lt.f64 	%p50, %fd119, %fd120;
	selp.f64 	%fd121, %fd120, %fd119, %p50;
	ld.shared.f64 	%fd122, [_ZZN3cub18CUB_300001_SM_10006detail6reduce28DeviceReduceSingleTileKernelINS2_10policy_hubIdjN4cuda3__47maximumIvEEE10Policy1000EPdSB_jS8_ddNS5_3std3__410__identityEEEvT0_T1_T2_T3_T4_T6_E12temp_storage+64];
	setp.lt.f64 	%p51, %fd121, %fd122;
	selp.f64 	%fd380, %fd122, %fd121, %p51;
$L__BB4_74:
	mov.u32 	%r454, %tid.x;
	setp.ne.s32 	%p217, %r454, 0;
	@%p217 bra 	$L__BB4_76;
	setp.lt.f64 	%p218, %fd58, %fd380;
	selp.f64 	%fd353, %fd380, %fd58, %p218;
	st.global.f64 	[%rd1], %fd353;
$L__BB4_76:
	ret;

}
	// .globl	_ZN3cub18CUB_300001_SM_10006detail6reduce18DeviceReduceKernelINS2_10policy_hubIdjN4cuda3__47maximumIvEEE10Policy1000EPdjS8_dNS5_3std3__410__identityEEEvT0_PT3_T1_NS0_13GridEvenShareISI_EET2_T4_
.visible .entry _ZN3cub18CUB_300001_SM_10006detail6reduce18DeviceReduceKernelINS2_10policy_hubIdjN4cuda3__47maximumIvEEE10Policy1000EPdjS8_dNS5_3std3__410__identityEEEvT0_PT3_T1_NS0_13GridEvenShareISI_EET2_T4_(
	.param .u64 .ptr .align 1 _ZN3cub18CUB_300001_SM_10006detail6reduce18DeviceReduceKernelINS2_10policy_hubIdjN4cuda3__47maximumIvEEE10Policy1000EPdjS8_dNS5_3std3__410__identityEEEvT0_PT3_T1_NS0_13GridEvenShareISI_EET2_T4__param_0,
	.param .u64 .ptr .align 1 _ZN3cub18CUB_300001_SM_10006detail6reduce18DeviceReduceKernelINS2_10policy_hubIdjN4cuda3__47maximumIvEEE10Policy1000EPdjS8_dNS5_3std3__410__identityEEEvT0_PT3_T1_NS0_13GridEvenShareISI_EET2_T4__param_1,
	.param .u32 _ZN3cub18CUB_300001_SM_10006detail6reduce18DeviceReduceKernelINS2_10policy_hubIdjN4cuda3__47maximumIvEEE10Policy1000EPdjS8_dNS5_3std3__410__identityEEEvT0_PT3_T1_NS0_13GridEvenShareISI_EET2_T4__param_2,
	.param .align 4 .b8 _ZN3cub18CUB_300001_SM_10006detail6reduce18DeviceReduceKernelINS2_10policy_hubIdjN4cuda3__47maximumIvEEE10Policy1000EPdjS8_dNS5_3std3__410__identityEEEvT0_PT3_T1_NS0_13GridEvenShareISI_EET2_T4__param_3[40],
	.param .align 1 .b8 _ZN3cub18CUB_300001_SM_10006detail6reduce18DeviceReduceKernelINS2_10policy_hubIdjN4cuda3__47maximumIvEEE10Policy1000EPdjS8_dNS5_3std3__410__identityEEEvT0_PT3_T1_NS0_13GridEvenShareISI_EET2_T4__param_4[1],
	.param .align 1 .b8 _ZN3cub18CUB_300001_SM_10006detail6reduce18DeviceReduceKernelINS2_10policy_hubIdjN4cuda3__47maximumIvEEE10Policy1000EPdjS8_dNS5_3std3__410__identityEEEvT0_PT3_T1_NS0_13GridEvenShareISI_EET2_T4__param_5[1]
)
.maxntid 256
{
	.reg .pred 	%p<217>;
	.reg .b32 	%r<542>;
	.reg .b64 	%rd<197>;
	.reg .b64 	%fd<375>;
	// demoted variable
	.shared .align 8 .b8 _ZZN3cub18CUB_300001_SM_10006detail6reduce18DeviceReduceKernelINS2_10policy_hubIdjN4cuda3__47maximumIvEEE10Policy1000EPdjS8_dNS5_3std3__410__identityEEEvT0_PT3_T1_NS0_13GridEvenShareISI_EET2_T4_E12temp_storage[80];
	ld.param.u32 	%r1, [_ZN3cub18CUB_300001_SM_10006detail6reduce18DeviceReduceKernelINS2_10policy_hubIdjN4cuda3__47maximumIvEEE10Policy1000EPdjS8_dNS5_3std3__410__identityEEEvT0_PT3_T1_NS0_13GridEvenShareISI_EET2_T4__param_3+20];
	ld.param.u64 	%rd1, [_ZN3cub18CUB_300001_SM_10006detail6reduce18DeviceReduceKernelINS2_10policy_hubIdjN4cuda3__47maximumIvEEE10Policy1000EPdjS8_dNS5_3std3__410__identityEEEvT0_PT3_T1_NS0_13GridEvenShareISI_EET2_T4__param_0];
	ld.param.u32 	%r2, [_ZN3cub18CUB_300001_SM_10006detail6reduce18DeviceReduceKernelINS2_10policy_hubIdjN4cuda3__47maximumIvEEE10Policy1000EPdjS8_dNS5_3std3__410__identityEEEvT0_PT3_T1_NS0_13GridEvenShareISI_EET2_T4__param_3+24];
	mov.u32 	%r3, %ctaid.x;
	shl.b32 	%r4, %r2, 11;
	shl.b32 	%r5, %r3, 11;
	and.b64  	%rd3, %rd1, 31;
	setp.ne.s64 	%p1, %rd3, 0;
	@%p1 bra 	$L__BB5_36;
	sub.s32 	%r6, %r1, %r5;
	setp.gt.u32 	%p109, %r6, 2047;
	@%p109 bra 	$L__BB5_20;
	mov.u32 	%r7, %tid.x;
	setp.ge.u32 	%p158, %r7, %r6;
	mov.f64 	%fd355, 0d0000000000000000;
	mov.u32 	%r512, %r7;
	@%p158 bra 	$L__BB5_4;
	add.s32 	%r378, %r5, %r7;
	mul.wide.u32 	%rd157, %r378, 8;
	add.s64 	%rd156, %rd1, %rd157;
	// begin inline asm
	ld.global.nc.u64 %rd155, [%rd156];
	// end inline asm
	mov.b64 	%fd355, %rd155;
	add.s32 	%r512, %r7, 256;
$L__BB5_4:
	setp.ge.u32 	%p159, %r512, %r6;
	@%p159 bra 	$L__BB5_11;
	not.b32 	%r379, %r512;
	add.s32 	%r10, %r1, %r379;
	and.b32  	%r380, %r10, 768;
	setp.eq.s32 	%p160, %r380, 768;
	@%p160 bra 	$L__BB5_8;
	add.s32 	%r510, %r512, %r5;
	shr.u32 	%r381, %r10, 8;
	add.s32 	%r382, %r381, 1;
	and.b32  	%r383, %r382, 3;
	neg.s32 	%r509, %r383;
$L__BB5_7:
	.pragma "nounroll";
	mul.wide.u32 	%rd160, %r510, 8;
	add.s64 	%rd159, %rd1, %rd160;
	// begin inline asm
	ld.global.nc.u64 %rd158, [%rd159];
	// end inline asm
	mov.b64 	%fd269, %rd158;
	setp.lt.f64 	%p161, %fd355, %fd269;
	selp.f64 	%fd355, %fd269, %fd355, %p161;
	add.s32 	%r512, %r512, 256;
	add.s32 	%r510, %r510, 256;
	add.s32 	%r509, %r509, 1;
	setp.ne.s32 	%p162, %r509, 0;
	@%p162 bra 	$L__BB5_7;
$L__BB5_8:
	sub.s32 	%r384, %r10, %r5;
	setp.lt.u32 	%p163, %r384, 768;
	@%p163 bra 	$L__BB5_11;
	add.s32 	%r514, %r512, 512;
	add.s32 	%r513, %r512, %r5;
$L__BB5_10:
	mul.wide.u32 	%rd169, %r513, 8;
	add.s64 	%rd162, %rd1, %rd169;
	// begin inline asm
	ld.global.nc.u64 %rd161, [%rd162];
	// end inline asm
	mov.b64 	%fd270, %rd161;
	setp.lt.f64 	%p164, %fd355, %fd270;
	selp.f64 	%fd271, %fd270, %fd355, %p164;
	add.s32 	%r385, %r513, 256;
	mul.wide.u32 	%rd170, %r385, 8;
	add.s64 	%rd164, %rd1, %rd170;
	// begin inline asm
	ld.global.nc.u64 %rd163, [%rd164];
	// end inline asm
	mov.b64 	%fd272, %rd163;
	setp.lt.f64 	%p165, %fd271, %fd272;
	selp.f64 	%fd273, %fd272, %fd271, %p165;
	add.s32 	%r386, %r513, 512;
	mul.wide.u32 	%rd171, %r386, 8;
	add.s64 	%rd166, %rd1, %rd171;
	// begin inline asm
	ld.global.nc.u64 %rd165, [%rd166];
	// end inline asm
	mov.b64 	%fd274, %rd165;
	setp.lt.f64 	%p166, %fd273, %fd274;
	selp.f64 	%fd275, %fd274, %fd273, %p166;
	add.s32 	%r387, %r513, 768;
	mul.wide.u32 	%rd172, %r387, 8;
	add.s64 	%rd168, %rd1, %rd172;
	// begin inline asm
	ld.global.nc.u64 %rd167, [%rd168];
	// end inline asm
	mov.b64 	%fd276, %rd167;
	setp.lt.f64 	%p167, %fd275, %fd276;
	selp.f64 	%fd355, %fd276, %fd275, %p167;
	add.s32 	%r24, %r514, 1024;
	add.s32 	%r388, %r514, 512;
	add.s32 	%r513, %r513, 1024;
	setp.lt.s32 	%p168, %r388, %r6;
	mov.u32 	%r514, %r24;
	@%p168 bra 	$L__BB5_10;
$L__BB5_11:
	setp.lt.u32 	%p169, %r6, 256;
	@%p169 bra 	$L__BB5_16;
	// begin inline asm
	mov.u32 %r452, %laneid;
	// end inline asm
	mov.b64 	%rd183, %fd355;
	mov.b64 	{%r454, %r459}, %rd183;
	mov.b32 	%r460, 1;
	mov.b32 	%r501, 31;
	mov.b32 	%r502, -1;
	// begin inline asm
	shfl.sync.down.b32 %r453, %r454, %r460, %r501, %r502;
	// end inline asm
	// begin inline asm
	shfl.sync.down.b32 %r458, %r459, %r460, %r501, %r502;
	// end inline asm
	mov.b64 	%rd184, {%r453, %r458};
	mov.b64 	%fd324, %rd184;
	setp.gt.s32 	%p197, %r452, 30;
	setp.lt.f64 	%p198, %fd355, %fd324;
	selp.f64 	%fd325, %fd324, %fd355, %p198;
	selp.f64 	%fd326, %fd355, %fd325, %p197;
	mov.b64 	%rd185, %fd326;
	mov.b64 	{%r464, %r469}, %rd185;
	mov.b32 	%r470, 2;
	// begin inline asm
	shfl.sync.down.b32 %r463, %r464, %r470, %r501, %r502;
	// end inline asm
	// begin inline asm
	shfl.sync.down.b32 %r468, %r469, %r470, %r501, %r502;
	// end inline asm
	mov.b64 	%rd186, {%r463, %r468};
	mov.b64 	%fd327, %rd186;
	setp.gt.s32 	%p199, %r452, 29;
	setp.lt.f64 	%p200, %fd326, %fd327;
	selp.f64 	%fd328, %fd327, %fd326, %p200;
	selp.f64 	%fd329, %fd326, %fd328, %p199;
	mov.b64 	%rd187, %fd329;
	mov.b64 	{%r474, %r479}, %rd187;
	mov.b32 	%r480, 4;
	// begin inline asm
	shfl.sync.down.b32 %r473, %r474, %r480, %r501, %r502;
	// end inline asm
	// begin inline asm
	shfl.sync.down.b32 %r478, %r479, %r480, %r501, %r502;
	// end inline asm
	mov.b64 	%rd188, {%r473, %r478};
	mov.b64 	%fd330, %rd188;
	setp.gt.s32 	%p201, %r452, 27;
	setp.lt.f64 	%p202, %fd329, %fd330;
	selp.f64 	%fd331, %fd330, %fd329, %p202;
	selp.f64 	%fd332, %fd329, %fd331, %p201;
	mov.b64 	%rd189, %fd332;
	mov.b64 	{%r484, %r489}, %rd189;
	mov.b32 	%r490, 8;
	// begin inline asm
	shfl.sync.down.b32 %r483, %r484, %r490, %r501, %r502;
	// end inline asm
	// begin inline asm
	shfl.sync.down.b32 %r488, %r489, %r490, %r501, %r502;
	// end inline asm
	mov.b64 	%rd190, {%r483, %r488};
	mov.b64 	%fd333, %rd190;
	setp.gt.s32 	%p203, %r452, 23;
	setp.lt.f64 	%p204, %fd332, %fd333;
	selp.f64 	%fd334, %fd333, %fd332, %p204;
	selp.f64 	%fd335, %fd332, %fd334, %p203;
	mov.b64 	%rd191, %fd335;
	mov.b64 	{%r494, %r499}, %rd191;
	mov.b32 	%r500, 16;
	// begin inline asm
	shfl.sync.down.b32 %r493, %r494, %r500, %r501, %r502;
	// end inline asm
	// begin inline asm
	shfl.sync.down.b32 %r498, %r499, %r500, %r501, %r502;
	// end inline asm
	mov.b64 	%rd192, {%r493, %r498};
	mov.b64 	%fd336, %rd192;
	setp.gt.s32 	%p205, %r452, 15;
	setp.lt.f64 	%p206, %fd335, %fd336;
	selp.f64 	%fd10, %fd336, %fd335, %p206;
	selp.f64 	%fd374, %fd335, %fd10, %p205;
	setp.ne.s32 	%p207, %r452, 0;
	@%p207 bra 	$L__BB5_14;
	shr.u32 	%r503, %r7, 2;
	and.b32  	%r504, %r503, 248;
	mov.u32 	%r505, _ZZN3cub18CUB_300001_SM_10006detail6reduce18DeviceReduceKernelINS2_10policy_hubIdjN4cuda3__47maximumIvEEE10Policy1000EPdjS8_dNS5_3std3__410__identityEEEvT0_PT3_T1_NS0_13GridEvenShareISI_EET2_T4_E12temp_storage;
	add.s32 	%r506, %r505, %r504;
	st.shared.f64 	[%r506+8], %fd10;
$L__BB5_14:
	bar.sync 	0;
	setp.ne.s32 	%p208, %r7, 0;
	@%p208 bra 	$L__BB5_71;
	ld.shared.f64 	%fd337, [_ZZN3cub18CUB_300001_SM_10006detail6reduce18DeviceReduceKernelINS2_10policy_hubIdjN4cuda3__47maximumIvEEE10Policy1000EPdjS8_dNS5_3std3__410__identityEEEvT0_PT3_T1_NS0_13GridEvenShareISI_EET2_T4_E12temp_storage+16];
	setp.lt.f64 	%p209, %fd374, %fd337;
	selp.f64 	%fd338, %fd337, %fd374, %p209;
	ld.shared.f64 	%fd339, [_ZZN3cub18CUB_300001_SM_10006detail6reduce18DeviceReduceKernelINS2_10policy_hubIdjN4cuda3__47maximumIvEEE10Policy1000EPdjS8_dNS5_3std3__410__identityEEEvT0_PT3_T1_NS0_13GridEvenShareISI_EET2_T4_E12temp_storage+24];
	setp.lt.f64 	%p210, %fd338, %fd339;
	selp.f64 	%fd340, %fd339, %fd338, %p210;
	ld.shared.f64 	%fd341, [_ZZN3cub18CUB_300001_SM_10006detail6reduce18DeviceReduceKernelINS2_10policy_hubIdjN4cuda3__47maximumIvEEE10Policy1000EPdjS8_dNS5_3std3__410__identityEEEvT0_PT3_T1_NS0_13GridEvenShareISI_EET2_T4_E12temp_storage+32];
	setp.lt.f64 	%p211, %fd340, %fd341;
	selp.f64 	%fd342, %fd341, %fd340, %p211;
	ld.shared.f64 	%fd343, [_ZZN3cub18CUB_300001_SM_10006detail6reduce18DeviceReduceKernelINS2_10policy_hubIdjN4cuda3__47maximumIvEEE10Policy1000EPdjS8_dNS5_3std3__410__identityEEEvT0_PT3_T1_NS0_13GridEvenShareISI_EET2_T4_E12temp_storage+40];
	setp.lt.f64 	%p212, %fd342, %fd343;
	selp.f64 	%fd344, %fd343, %fd342, %p212;
	ld.shared.f64 	%fd345, [_ZZN3cub18CUB_300001_SM_10006detail6reduce18DeviceReduceKernelINS2_10policy_hubIdjN4cuda3__47maximumIvEEE10Policy1000EPdjS8_dNS5_3std3__410__identityEEEvT0_PT3_T1_NS0_13GridEvenShareISI_EET2_T4_E12temp_storage+48];
	setp.lt.f64 	%p213, %fd344, %fd345;
	selp.f64 	%fd346, %fd345, %fd344, %p213;
	ld.shared.f64 	%fd347, [_ZZN3cub18CUB_300001_SM_10006detail6reduce18DeviceReduceKernelINS2_10policy_hubIdjN4cuda3__47maximumIvEEE10Policy1000EPdjS8_dNS5_3std3__410__identityEEEvT0_PT3_T1_NS0_13GridEvenShareISI_EET2_T4_E12temp_storage+56];
	setp.lt.f64 	%p214, %fd346, %fd347;
	selp.f64 	%fd348, %fd347, %fd346, %p214;
	ld.shared.f64 	%fd349, [_ZZN3cub18CUB_300001_SM_10006detail6reduce18DeviceReduceKernelINS2_10policy_hubIdjN4cuda3__47maximumIvEEE10Policy1000EPdjS8_dNS5_3std3__410__identityEEEvT0_PT3_T1_NS0_13GridEvenShareISI_EET2_T4_E12temp_storage+64];
	setp.lt.f64 	%p215, %fd348, %fd349;
	selp.f64 	%fd374, %fd349, %fd348, %p215;
	bra.uni 	$L__BB5_71;
$L__BB5_16:
	// begin inline asm
	mov.u32 %r389, %laneid;
	// end inline asm
	and.b32  	%r440, %r7, 992;
	add.s32 	%r441, %r440, 32;
	setp.gt.u32 	%p170, %r441, %r6;
	not.b32 	%r442, %r440;
	add.s32 	%r443, %r6, %r442;
	selp.b32 	%r438, %r443, 31, %p170;
	mov.b64 	%rd173, %fd355;
	mov.b64 	{%r391, %r396}, %rd173;
	mov.b32 	%r397, 1;
	mov.b32 	%r439, -1;
	// begin inline asm
	shfl.sync.down.b32 %r390, %r391, %r397, %r438, %r439;
	// end inline asm
	// begin inline asm
	shfl.sync.down.b32 %r395, %r396, %r397, %r438, %r439;
	// end inline asm
	mov.b64 	%rd174, {%r390, %r395};
	mov.b64 	%fd277, %rd174;
	setp.lt.s32 	%p171, %r389, %r438;
	setp.lt.f64 	%p172, %fd355, %fd277;
	selp.f64 	%fd278, %fd277, %fd355, %p172;
	selp.f64 	%fd279, %fd278, %fd355, %p171;
	mov.b64 	%rd175, %fd279;
	mov.b64 	{%r401, %r406}, %rd175;
	mov.b32 	%r407, 2;
	// begin inline asm
	shfl.sync.down.b32 %r400, %r401, %r407, %r438, %r439;
	// end inline asm
	// begin inline asm
	shfl.sync.down.b32 %r405, %r406, %r407, %r438, %r439;
	// end inline asm
	mov.b64 	%rd176, {%r400, %r405};
	mov.b64 	%fd280, %rd176;
	add.s32 	%r444, %r389, 2;
	setp.gt.s32 	%p173, %r444, %r438;
	setp.lt.f64 	%p174, %fd279, %fd280;
	selp.f64 	%fd281, %fd280, %fd279, %p174;
	selp.f64 	%fd282, %fd279, %fd281, %p173;
	mov.b64 	%rd177, %fd282;
	mov.b64 	{%r411, %r416}, %rd177;
	mov.b32 	%r417, 4;
	// begin inline asm
	shfl.sync.down.b32 %r410, %r411, %r417, %r438, %r439;
	// end inline asm
	// begin inline asm
	shfl.sync.down.b32 %r415, %r416, %r417, %r438, %r439;
	// end inline asm
	mov.b64 	%rd178, {%r410, %r415};
	mov.b64 	%fd283, %rd178;
	add.s32 	%r445, %r389, 4;
	setp.gt.s32 	%p175, %r445, %r438;
	setp.lt.f64 	%p176, %fd282, %fd283;
	selp.f64 	%fd284, %fd283, %fd282, %p176;
	selp.f64 	%fd285, %fd282, %fd284, %p175;
	mov.b64 	%rd179, %fd285;
	mov.b64 	{%r421, %r426}, %rd179;
	mov.b32 	%r427, 8;
	// begin inline asm
	shfl.sync.down.b32 %r420, %r421, %r427, %r438, %r439;
	// end inline asm
	// begin inline asm
	shfl.sync.down.b32 %r425, %r426, %r427, %r438, %r439;
	// end inline asm
	mov.b64 	%rd180, {%r420, %r425};
	mov.b64 	%fd286, %rd180;
	add.s32 	%r446, %r389, 8;
	setp.gt.s32 	%p177, %r446, %r438;
	setp.lt.f64 	%p178, %fd285, %fd286;
	selp.f64 	%fd287, %fd286, %fd285, %p178;
	selp.f64 	%fd288, %fd285, %fd287, %p177;
	mov.b64 	%rd181, %fd288;
	mov.b64 	{%r431, %r436}, %rd181;
	mov.b32 	%r437, 16;
	// begin inline asm
	shfl.sync.down.b32 %r430, %r431, %r437, %r438, %r439;
	// end inline asm
	// begin inline asm
	shfl.sync.down.b32 %r435, %r436, %r437, %r438, %r439;
	// end inline asm
	mov.b64 	%rd182, {%r430, %r435};
	mov.b64 	%fd289, %rd182;
	add.s32 	%r447, %r389, 16;
	setp.gt.s32 	%p179, %r447, %r438;
	setp.lt.f64 	%p180, %fd288, %fd289;
	selp.f64 	%fd290, %fd289, %fd288, %p180;
	selp.f64 	%fd374, %fd288, %fd290, %p179;
	setp.ne.s32 	%p181, %r389, 0;
	@%p181 bra 	$L__BB5_18;
	shr.u32 	%r448, %r7, 2;
	and.b32  	%r449, %r448, 248;
	mov.u32 	%r450, _ZZN3cub18CUB_300001_SM_10006detail6reduce18DeviceReduceKernelINS2_10policy_hubIdjN4cuda3__47maximumIvEEE10Policy1000EPdjS8_dNS5_3std3__410__identityEEEvT0_PT3_T1_NS0_13GridEvenShareISI_EET2_T4_E12temp_storage;
	add.s32 	%r451, %r450, %r449;
	st.shared.f64 	[%r451+8], %fd374;
$L__BB5_18:
	bar.sync 	0;
	setp.ne.s32 	%p182, %r7, 0;
	@%p182 bra 	$L__BB5_71;
	setp.gt.u32 	%p183, %r6, 32;
	ld.shared.f64 	%fd291, [_ZZN3cub18CUB_300001_SM_10006detail6reduce18DeviceReduceKernelINS2_10policy_hubIdjN4cuda3__47maximumIvEEE10Policy1000EPdjS8_dNS5_3std3__410__identityEEEvT0_PT3_T1_NS0_13GridEvenShareISI_EET2_T4_E12temp_storage+16];
	setp.lt.f64 	%p184, %fd374, %fd291;
	selp.f64 	%fd293, %fd291, %fd374, %p184;
	selp.f64 	%fd294, %fd293, %fd374, %p183;
	setp.gt.u32 	%p185, %r6, 64;
	ld.shared.f64 	%fd296, [_ZZN3cub18CUB_300001_SM_10006detail6reduce18DeviceReduceKernelINS2_10policy_hubIdjN4cuda3__47maximumIvEEE10Policy1000EPdjS8_dNS5_3std3__410__identityEEEvT0_PT3_T1_NS0_13GridEvenShareISI_EET2_T4_E12temp_storage+24];
	setp.lt.f64 	%p186, %fd294, %fd296;
	selp.f64 	%fd298, %fd296, %fd294, %p186;
	selp.f64 	%fd299, %fd298, %fd294, %p185;
	setp.gt.u32 	%p187, %r6, 96;
	ld.shared.f64 	%fd301, [_ZZN3cub18CUB_300001_SM_10006detail6reduce18DeviceReduceKernelINS2_10policy_hubIdjN4cuda3__47maximumIvEEE10Policy1000EPdjS8_dNS5_3std3__410__identityEEEvT0_PT3_T1_NS0_13GridEvenShareISI_EET2_T4_E12temp_storage+32];
	setp.lt.f64 	%p188, %fd299, %fd301;
	selp.f64 	%fd303, %fd301, %fd299, %p188;
	selp.f64 	%fd304, %fd303, %fd299, %p187;
	setp.gt.u32 	%p189, %r6, 128;
	ld.shared.f64 	%fd306, [_ZZN3cub18CUB_300001_SM_10006detail6reduce18DeviceReduceKernelINS2_10policy_hubIdjN4cuda3__47maximumIvEEE10Policy1000EPdjS8_dNS5_3std3__410__identityEEEvT0_PT3_T1_NS0_13GridEvenShareISI_EET2_T4_E12temp_storage+40];
	setp.lt.f64 	%p190, %fd304, %fd306;
	selp.f64 	%fd308, %fd306, %fd304, %p190;
	selp.f64 	%fd309, %fd308, %fd304, %p189;
	setp.gt.u32 	%p191, %r6, 160;
	ld.shared.f64 	%fd311, [_ZZN3cub18CUB_300001_SM_10006detail6reduce18DeviceReduceKernelINS2_10policy_hubIdjN4cuda3__47maximumIvEEE10Policy1000EPdjS8_dNS5_3std3__410__identityEEEvT0_PT3_T1_NS0_13GridEvenShareISI_EET2_T4_E12temp_storage+48];
	setp.lt.f64 	%p192, %fd309, %fd311;
	selp.f64 	%fd313, %fd311, %fd309, %p192;
	selp.f64 	%fd314, %fd313, %fd309, %p191;
	setp.gt.u32 	%p193, %r6, 192;
	ld.shared.f64 	%fd316, [_ZZN3cub18CUB_300001_SM_10006detail6reduce18DeviceReduceKernelINS2_10policy_hubIdjN4cuda3__47maximumIvEEE10Policy1000EPdjS8_dNS5_3std3__410__identityEEEvT0_PT3_T1_NS0_13GridEvenShareISI_EET2_T4_E12temp_storage+56];
	setp.lt.f64 	%p194, %fd314, %fd316;
	selp.f64 	%fd318, %fd316, %fd314, %p194;
	selp.f64 	%fd319, %fd318, %fd314, %p193;
	setp.gt.u32 	%p195, %r6, 224;
	ld.shared.f64 	%fd321, [_ZZN3cub18CUB_300001_SM_10006detail6reduce18DeviceReduceKernelINS2_10policy_hubIdjN4cuda3__47maximumIvEEE10Policy1000EPdjS8_dNS5_3std3__410__identityEEEvT0_PT3_T1_NS0_13GridEvenShareISI_EET2_T4_E12temp_storage+64];
	setp.lt.f64 	%p196, %fd319, %fd321;
	selp.f64 	%fd323, %fd321, %fd319, %p196;
	selp.f64 	%fd374, %fd323, %fd319, %p195;
	bra.uni 	$L__BB5_71;
$L__BB5_20:
	mov.u32 	%r26, %tid.x;
	shl.b32 	%r305, %r26, 2;
	add.s32 	%r306, %r5, %r305;
	mul.wide.u32 	%rd113, %r306, 8;
	add.s64 	%rd103, %rd1, %rd113;
	// begin inline asm
	ld.global.nc.v2.u64 {%rd101, %rd102}, [%rd103];
	// end inline asm
	add.s64 	%rd106, %rd103, 16;
	// begin inline asm
	ld.global.nc.v2.u64 {%rd104, %rd105}, [%rd106];
	// end inline asm
	mov.b64 	%fd203, %rd101;
	mov.b64 	%fd204, %rd102;
	mov.b64 	%fd205, %rd104;
	mov.b64 	%fd206, %rd105;
	add.s64 	%rd109, %rd103, 8192;
	// begin inline asm
	ld.global.nc.v2.u64 {%rd107, %rd108}, [%rd109];
	// end inline asm
	add.s64 	%rd112, %rd103, 8208;
	// begin inline asm
	ld.global.nc.v2.u64 {%rd110, %rd111}, [%rd112];
	// end inline asm
	mov.b64 	%fd207, %rd107;
	mov.b64 	%fd208, %rd108;
	mov.b64 	%fd209, %rd110;
	mov.b64 	%fd210, %rd111;
	setp.lt.f64 	%p110, %fd203, %fd204;
	selp.f64 	%fd211, %fd204, %fd203, %p110;
	setp.lt.f64 	%p111, %fd211, %fd205;
	selp.f64 	%fd212, %fd205, %fd211, %p111;
	setp.lt.f64 	%p112, %fd212, %fd206;
	selp.f64 	%fd213, %fd206, %fd212, %p112;
	setp.lt.f64 	%p113, %fd213, %fd207;
	selp.f64 	%fd214, %fd207, %fd213, %p113;
	setp.lt.f64 	%p114, %fd214, %fd208;
	selp.f64 	%fd215, %fd208, %fd214, %p114;
	setp.lt.f64 	%p115, %fd215, %fd209;
	selp.f64 	%fd216, %fd209, %fd215, %p115;
	setp.lt.f64 	%p116, %fd216, %fd210;
	selp.f64 	%fd361, %fd210, %fd216, %p116;
	setp.lt.u32 	%p117, %r6, %r4;
	@%p117 bra 	$L__BB5_32;
	add.s32 	%r27, %r4, %r5;
	add.s32 	%r516, %r27, 256;
	add.s32 	%r515, %r27, %r26;
	mov.b32 	%r517, 0;
$L__BB5_22:
	add.s32 	%r5, %r5, %r4;
	add.s32 	%r308, %r1, -2048;
	setp.gt.u32 	%p118, %r5, %r308;
	@%p118 bra 	$L__BB5_24;
	cvt.u64.u32 	%rd126, %r5;
	cvt.u64.u32 	%rd127, %r305;
	add.s64 	%rd128, %rd126, %rd127;
	shl.b64 	%rd129, %rd128, 3;
	add.s64 	%rd116, %rd1, %rd129;
	// begin inline asm
	ld.global.nc.v2.u64 {%rd114, %rd115}, [%rd116];
	// end inline asm
	add.s64 	%rd119, %rd116, 16;
	// begin inline asm
	ld.global.nc.v2.u64 {%rd117, %rd118}, [%rd119];
	// end inline asm
	mov.b64 	%fd217, %rd114;
	mov.b64 	%fd218, %rd115;
	mov.b64 	%fd219, %rd117;
	mov.b64 	%fd220, %rd118;
	add.s64 	%rd122, %rd116, 8192;
	// begin inline asm
	ld.global.nc.v2.u64 {%rd120, %rd121}, [%rd122];
	// end inline asm
	add.s64 	%rd125, %rd116, 8208;
	// begin inline asm
	ld.global.nc.v2.u64 {%rd123, %rd124}, [%rd125];
	// end inline asm
	mov.b64 	%fd221, %rd120;
	mov.b64 	%fd222, %rd121;
	mov.b64 	%fd223, %rd123;
	mov.b64 	%fd224, %rd124;
	setp.lt.f64 	%p119, %fd361, %fd217;
	selp.f64 	%fd225, %fd217, %fd361, %p119;
	setp.lt.f64 	%p120, %fd225, %fd218;
	selp.f64 	%fd226, %fd218, %fd225, %p120;
	setp.lt.f64 	%p121, %fd226, %fd219;
	selp.f64 	%fd227, %fd219, %fd226, %p121;
	setp.lt.f64 	%p122, %fd227, %fd220;
	selp.f64 	%fd228, %fd220, %fd227, %p122;
	setp.lt.f64 	%p123, %fd228, %fd221;
	selp.f64 	%fd229, %fd221, %fd228, %p123;
	setp.lt.f64 	%p124, %fd229, %fd222;
	selp.f64 	%fd230, %fd222, %fd229, %p124;
	setp.lt.f64 	%p125, %fd230, %fd223;
	selp.f64 	%fd231, %fd223, %fd230, %p125;
	setp.lt.f64 	%p126, %fd231, %fd224;
	selp.f64 	%fd361, %fd224, %fd231, %p126;
	sub.s32 	%r310, %r1, %r5;
	setp.lt.u32 	%p127, %r310, %r4;
	add.s32 	%r517, %r517, 1;
	add.s32 	%r516, %r516, %r4;
	add.s32 	%r515, %r515, %r4;
	@%p127 bra 	$L__BB5_32;
	bra.uni 	$L__BB5_22;
$L__BB5_24:
	setp.le.u32 	%p128, %r1, %r5;
	@%p128 bra 	$L__BB5_32;
	sub.s32 	%r38, %r1, %r5;
	setp.ge.s32 	%p129, %r26, %r38;
	@%p129 bra 	$L__BB5_32;
	not.b32 	%r311, %r26;
	add.s32 	%r312, %r1, %r311;
	sub.s32 	%r313, %r312, %r27;
	mul.lo.s32 	%r314, %r2, %r517;
	shl.b32 	%r315, %r314, 11;
	sub.s32 	%r39, %r313, %r315;
	shr.u32 	%r316, %r312, 8;
	add.s32 	%r40, %r316, 1;
	and.b32  	%r317, %r312, 768;
	setp.eq.s32 	%p130, %r317, 768;
	mov.u32 	%r522, %r26;
	@%p130 bra 	$L__BB5_29;
	and.b32  	%r318, %r40, 3;
	neg.s32 	%r519, %r318;
	mov.u32 	%r522, %r26;
$L__BB5_28:
	.pragma "nounroll";
	mul.wide.u32 	%rd132, %r515, 8;
	add.s64 	%rd131, %rd1, %rd132;
	// begin inline asm
	ld.global.nc.u64 %rd130, [%rd131];
	// end inline asm
	mov.b64 	%fd233, %rd130;
	setp.lt.f64 	%p131, %fd361, %fd233;
	selp.f64 	%fd361, %fd233, %fd361, %p131;
	add.s32 	%r522, %r522, 256;
	add.s32 	%r515, %r515, 256;
	add.s32 	%r519, %r519, 1;
	setp.ne.s32 	%p132, %r519, 0;
	@%p132 bra 	$L__BB5_28;
$L__BB5_29:
	setp.lt.u32 	%p133, %r39, 768;
	@%p133 bra 	$L__BB5_32;
	add.s32 	%r524, %r522, 512;
	add.s32 	%r523, %r522, %r516;
$L__BB5_31:
	add.s32 	%r319, %r523, -256;
	mul.wide.u32 	%rd141, %r319, 8;
	add.s64 	%rd134, %rd1, %rd141;
	// begin inline asm
	ld.global.nc.u64 %rd133, [%rd134];
	// end inline asm
	mov.b64 	%fd234, %rd133;
	setp.lt.f64 	%p134, %fd361, %fd234;
	selp.f64 	%fd235, %fd234, %fd361, %p134;
	mul.wide.u32 	%rd142, %r523, 8;
	add.s64 	%rd136, %rd1, %rd142;
	// begin inline asm
	ld.global.nc.u64 %rd135, [%rd136];
	// end inline asm
	mov.b64 	%fd236, %rd135;
	setp.lt.f64 	%p135, %fd235, %fd236;
	selp.f64 	%fd237, %fd236, %fd235, %p135;
	add.s32 	%r320, %r523, 256;
	mul.wide.u32 	%rd143, %r320, 8;
	add.s64 	%rd138, %rd1, %rd143;
	// begin inline asm
	ld.global.nc.u64 %rd137, [%rd138];
	// end inline asm
	mov.b64 	%fd238, %rd137;
	setp.lt.f64 	%p136, %fd237, %fd238;
	selp.f64 	%fd239, %fd238, %fd237, %p136;
	add.s32 	%r321, %r523, 512;
	mul.wide.u32 	%rd144, %r321, 8;
	add.s64 	%rd140, %rd1, %rd144;
	// begin inline asm
	ld.global.nc.u64 %rd139, [%rd140];
	// end inline asm
	mov.b64 	%fd240, %rd139;
	setp.lt.f64 	%p137, %fd239, %fd240;
	selp.f64 	%fd361, %fd240, %fd239, %p137;
	add.s32 	%r53, %r524, 1024;
	add.s32 	%r322, %r524, 512;
	add.s32 	%r523, %r523, 1024;
	setp.lt.s32 	%p138, %r322, %r38;
	mov.u32 	%r524, %r53;
	@%p138 bra 	$L__BB5_31;
$L__BB5_32:
	// begin inline asm
	mov.u32 %r323, %laneid;
	// end inline asm
	mov.b64 	%rd145, %fd361;
	mov.b64 	{%r325, %r330}, %rd145;
	mov.b32 	%r331, 1;
	mov.b32 	%r372, 31;
	mov.b32 	%r373, -1;
	// begin inline asm
	shfl.sync.down.b32 %r324, %r325, %r331, %r372, %r373;
	// end inline asm
	// begin inline asm
	shfl.sync.down.b32 %r329, %r330, %r331, %r372, %r373;
	// end inline asm
	mov.b64 	%rd146, {%r324, %r329};
	mov.b64 	%fd241, %rd146;
	setp.gt.s32 	%p139, %r323, 30;
	setp.lt.f64 	%p140, %fd361, %fd241;
	selp.f64 	%fd242, %fd241, %fd361, %p140;
	selp.f64 	%fd243, %fd361, %fd242, %p139;
	mov.b64 	%rd147, %fd243;
	mov.b64 	{%r335, %r340}, %rd147;
	mov.b32 	%r341, 2;
	// begin inline asm
	shfl.sync.down.b32 %r334, %r335, %r341, %r372, %r373;
	// end inline asm
	// begin inline asm
	shfl.sync.down.b32 %r339, %r340, %r341, %r372, %r373;
	// end inline asm
	mov.b64 	%rd148, {%r334, %r339};
	mov.b64 	%fd244, %rd148;
	setp.gt.s32 	%p141, %r323, 29;
	setp.lt.f64 	%p142, %fd243, %fd244;
	selp.f64 	%fd245, %fd244, %fd243, %p142;
	selp.f64 	%fd246, %fd243, %fd245, %p141;
	mov.b64 	%rd149, %fd246;
	mov.b64 	{%r345, %r350}, %rd149;
	mov.b32 	%r351, 4;
	// begin inline asm
	shfl.sync.down.b32 %r344, %r345, %r351, %r372, %r373;
	// end inline asm
	// begin inline asm
	shfl.sync.down.b32 %r349, %r350, %r351, %r372, %r373;
	// end inline asm
	mov.b64 	%rd150, {%r344, %r349};
	mov.b64 	%fd247, %rd150;
	setp.gt.s32 	%p143, %r323, 27;
	setp.lt.f64 	%p144, %fd246, %fd247;
	selp.f64 	%fd248, %fd247, %fd246, %p144;
	selp.f64 	%fd249, %fd246, %fd248, %p143;
	mov.b64 	%rd151, %fd249;
	mov.b64 	{%r355, %r360}, %rd151;
	mov.b32 	%r361, 8;
	// begin inline asm
	shfl.sync.down.b32 %r354, %r355, %r361, %r372, %r373;
	// end inline asm
	// begin inline asm
	shfl.sync.down.b32 %r359, %r360, %r361, %r372, %r373;
	// end inline asm
	mov.b64 	%rd152, {%r354, %r359};
	mov.b64 	%fd250, %rd152;
	setp.gt.s32 	%p145, %r323, 23;
	setp.lt.f64 	%p146, %fd249, %fd250;
	selp.f64 	%fd251, %fd250, %fd249, %p146;
	selp.f64 	%fd252, %fd249, %fd251, %p145;
	mov.b64 	%rd153, %fd252;
	mov.b64 	{%r365, %r370}, %rd153;
	mov.b32 	%r371, 16;
	// begin inline asm
	shfl.sync.down.b32 %r364, %r365, %r371, %r372, %r373;
	// end inline asm
	// begin inline asm
	shfl.sync.down.b32 %r369, %r370, %r371, %r372, %r373;
	// end inline asm
	mov.b64 	%rd154, {%r364, %r369};
	mov.b64 	%fd253, %rd154;
	setp.gt.s32 	%p147, %r323, 15;
	setp.lt.f64 	%p148, %fd252, %fd253;
	selp.f64 	%fd25, %fd253, %fd252, %p148;
	selp.f64 	%fd374, %fd252, %fd25, %p147;
	setp.ne.s32 	%p149, %r323, 0;
	@%p149 bra 	$L__BB5_34;
	shr.u32 	%r374, %r26, 2;
	and.b32  	%r375, %r374, 248;
	mov.u32 	%r376, _ZZN3cub18CUB_300001_SM_10006detail6reduce18DeviceReduceKernelINS2_10policy_hubIdjN4cuda3__47maximumIvEEE10Policy1000EPdjS8_dNS5_3std3__410__identityEEEvT0_PT3_T1_NS0_13GridEvenShareISI_EET2_T4_E12temp_storage;
	add.s32 	%r377, %r376, %r375;
	st.shared.f64 	[%r377+8], %fd25;
$L__BB5_34:
	bar.sync 	0;
	setp.ne.s32 	%p150, %r26, 0;
	@%p150 bra 	$L__BB5_71;
	ld.shared.f64 	%fd254, [_ZZN3cub18CUB_300001_SM_10006detail6reduce18DeviceReduceKernelINS2_10policy_hubIdjN4cuda3__47maximumIvEEE10Policy1000EPdjS8_dNS5_3std3__410__identityEEEvT0_PT3_T1_NS0_13GridEvenShareISI_EET2_T4_E12temp_storage+16];
	setp.lt.f64 	%p151, %fd374, %fd254;
	selp.f64 	%fd255, %fd254, %fd374, %p151;
	ld.shared.f64 	%fd256, [_ZZN3cub18CUB_300001_SM_10006detail6reduce18DeviceReduceKernelINS2_10policy_hubIdjN4cuda3__47maximumIvEEE10Policy1000EPdjS8_dNS5_3std3__410__identityEEEvT0_PT3_T1_NS0_13GridEvenShareISI_EET2_T4_E12temp_storage+24];
	setp.lt.f64 	%p152, %fd255, %fd256;
	selp.f64 	%fd257, %fd256, %fd255, %p152;
	ld.shared.f64 	%fd258, [_ZZN3cub18CUB_300001_SM_10006detail6reduce18DeviceReduceKernelINS2_10policy_hubIdjN4cuda3__47maximumIvEEE10Policy1000EPdjS8_dNS5_3std3__410__identityEEEvT0_PT3_T1_NS0_13GridEvenShareISI_EET2_T4_E12temp_storage+32];
	setp.lt.f64 	%p153, %fd257, %fd258;
	selp.f64 	%fd259, %fd258, %fd257, %p153;
	ld.shared.f64 	%fd260, [_ZZN3cub18CUB_300001_SM_10006detail6reduce18DeviceReduceKernelINS2_10policy_hubIdjN4cuda3__47maximumIvEEE10Policy1000EPdjS8_dNS5_3std3__410__identityEEEvT0_PT3_T1_NS0_13GridEvenShareISI_EET2_T4_E12temp_storage+40];
	setp.lt.f64 	%p154, %fd259, %fd260;
	selp.f64 	%fd261, %fd260, %fd259, %p154;
	ld.shared.f64 	%fd262, [_ZZN3cub18CUB_300001_SM_10006detail6reduce18DeviceReduceKernelINS2_10policy_hubIdjN4cuda3__47maximumIvEEE10Policy1000EPdjS8_dNS5_3std3__410__identityEEEvT0_PT3_T1_NS0_13GridEvenShareISI_EET2_T4_E12temp_storage+48];
	setp.lt.f64 	%p155, %fd261, %fd262;
	selp.f64 	%fd263, %fd262, %fd261, %p155;
	ld.shared.f64 	%fd264, [_ZZN3cub18CUB_300001_SM_10006detail6reduce18DeviceReduceKernelINS2_10policy_hubIdjN4cuda3__47maximumIvEEE10Policy1000EPdjS8_dNS5_3std3__410__identityEEEvT0_PT3_T1_NS0_13GridEvenShareISI_EET2_T4_E12temp_storage+56];
	setp.lt.f64 	%p156, %fd263, %fd264;
	selp.f64 	%fd265, %fd264, %fd263, %p156;
	ld.shared.f64 	%fd266, [_ZZN3cub18CUB_300001_SM_10006detail6reduce18DeviceReduceKernelINS2_10policy_hubIdjN4cuda3__47maximumIvEEE10Policy1000EPdjS8_dNS5_3std3__410__identityEEEvT0_PT3_T1_NS0_13GridEvenShareISI_EET2_T4_E12temp_storage+64];
	setp.lt.f64 	%p157, %fd265, %fd266;
	selp.f64 	%fd374, %fd266, %fd265, %p157;
	bra.uni 	$L__BB5_71;
$L__BB5_36:
	sub.s32 	%r55, %r1, %r5;
	setp.gt.u32 	%p2, %r55, 2047;
	@%p2 bra 	$L__BB5_55;
	mov.u32 	%r56, %tid.x;
	setp.ge.u32 	%p51, %r56, %r55;
	mov.f64 	%fd367, 0d0000000000000000;
	mov.u32 	%r529, %r56;
	@%p51 bra 	$L__BB5_39;
	add.s32 	%r176, %r5, %r56;
	mul.wide.u32 	%rd65, %r176, 8;
	add.s64 	%rd64, %rd1, %rd65;
	// begin inline asm
	ld.global.nc.u64 %rd63, [%rd64];
	// end inline asm
	mov.b64 	%fd367, %rd63;
	add.s32 	%r529, %r56, 256;
$L__BB5_39:
	setp.ge.u32 	%p52, %r529, %r55;
	@%p52 bra 	$L__BB5_46;
	not.b32 	%r177, %r529;
	add.s32 	%r59, %r1, %r177;
	and.b32  	%r178, %r59, 768;
	setp.eq.s32 	%p53, %r178, 768;
	@%p53 bra 	$L__BB5_43;
	add.s32 	%r527, %r529, %r5;
	shr.u32 	%r179, %r59, 8;
	add.s32 	%r180, %r179, 1;
	and.b32  	%r181, %r180, 3;
	neg.s32 	%r526, %r181;
$L__BB5_42:
	.pragma "nounroll";
	mul.wide.u32 	%rd68, %r527, 8;
	add.s64 	%rd67, %rd1, %rd68;
	// begin inline asm
	ld.global.nc.u64 %rd66, [%rd67];
	// end inline asm
	mov.b64 	%fd122, %rd66;
	setp.lt.f64 	%p54, %fd367, %fd122;
	selp.f64 	%fd367, %fd122, %fd367, %p54;
	add.s32 	%r529, %r529, 256;
	add.s32 	%r527, %r527, 256;
	add.s32 	%r526, %r526, 1;
	setp.ne.s32 	%p55, %r526, 0;
	@%p55 bra 	$L__BB5_42;
$L__BB5_43:
	sub.s32 	%r182, %r59, %r5;
	setp.lt.u32 	%p56, %r182, 768;
	@%p56 bra 	$L__BB5_46;
	add.s32 	%r531, %r529, 512;
	add.s32 	%r530, %r529, %r5;
$L__BB5_45:
	mul.wide.u32 	%rd77, %r530, 8;
	add.s64 	%rd70, %rd1, %rd77;
	// begin inline asm
	ld.global.nc.u64 %rd69, [%rd70];
	// end inline asm
	mov.b64 	%fd123, %rd69;
	setp.lt.f64 	%p57, %fd367, %fd123;
	selp.f64 	%fd124, %fd123, %fd367, %p57;
	add.s32 	%r183, %r530, 256;
	mul.wide.u32 	%rd78, %r183, 8;
	add.s64 	%rd72, %rd1, %rd78;
	// begin inline asm
	ld.global.nc.u64 %rd71, [%rd72];
	// end inline asm
	mov.b64 	%fd125, %rd71;
	setp.lt.f64 	%p58, %fd124, %fd125;
	selp.f64 	%fd126, %fd125, %fd124, %p58;
	add.s32 	%r184, %r530, 512;
	mul.wide.u32 	%rd79, %r184, 8;
	add.s64 	%rd74, %rd1, %rd79;
	// begin inline asm
	ld.global.nc.u64 %rd73, [%rd74];
	// end inline asm
	mov.b64 	%fd127, %rd73;
	setp.lt.f64 	%p59, %fd126, %fd127;
	selp.f64 	%fd128, %fd127, %fd126, %p59;
	add.s32 	%r185, %r530, 768;
	mul.wide.u32 	%rd80, %r185, 8;
	add.s64 	%rd76, %rd1, %rd80;
	// begin inline asm
	ld.global.nc.u64 %rd75, [%rd76];
	// end inline asm
	mov.b64 	%fd129, %rd75;
	setp.lt.f64 	%p60, %fd128, %fd129;
	selp.f64 	%fd367, %fd129, %fd128, %p60;
	add.s32 	%r73, %r531, 1024;
	add.s32 	%r186, %r531, 512;
	add.s32 	%r530, %r530, 1024;
	setp.lt.s32 	%p61, %r186, %r55;
	mov.u32 	%r531, %r73;
	@%p61 bra 	$L__BB5_45;
$L__BB5_46:
	setp.lt.u32 	%p62, %r55, 256;
	@%p62 bra 	$L__BB5_51;
	// begin inline asm
	mov.u32 %r250, %laneid;
	// end inline asm
	mov.b64 	%rd91, %fd367;
	mov.b64 	{%r252, %r257}, %rd91;
	mov.b32 	%r258, 1;
	mov.b32 	%r299, 31;
	mov.b32 	%r300, -1;
	// begin inline asm
	shfl.sync.down.b32 %r251, %r252, %r258, %r299, %r300;
	// end inline asm
	// begin inline asm
	shfl.sync.down.b32 %r256, %r257, %r258, %r299, %r300;
	// end inline asm
	mov.b64 	%rd92, {%r251, %r256};
	mov.b64 	%fd177, %rd92;
	setp.gt.s32 	%p90, %r250, 30;
	setp.lt.f64 	%p91, %fd367, %fd177;
	selp.f64 	%fd178, %fd177, %fd367, %p91;
	selp.f64 	%fd179, %fd367, %fd178, %p90;
	mov.b64 	%rd93, %fd179;
	mov.b64 	{%r262, %r267}, %rd93;
	mov.b32 	%r268, 2;
	// begin inline asm
	shfl.sync.down.b32 %r261, %r262, %r268, %r299, %r300;
	// end inline asm
	// begin inline asm
	shfl.sync.down.b32 %r266, %r267, %r268, %r299, %r300;
	// end inline asm
	mov.b64 	%rd94, {%r261, %r266};
	mov.b64 	%fd180, %rd94;
	setp.gt.s32 	%p92, %r250, 29;
	setp.lt.f64 	%p93, %fd179, %fd180;
	selp.f64 	%fd181, %fd180, %fd179, %p93;
	selp.f64 	%fd182, %fd179, %fd181, %p92;
	mov.b64 	%rd95, %fd182;
	mov.b64 	{%r272, %r277}, %rd95;
	mov.b32 	%r278, 4;
	// begin inline asm
	shfl.sync.down.b32 %r271, %r272, %r278, %r299, %r300;
	// end inline asm
	// begin inline asm
	shfl.sync.down.b32 %r276, %r277, %r278, %r299, %r300;
	// end inline asm
	mov.b64 	%rd96, {%r271, %r276};
	mov.b64 	%fd183, %rd96;
	setp.gt.s32 	%p94, %r250, 27;
	setp.lt.f64 	%p95, %fd182, %fd183;
	selp.f64 	%fd184, %fd183, %fd182, %p95;
	selp.f64 	%fd185, %fd182, %fd184, %p94;
	mov.b64 	%rd97, %fd185;
	mov.b64 	{%r282, %r287}, %rd97;
	mov.b32 	%r288, 8;
	// begin inline asm
	shfl.sync.down.b32 %r281, %r282, %r288, %r299, %r300;
	// end inline asm
	// begin inline asm
	shfl.sync.down.b32 %r286, %r287, %r288, %r299, %r300;
	// end inline asm
	mov.b64 	%rd98, {%r281, %r286};
	mov.b64 	%fd186, %rd98;
	setp.gt.s32 	%p96, %r250, 23;
	setp.lt.f64 	%p97, %fd185, %fd186;
	selp.f64 	%fd187, %fd186, %fd185, %p97;
	selp.f64 	%fd188, %fd185, %fd187, %p96;
	mov.b64 	%rd99, %fd188;
	mov.b64 	{%r292, %r297}, %rd99;
	mov.b32 	%r298, 16;
	// begin inline asm
	shfl.sync.down.b32 %r291, %r292, %r298, %r299, %r300;
	// end inline asm
	// begin inline asm
	shfl.sync.down.b32 %r296, %r297, %r298, %r299, %r300;
	// end inline asm
	mov.b64 	%rd100, {%r291, %r296};
	mov.b64 	%fd189, %rd100;
	setp.gt.s32 	%p98, %r250, 15;
	setp.lt.f64 	%p99, %fd188, %fd189;
	selp.f64 	%fd37, %fd189, %fd188, %p99;
	selp.f64 	%fd374, %fd188, %fd37, %p98;
	setp.ne.s32 	%p100, %r250, 0;
	@%p100 bra 	$L__BB5_49;
	shr.u32 	%r301, %r56, 2;
	and.b32  	%r302, %r301, 248;
	mov.u32 	%r303, _ZZN3cub18CUB_300001_SM_10006detail6reduce18DeviceReduceKernelINS2_10policy_hubIdjN4cuda3__47maximumIvEEE10Policy1000EPdjS8_dNS5_3std3__410__identityEEEvT0_PT3_T1_NS0_13GridEvenShareISI_EET2_T4_E12temp_storage;
	add.s32 	%r304, %r303, %r302;
	st.shared.f64 	[%r304+8], %fd37;
$L__BB5_49:
	bar.sync 	0;
	setp.ne.s32 	%p101, %r56, 0;
	@%p101 bra 	$L__BB5_71;
	ld.shared.f64 	%fd190, [_ZZN3cub18CUB_300001_SM_10006detail6reduce18DeviceReduceKernelINS2_10policy_hubIdjN4cuda3__47maximumIvEEE10Policy1000EPdjS8_dNS5_3std3__410__identityEEEvT0_PT3_T1_NS0_13GridEvenShareISI_EET2_T4_E12temp_storage+16];
	setp.lt.f64 	%p102, %fd374, %fd190;
	selp.f64 	%fd191, %fd190, %fd374, %p102;
	ld.shared.f64 	%fd192, [_ZZN3cub18CUB_300001_SM_10006detail6reduce18DeviceReduceKernelINS2_10policy_hubIdjN4cuda3__47maximumIvEEE10Policy1000EPdjS8_dNS5_3std3__410__identityEEEvT0_PT3_T1_NS0_13GridEvenShareISI_EET2_T4_E12temp_storage+24];
	setp.lt.f64 	%p103, %fd191, %fd192;
	selp.f64 	%fd193, %fd192, %fd191, %p103;
	ld.shared.f64 	%fd194, [_ZZN3cub18CUB_300001_SM_10006detail6reduce18DeviceReduceKernelINS2_10policy_hubIdjN4cuda3__47maximumIvEEE10Policy1000EPdjS8_dNS5_3std3__410__identityEEEvT0_PT3_T1_NS0_13GridEvenShareISI_EET2_T4_E12temp_storage+32];
	setp.lt.f64 	%p104, %fd193, %fd194;
	selp.f64 	%fd195, %fd194, %fd193, %p104;
	ld.shared.f64 	%fd196, [_ZZN3cub18CUB_300001_SM_10006detail6reduce18DeviceReduceKernelINS2_10policy_hubIdjN4cuda3__47maximumIvEEE10Policy1000EPdjS8_dNS5_3std3__410__identityEEEvT0_PT3_T1_NS0_13GridEvenShareISI_EET2_T4_E12temp_storage+40];
	setp.lt.f64 	%p105, %fd195, %fd196;
	selp.f64 	%fd197, %fd196, %fd195, %p105;
	ld.shared.f64 	%fd198, [_ZZN3cub18CUB_300001_SM_10006detail6reduce18DeviceReduceKernelINS2_10policy_hubIdjN4cuda3__47maximumIvEEE10Policy1000EPdjS8_dNS5_3std3__410__identityEEEvT0_PT3_T1_NS0_13GridEvenShareISI_EET2_T4_E12temp_storage+48];
	setp.lt.f64 	%p106, %fd197, %fd198;
	selp.f64 	%fd199, %fd198, %fd197, %p106;
	ld.shared.f64 	%fd200, [_ZZN3cub18CUB_300001_SM_10006detail6reduce18DeviceReduceKernelINS2_10policy_hubIdjN4cuda3__47maximumIvEEE10Policy1000EPdjS8_dNS5_3std3__410__identityEEEvT0_PT3_T1_NS0_13GridEvenShareISI_EET2_T4_E12temp_storage+56];
	setp.lt.f64 	%p107, %fd199, %fd200;
	selp.f64 	%fd201, %fd200, %fd199, %p107;
	ld.shared.f64 	%fd202, [_ZZN3cub18CUB_300001_SM_10006detail6reduce18DeviceReduceKernelINS2_10policy_hubIdjN4cuda3__47maximumIvEEE10Policy1000EPdjS8_dNS5_3std3__410__identityEEEvT0_PT3_T1_NS0_13GridEvenShareISI_EET2_T4_E12temp_storage+64];
	setp.lt.f64 	%p108, %fd201, %fd202;
	selp.f64 	%fd374, %fd202, %fd201, %p108;
	bra.uni 	$L__BB5_71;
$L__BB5_51:
	// begin inline asm
	mov.u32 %r187, %laneid;
	// end inline asm
	and.b32  	%r238, %r56, 992;
	add.s32 	%r239, %r238, 32;
	setp.gt.u32 	%p63, %r239, %r55;
	not.b32 	%r240, %r238;
	add.s32 	%r241, %r55, %r240;
	selp.b32 	%r236, %r241, 31, %p63;
	mov.b64 	%rd81, %fd367;
	mov.b64 	{%r189, %r194}, %rd81;
	mov.b32 	%r195, 1;
	mov.b32 	%r237, -1;
	// begin inline asm
	shfl.sync.down.b32 %r188, %r189, %r195, %r236, %r237;
	// end inline asm
	// begin inline asm
	shfl.sync.down.b32 %r193, %r194, %r195, %r236, %r237;
	// end inline asm
	mov.b64 	%rd82, {%r188, %r193};
	mov.b64 	%fd130, %rd82;
	setp.lt.s32 	%p64, %r187, %r236;
	setp.lt.f64 	%p65, %fd367, %fd130;
	selp.f64 	%fd131, %fd130, %fd367, %p65;
	selp.f64 	%fd132, %fd131, %fd367, %p64;
	mov.b64 	%rd83, %fd132;
	mov.b64 	{%r199, %r204}, %rd83;
	mov.b32 	%r205, 2;
	// begin inline asm
	shfl.sync.down.b32 %r198, %r199, %r205, %r236, %r237;
	// end inline asm
	// begin inline asm
	shfl.sync.down.b32 %r203, %r204, %r205, %r236, %r237;
	// end inline asm
	mov.b64 	%rd84, {%r198, %r203};
	mov.b64 	%fd133, %rd84;
	add.s32 	%r242, %r187, 2;
	setp.gt.s32 	%p66, %r242, %r236;
	setp.lt.f64 	%p67, %fd132, %fd133;
	selp.f64 	%fd134, %fd133, %fd132, %p67;
	selp.f64 	%fd135, %fd132, %fd134, %p66;
	mov.b64 	%rd85, %fd135;
	mov.b64 	{%r209, %r214}, %rd85;
	mov.b32 	%r215, 4;
	// begin inline asm
	shfl.sync.down.b32 %r208, %r209, %r215, %r236, %r237;
	// end inline asm
	// begin inline asm
	shfl.sync.down.b32 %r213, %r214, %r215, %r236, %r237;
	// end inline asm
	mov.b64 	%rd86, {%r208, %r213};
	mov.b64 	%fd136, %rd86;
	add.s32 	%r243, %r187, 4;
	setp.gt.s32 	%p68, %r243, %r236;
	setp.lt.f64 	%p69, %fd135, %fd136;
	selp.f64 	%fd137, %fd136, %fd135, %p69;
	selp.f64 	%fd138, %fd135, %fd137, %p68;
	mov.b64 	%rd87, %fd138;
	mov.b64 	{%r219, %r224}, %rd87;
	mov.b32 	%r225, 8;
	// begin inline asm
	shfl.sync.down.b32 %r218, %r219, %r225, %r236, %r237;
	// end inline asm
	// begin inline asm
	shfl.sync.down.b32 %r223, %r224, %r225, %r236, %r237;
	// end inline asm
	mov.b64 	%rd88, {%r218, %r223};
	mov.b64 	%fd139, %rd88;
	add.s32 	%r244, %r187, 8;
	setp.gt.s32 	%p70, %r244, %r236;
	setp.lt.f64 	%p71, %fd138, %fd139;
	selp.f64 	%fd140, %fd139, %fd138, %p71;
	selp.f64 	%fd141, %fd138, %fd140, %p70;
	mov.b64 	%rd89, %fd141;
	mov.b64 	{%r229, %r234}, %rd89;
	mov.b32 	%r235, 16;
	// begin inline asm
	shfl.sync.down.b32 %r228, %r229, %r235, %r236, %r237;
	// end inline asm
	// begin inline asm
	shfl.sync.down.b32 %r233, %r234, %r235, %r236, %r237;
	// end inline asm
	mov.b64 	%rd90, {%r228, %r233};
	mov.b64 	%fd142, %rd90;
	add.s32 	%r245, %r187, 16;
	setp.gt.s32 	%p72, %r245, %r236;
	setp.lt.f64 	%p73, %fd141, %fd142;
	selp.f64 	%fd143, %fd142, %fd141, %p73;
	selp.f64 	%fd374, %fd141, %fd143, %p72;
	setp.ne.s32 	%p74, %r187, 0;
	@%p74 bra 	$L__BB5_53;
	shr.u32 	%r246, %r56, 2;
	and.b32  	%r247, %r246, 248;
	mov.u32 	%r248, _ZZN3cub18CUB_300001_SM_10006detail6reduce18DeviceReduceKernelINS2_10policy_hubIdjN4cuda3__47maximumIvEEE10Policy1000EPdjS8_dNS5_3std3__410__identityEEEvT0_PT3_T1_NS0_13GridEvenShareISI_EET2_T4_E12temp_storage;
	add.s32 	%r249, %r248, %r247;
	st.shared.f64 	[%r249+8], %fd374;
$L__BB5_53:
	bar.sync 	0;
	setp.ne.s32 	%p75, %r56, 0;
	@%p75 bra 	$L__BB5_71;
	setp.gt.u32 	%p76, %r55, 32;
	ld.shared.f64 	%fd144, [_ZZN3cub18CUB_300001_SM_10006detail6reduce18DeviceReduceKernelINS2_10policy_hubIdjN4cuda3__47maximumIvEEE10Policy1000EPdjS8_dNS5_3std3__410__identityEEEvT0_PT3_T1_NS0_13GridEvenShareISI_EET2_T4_E12temp_storage+16];
	setp.lt.f64 	%p77, %fd374, %fd144;
	selp.f64 	%fd146, %fd144, %fd374, %p77;
	selp.f64 	%fd147, %fd146, %fd374, %p76;
	setp.gt.u32 	%p78, %r55, 64;
	ld.shared.f64 	%fd149, [_ZZN3cub18CUB_300001_SM_10006detail6reduce18DeviceReduceKernelINS2_10policy_hubIdjN4cuda3__47maximumIvEEE10Policy1000EPdjS8_dNS5_3std3__410__identityEEEvT0_PT3_T1_NS0_13GridEvenShareISI_EET2_T4_E12temp_storage+24];
	setp.lt.f64 	%p79, %fd147, %fd149;
	selp.f64 	%fd151, %fd149, %fd147, %p79;
	selp.f64 	%fd152, %fd151, %fd147, %p78;
	setp.gt.u32 	%p80, %r55, 96;
	ld.shared.f64 	%fd154, [_ZZN3cub18CUB_300001_SM_10006detail6reduce18DeviceReduceKernelINS2_10policy_hubIdjN4cuda3__47maximumIvEEE10Policy1000EPdjS8_dNS5_3std3__410__identityEEEvT0_PT3_T1_NS0_13GridEvenShareISI_EET2_T4_E12temp_storage+32];
	setp.lt.f64 	%p81, %fd152, %fd154;
	selp.f64 	%fd156, %fd154, %fd152, %p81;
	selp.f64 	%fd157, %fd156, %fd152, %p80;
	setp.gt.u32 	%p82, %r55, 128;
	ld.shared.f64 	%fd159, [_ZZN3cub18CUB_300001_SM_10006detail6reduce18DeviceReduceKernelINS2_10policy_hubIdjN4cuda3__47maximumIvEEE10Policy1000EPdjS8_dNS5_3std3__410__identityEEEvT0_PT3_T1_NS0_13GridEvenShareISI_EET2_T4_E12temp_storage+40];
	setp.lt.f64 	%p83, %fd157, %fd159;
	selp.f64 	%fd161, %fd159, %fd157, %p83;
	selp.f64 	%fd162, %fd161, %fd157, %p82;
	setp.gt.u32 	%p84, %r55, 160;
	ld.shared.f64 	%fd164, [_ZZN3cub18CUB_300001_SM_10006detail6reduce18DeviceReduceKernelINS2_10policy_hubIdjN4cuda3__47maximumIvEEE10Policy1000EPdjS8_dNS5_3std3__410__identityEEEvT0_PT3_T1_NS0_13GridEvenShareISI_EET2_T4_E12temp_storage+48];
	setp.lt.f64 	%p85, %fd162, %fd164;
	selp.f64 	%fd166, %fd164, %fd162, %p85;
	selp.f64 	%fd167, %fd166, %fd162, %p84;
	setp.gt.u32 	%p86, %r55, 192;
	ld.shared.f64 	%fd169, [_ZZN3cub18CUB_300001_SM_10006detail6reduce18DeviceReduceKernelINS2_10policy_hubIdjN4cuda3__47maximumIvEEE10Policy1000EPdjS8_dNS5_3std3__410__identityEEEvT0_PT3_T1_NS0_13GridEvenShareISI_EET2_T4_E12temp_storage+56];
	setp.lt.f64 	%p87, %fd167, %fd169;
	selp.f64 	%fd171, %fd169, %fd167, %p87;
	selp.f64 	%fd172, %fd171, %fd167, %p86;
	setp.gt.u32 	%p88, %r55, 224;
	ld.shared.f64 	%fd174, [_ZZN3cub18CUB_300001_SM_10006detail6reduce18DeviceReduceKernelINS2_10policy_hubIdjN4cuda3__47maximumIvEEE10Policy1000EPdjS8_dNS5_3std3__410__identityEEEvT0_PT3_T1_NS0_13GridEvenShareISI_EET2_T4_E12temp_storage+64];
	setp.lt.f64 	%p89, %fd172, %fd174;
	selp.f64 	%fd176, %fd174, %fd172, %p89;
	selp.f64 	%fd374, %fd176, %fd172, %p88;
	bra.uni 	$L__BB5_71;
$L__BB5_55:
	mov.u32 	%r75, %tid.x;
	add.s32 	%r104, %r75, %r5;
	mul.wide.u32 	%rd20, %r104, 8;
	add.s64 	%rd5, %rd1, %rd20;
	// begin inline asm
	ld.global.nc.u64 %rd4, [%rd5];
	// end inline asm
	mov.b64 	%fd56, %rd4;
	add.s64 	%rd7, %rd5, 2048;
	// begin inline asm
	ld.global.nc.u64 %rd6, [%rd7];
	// end inline asm
	mov.b64 	%fd57, %rd6;
	add.s64 	%rd9, %rd5, 4096;
	// begin inline asm
	ld.global.nc.u64 %rd8, [%rd9];
	// end inline asm
	mov.b64 	%fd58, %rd8;
	add.s64 	%rd11, %rd5, 6144;
	// begin inline asm
	ld.global.nc.u64 %rd10, [%rd11];
	// end inline asm
	mov.b64 	%fd59, %rd10;
	add.s64 	%rd13, %rd5, 8192;
	// begin inline asm
	ld.global.nc.u64 %rd12, [%rd13];
	// end inline asm
	mov.b64 	%fd60, %rd12;
	add.s64 	%rd15, %rd5, 10240;
	// begin inline asm
	ld.global.nc.u64 %rd14, [%rd15];
	// end inline asm
	mov.b64 	%fd61, %rd14;
	add.s64 	%rd17, %rd5, 12288;
	// begin inline asm
	ld.global.nc.u64 %rd16, [%rd17];
	// end inline asm
	mov.b64 	%fd62, %rd16;
	add.s64 	%rd19, %rd5, 14336;
	// begin inline asm
	ld.global.nc.u64 %rd18, [%rd19];
	// end inline asm
	mov.b64 	%fd63, %rd18;
	setp.lt.f64 	%p3, %fd56, %fd57;
	selp.f64 	%fd64, %fd57, %fd56, %p3;
	setp.lt.f64 	%p4, %fd64, %fd58;
	selp.f64 	%fd65, %fd58, %fd64, %p4;
	setp.lt.f64 	%p5, %fd65, %fd59;
	selp.f64 	%fd66, %fd59, %fd65, %p5;
	setp.lt.f64 	%p6, %fd66, %fd60;
	selp.f64 	%fd67, %fd60, %fd66, %p6;
	setp.lt.f64 	%p7, %fd67, %fd61;
	selp.f64 	%fd68, %fd61, %fd67, %p7;
	setp.lt.f64 	%p8, %fd68, %fd62;
	selp.f64 	%fd69, %fd62, %fd68, %p8;
	setp.lt.f64 	%p9, %fd69, %fd63;
	selp.f64 	%fd373, %fd63, %fd69, %p9;
	setp.lt.u32 	%p10, %r55, %r4;
	@%p10 bra 	$L__BB5_67;
	add.s32 	%r76, %r4, %r5;
	add.s32 	%r533, %r76, 256;
	add.s32 	%r532, %r76, %r75;
	mov.b32 	%r534, 0;
$L__BB5_57:
	add.s32 	%r5, %r5, %r4;
	add.s32 	%r106, %r1, -2048;
	setp.gt.u32 	%p11, %r5, %r106;
	@%p11 bra 	$L__BB5_59;
	add.s32 	%r107, %r75, %r5;
	mul.wide.u32 	%rd37, %r107, 8;
	add.s64 	%rd22, %rd1, %rd37;
	// begin inline asm
	ld.global.nc.u64 %rd21, [%rd22];
	// end inline asm
	mov.b64 	%fd70, %rd21;
	add.s64 	%rd24, %rd22, 2048;
	// begin inline asm
	ld.global.nc.u64 %rd23, [%rd24];
	// end inline asm
	mov.b64 	%fd71, %rd23;
	add.s64 	%rd26, %rd22, 4096;
	// begin inline asm
	ld.global.nc.u64 %rd25, [%rd26];
	// end inline asm
	mov.b64 	%fd72, %rd25;
	add.s64 	%rd28, %rd22, 6144;
	// begin inline asm
	ld.global.nc.u64 %rd27, [%rd28];
	// end inline asm
	mov.b64 	%fd73, %rd27;
	add.s64 	%rd30, %rd22, 8192;
	// begin inline asm
	ld.global.nc.u64 %rd29, [%rd30];
	// end inline asm
	mov.b64 	%fd74, %rd29;
	add.s64 	%rd32, %rd22, 10240;
	// begin inline asm
	ld.global.nc.u64 %rd31, [%rd32];
	// end inline asm
	mov.b64 	%fd75, %rd31;
	add.s64 	%rd34, %rd22, 12288;
	// begin inline asm
	ld.global.nc.u64 %rd33, [%rd34];
	// end inline asm
	mov.b64 	%fd76, %rd33;
	add.s64 	%rd36, %rd22, 14336;
	// begin inline asm
	ld.global.nc.u64 %rd35, [%rd36];
	// end inline asm
	mov.b64 	%fd77, %rd35;
	setp.lt.f64 	%p12, %fd373, %fd70;
	selp.f64 	%fd78, %fd70, %fd373, %p12;
	setp.lt.f64 	%p13, %fd78, %fd71;
	selp.f64 	%fd79, %fd71, %fd78, %p13;
	setp.lt.f64 	%p14, %fd79, %fd72;
	selp.f64 	%fd80, %fd72, %fd79, %p14;
	setp.lt.f64 	%p15, %fd80, %fd73;
	selp.f64 	%fd81, %fd73, %fd80, %p15;
	setp.lt.f64 	%p16, %fd81, %fd74;
	selp.f64 	%fd82, %fd74, %fd81, %p16;
	setp.lt.f64 	%p17, %fd82, %fd75;
	selp.f64 	%fd83, %fd75, %fd82, %p17;
	setp.lt.f64 	%p18, %fd83, %fd76;
	selp.f64 	%fd84, %fd76, %fd83, %p18;
	setp.lt.f64 	%p19, %fd84, %fd77;
	selp.f64 	%fd373, %fd77, %fd84, %p19;
	sub.s32 	%r108, %r1, %r5;
	setp.lt.u32 	%p20, %r108, %r4;
	add.s32 	%r534, %r534, 1;
	add.s32 	%r533, %r533, %r4;
	add.s32 	%r532, %r532, %r4;
	@%p20 bra 	$L__BB5_67;
	bra.uni 	$L__BB5_57;
$L__BB5_59:
	setp.le.u32 	%p21, %r1, %r5;
	@%p21 bra 	$L__BB5_67;
	sub.s32 	%r87, %r1, %r5;
	setp.ge.s32 	%p22, %r75, %r87;
	@%p22 bra 	$L__BB5_67;
	not.b32 	%r109, %r75;
	add.s32 	%r110, %r1, %r109;
	sub.s32 	%r111, %r110, %r76;
	mul.lo.s32 	%r112, %r2, %r534;
	shl.b32 	%r113, %r112, 11;
	sub.s32 	%r88, %r111, %r113;
	shr.u32 	%r114, %r110, 8;
	add.s32 	%r89, %r114, 1;
	and.b32  	%r115, %r110, 768;
	setp.eq.s32 	%p23, %r115, 768;
	mov.u32 	%r539, %r75;
	@%p23 bra 	$L__BB5_64;
	and.b32  	%r116, %r89, 3;
	neg.s32 	%r536, %r116;
	mov.u32 	%r539, %r75;
$L__BB5_63:
	.pragma "nounroll";
	mul.wide.u32 	%rd40, %r532, 8;
	add.s64 	%rd39, %rd1, %rd40;
	// begin inline asm
	ld.global.nc.u64 %rd38, [%rd39];
	// end inline asm
	mov.b64 	%fd86, %rd38;
	setp.lt.f64 	%p24, %fd373, %fd86;
	selp.f64 	%fd373, %fd86, %fd373, %p24;
	add.s32 	%r539, %r539, 256;
	add.s32 	%r532, %r532, 256;
	add.s32 	%r536, %r536, 1;
	setp.ne.s32 	%p25, %r536, 0;
	@%p25 bra 	$L__BB5_63;
$L__BB5_64:
	setp.lt.u32 	%p26, %r88, 768;
	@%p26 bra 	$L__BB5_67;
	add.s32 	%r541, %r539, 512;
	add.s32 	%r540, %r539, %r533;
$L__BB5_66:
	add.s32 	%r117, %r540, -256;
	mul.wide.u32 	%rd49, %r117, 8;
	add.s64 	%rd42, %rd1, %rd49;
	// begin inline asm
	ld.global.nc.u64 %rd41, [%rd42];
	// end inline asm
	mov.b64 	%fd87, %rd41;
	setp.lt.f64 	%p27, %fd373, %fd87;
	selp.f64 	%fd88, %fd87, %fd373, %p27;
	mul.wide.u32 	%rd50, %r540, 8;
	add.s64 	%rd44, %rd1, %rd50;
	// begin inline asm
	ld.global.nc.u64 %rd43, [%rd44];
	// end inline asm
	mov.b64 	%fd89, %rd43;
	setp.lt.f64 	%p28, %fd88, %fd89;
	selp.f64 	%fd90, %fd89, %fd88, %p28;
	add.s32 	%r118, %r540, 256;
	mul.wide.u32 	%rd51, %r118, 8;
	add.s64 	%rd46, %rd1, %rd51;
	// begin inline asm
	ld.global.nc.u64 %rd45, [%rd46];
	// end inline asm
	mov.b64 	%fd91, %rd45;
	setp.lt.f64 	%p29, %fd90, %fd91;
	selp.f64 	%fd92, %fd91, %fd90, %p29;
	add.s32 	%r119, %r540, 512;
	mul.wide.u32 	%rd52, %r119, 8;
	add.s64 	%rd48, %rd1, %rd52;
	// begin inline asm
	ld.global.nc.u64 %rd47, [%rd48];
	// end inline asm
	mov.b64 	%fd93, %rd47;
	setp.lt.f64 	%p30, %fd92, %fd93;
	selp.f64 	%fd373, %fd93, %fd92, %p30;
	add.s32 	%r102, %r541, 1024;
	add.s32 	%r120, %r541, 512;
	add.s32 	%r540, %r540, 1024;
	setp.lt.s32 	%p31, %r120, %r87;
	mov.u32 	%r541, %r102;
	@%p31 bra 	$L__BB5_66;
$L__BB5_67:
	// begin inline asm
	mov.u32 %r121, %laneid;
	// end inline asm
	mov.b64 	%rd53, %fd373;
	mov.b64 	{%r123, %r128}, %rd53;
	mov.b32 	%r129, 1;
	mov.b32 	%r170, 31;
	mov.b32 	%r171, -1;
	// begin inline asm
	shfl.sync.down.b32 %r122, %r123, %r129, %r170, %r171;
	// end inline asm
	// begin inline asm
	shfl.sync.down.b32 %r127, %r128, %r129, %r170, %r171;
	// end inline asm
	mov.b64 	%rd54, {%r122, %r127};
	mov.b64 	%fd94, %rd54;
	setp.gt.s32 	%p32, %r121, 30;
	setp.lt.f64 	%p33, %fd373, %fd94;
	selp.f64 	%fd95, %fd94, %fd373, %p33;
	selp.f64 	%fd96, %fd373, %fd95, %p32;
	mov.b64 	%rd55, %fd96;
	mov.b64 	{%r133, %r138}, %rd55;
	mov.b32 	%r139, 2;
	// begin inline asm
	shfl.sync.down.b32 %r132, %r133, %r139, %r170, %r171;
	// end inline asm
	// begin inline asm
	shfl.sync.down.b32 %r137, %r138, %r139, %r170, %r171;
	// end inline asm
	mov.b64 	%rd56, {%r132, %r137};
	mov.b64 	%fd97, %rd56;
	setp.gt.s32 	%p34, %r121, 29;
	setp.lt.f64 	%p35, %fd96, %fd97;
	selp.f64 	%fd98, %fd97, %fd96, %p35;
	selp.f64 	%fd99, %fd96, %fd98, %p34;
	mov.b64 	%rd57, %fd99;
	mov.b64 	{%r143, %r148}, %rd57;
	mov.b32 	%r149, 4;
	// begin inline asm
	shfl.sync.down.b32 %r142, %r143, %r149, %r170, %r171;
	// end inline asm
	// begin inline asm
	shfl.sync.down.b32 %r147, %r148, %r149, %r170, %r171;
	// end inline asm
	mov.b64 	%rd58, {%r142, %r147};
	mov.b64 	%fd100, %rd58;
	setp.gt.s32 	%p36, %r121, 27;
	setp.lt.f64 	%p37, %fd99, %fd100;
	selp.f64 	%fd101, %fd100, %fd99, %p37;
	selp.f64 	%fd102, %fd99, %fd101, %p36;
	mov.b64 	%rd59, %fd102;
	mov.b64 	{%r153, %r158}, %rd59;
	mov.b32 	%r159, 8;
	// begin inline asm
	shfl.sync.down.b32 %r152, %r153, %r159, %r170, %r171;
	// end inline asm
	// begin inline asm
	shfl.sync.down.b32 %r157, %r158, %r159, %r170, %r171;
	// end inline asm
	mov.b64 	%rd60, {%r152, %r157};
	mov.b64 	%fd103, %rd60;
	setp.gt.s32 	%p38, %r121, 23;
	setp.lt.f64 	%p39, %fd102, %fd103;
	selp.f64 	%fd104, %fd103, %fd102, %p39;
	selp.f64 	%fd105, %fd102, %fd104, %p38;
	mov.b64 	%rd61, %fd105;
	mov.b64 	{%r163, %r168}, %rd61;
	mov.b32 	%r169, 16;
	// begin inline asm
	shfl.sync.down.b32 %r162, %r163, %r169, %r170, %r171;
	// end inline asm
	// begin inline asm
	shfl.sync.down.b32 %r167, %r168, %r169, %r170, %r171;
	// end inline asm
	mov.b64 	%rd62, {%r162, %r167};
	mov.b64 	%fd106, %rd62;
	setp.gt.s32 	%p40, %r121, 15;
	setp.lt.f64 	%p41, %fd105, %fd106;
	selp.f64 	%fd52, %fd106, %fd105, %p41;
	selp.f64 	%fd374, %fd105, %fd52, %p40;
	setp.ne.s32 	%p42, %r121, 0;
	@%p42 bra 	$L__BB5_69;
	shr.u32 	%r172, %r75, 2;
	and.b32  	%r173, %r172, 248;
	mov.u32 	%r174, _ZZN3cub18CUB_300001_SM_10006detail6reduce18DeviceReduceKernelINS2_10policy_hubIdjN4cuda3__47maximumIvEEE10Policy1000EPdjS8_dNS5_3std3__410__identityEEEvT0_PT3_T1_NS0_13GridEvenShareISI_EET2_T4_E12temp_storage;
	add.s32 	%r175, %r174, %r173;
	st.shared.f64 	[%r175+8], %fd52;
$L__BB5_69:
	bar.sync 	0;
	setp.ne.s32 	%p43, %r75, 0;
	@%p43 bra 	$L__BB5_71;
	ld.shared.f64 	%fd107, [_ZZN3cub18CUB_300001_SM_10006detail6reduce18DeviceReduceKernelINS2_10policy_hubIdjN4cuda3__47maximumIvEEE10Policy1000EPdjS8_dNS5_3std3__410__identityEEEvT0_PT3_T1_NS0_13GridEvenShareISI_EET2_T4_E12temp_storage+16];
	setp.lt.f64 	%p44, %fd374, %fd107;
	selp.f64 	%fd108, %fd107, %fd374, %p44;
	ld.shared.f64 	%fd109, [_ZZN3cub18CUB_300001_SM_10006detail6reduce18DeviceReduceKernelINS2_10policy_hubIdjN4cuda3__47maximumIvEEE10Policy1000EPdjS8_dNS5_3std3__410__identityEEEvT0_PT3_T1_NS0_13GridEvenShareISI_EET2_T4_E12temp_storage+24];
	setp.lt.f64 	%p45, %fd108, %fd109;
	selp.f64 	%fd110, %fd109, %fd108, %p45;
	ld.shared.f64 	%fd111, [_ZZN3cub18CUB_300001_SM_10006detail6reduce18DeviceReduceKernelINS2_10policy_hubIdjN4cuda3__47maximumIvEEE10Policy1000EPdjS8_dNS5_3std3__410__identityEEEvT0_PT3_T1_NS0_13GridEvenShareISI_EET2_T4_E12temp_storage+32];
	setp.lt.f64 	%p46, %fd110, %fd111;
	selp.f64 	%fd112, %fd111, %fd110, %p46;
	ld.shared.f64 	%fd113, [_ZZN3cub18CUB_300001_SM_10006detail6reduce18DeviceReduceKernelINS2_10policy_hubIdjN4cuda3__47maximumIvEEE10Policy1000EPdjS8_dNS5_3std3__410__identityEEEvT0_PT3_T1_NS0_13GridEvenShareISI_EET2_T4_E12temp_storage+40];
	setp.lt.f64 	%p47, %fd112, %fd113;
	selp.f64 	%fd114, %fd113, %fd112, %p47;
	ld.shared.f64 	%fd115, [_ZZN3cub18CUB_300001_SM_10006detail6reduce18DeviceReduceKernelINS2_10policy_hubIdjN4cuda3__47maximumIvEEE10Policy1000EPdjS8_dNS5_3std3__410__identityEEEvT0_PT3_T1_NS0_13GridEvenShareISI_EET2_T4_E12temp_storage+48];
	setp.lt.f64 	%p48, %fd114, %fd115;
	selp.f64 	%fd116, %fd115, %fd114, %p48;
	ld.shared.f64 	%fd117, [_ZZN3cub18CUB_300001_SM_10006detail6reduce18DeviceReduceKernelINS2_10policy_hubIdjN4cuda3__47maximumIvEEE10Policy1000EPdjS8_dNS5_3std3__410__identityEEEvT0_PT3_T1_NS0_13GridEvenShareISI_EET2_T4_E12temp_storage+56];
	setp.lt.f64 	%p49, %fd116, %fd117;
	selp.f64 	%fd118, %fd117, %fd116, %p49;
	ld.shared.f64 	%fd119, [_ZZN3cub18CUB_300001_SM_10006detail6reduce18DeviceReduceKernelINS2_10policy_hubIdjN4cuda3__47maximumIvEEE10Policy1000EPdjS8_dNS5_3std3__410__identityEEEvT0_PT3_T1_NS0_13GridEvenShareISI_EET2_T4_E12temp_storage+64];
	setp.lt.f64 	%p50, %fd118, %fd119;
	selp.f64 	%fd374, %fd119, %fd118, %p50;
$L__BB5_71:
	mov.u32 	%r507, %tid.x;
	setp.ne.s32 	%p216, %r507, 0;
	@%p216 bra 	$L__BB5_73;
	ld.param.u64 	%rd196, [_ZN3cub18CUB_300001_SM_10006detail6reduce18DeviceReduceKernelINS2_10policy_hubIdjN4cuda3__47maximumIvEEE10Policy1000EPdjS8_dNS5_3std3__410__identityEEEvT0_PT3_T1_NS0_13GridEvenShareISI_EET2_T4__param_1];
	cvta.to.global.u64 	%rd193, %rd196;
	mul.wide.u32 	%rd194, %r3, 8;
	add.s64 	%rd195, %rd193, %rd194;
	st.global.f64 	[%rd195], %fd374;
$L__BB5_73:
	ret;

}
	// .globl	_ZN3cub18CUB_300001_SM_10006detail6reduce28DeviceReduceSingleTileKernelINS2_10policy_hubIdjN4cuda3__47maximumIvEEE10Policy1000EPdSB_iS8_ddNS5_3std3__410__identityEEEvT0_T1_T2_T3_T4_T6_
.visible .entry _ZN3cub18CUB_300001_SM_10006detail6reduce28DeviceReduceSingleTileKernelINS2_10policy_hubIdjN4cuda3__47maximumIvEEE10Policy1000EPdSB_iS8_ddNS5_3std3__410__identityEEEvT0_T1_T2_T3_T4_T6_(
	.param .u64 .ptr .align 1 _ZN3cub18CUB_300001_SM_10006detail6reduce28DeviceReduceSingleTileKernelINS2_10policy_hubIdjN4cuda3__47maximumIvEEE10Policy1000EPdSB_iS8_ddNS5_3std3__410__identityEEEvT0_T1_T2_T3_T4_T6__param_0,
	.param .u64 .ptr .align 1 _ZN3cub18CUB_300001_SM_10006detail6reduce28DeviceReduceSingleTileKernelINS2_10policy_hubIdjN4cuda3__47maximumIvEEE10Policy1000EPdSB_iS8_ddNS5_3std3__410__identityEEEvT0_T1_T2_T3_T4_T6__param_1,
	.param .u32 _ZN3cub18CUB_300001_SM_10006detail6reduce28DeviceReduceSingleTileKernelINS2_10policy_hubIdjN4cuda3__47maximumIvEEE10Policy1000EPdSB_iS8_ddNS5_3std3__410__identityEEEvT0_T1_T2_T3_T4_T6__param_2,
	.param .align 1 .b8 _ZN3cub18CUB_300001_SM_10006detail6reduce28DeviceReduceSingleTileKernelINS2_10policy_hubIdjN4cuda3__47maximumIvEEE10Policy1000EPdSB_iS8_ddNS5_3std3__410__identityEEEvT0_T1_T2_T3_T4_T6__param_3[1],
	.param .f64 _ZN3cub18CUB_300001_SM_10006detail6reduce28DeviceReduceSingleTileKernelINS2_10policy_hubIdjN4cuda3__47maximumIvEEE10Policy1000EPdSB_iS8_ddNS5_3std3__410__identityEEEvT0_T1_T2_T3_T4_T6__param_4,
	.param .align 1 .b8 _ZN3cub18CUB_300001_SM_10006detail6reduce28DeviceReduceSingleTileKernelINS2_10policy_hubIdjN4cuda3__47maximumIvEEE10Policy1000EPdSB_iS8_ddNS5_3std3__410__identityEEEvT0_T1_T2_T3_T4_T6__param_5[1]
)
.maxntid 256
.minnctapersm 1
{
	.reg .pred 	%p<220>;
	.reg .b32 	%r<472>;
	.reg .b64 	%rd<206>;
	.reg .b64 	%fd<381>;
	// demoted variable
	.shared .align 8 .b8 _ZZN3cub18CUB_300001_SM_10006detail6reduce28DeviceReduceSingleTileKernelINS2_10policy_hubIdjN4cuda3__47maximumIvEEE10Policy1000EPdSB_iS8_ddNS5_3std3__410__identityEEEvT0_T1_T2_T3_T4_T6_E12temp_storage[80];
	ld.param.u64 	%rd15, [_ZN3cub18CUB_300001_SM_10006detail6reduce28DeviceReduceSingleTileKernelINS2_10policy_hubIdjN4cuda3__47maximumIvEEE10Policy1000EPdSB_iS8_ddNS5_3std3__410__identityEEEvT0_T1_T2_T3_T4_T6__param_0];
	ld.param.u64 	%rd16, [_ZN3cub18CUB_300001_SM_10006detail6reduce28DeviceReduceSingleTileKernelINS2_10policy_hubIdjN4cuda3__47maximumIvEEE10Policy1000EPdSB_iS8_ddNS5_3std3__410__identityEEEvT0_T1_T2_T3_T4_T6__param_1];
	ld.param.u32 	%r68, [_ZN3cub18CUB_300001_SM_10006detail6reduce28DeviceReduceSingleTileKernelINS2_10policy_hubIdjN4cuda3__47maximumIvEEE10Policy1000EPdSB_iS8_ddNS5_3std3__410__identityEEEvT0_T1_T2_T3_T4_T6__param_2];
	ld.param.f64 	%fd58, [_ZN3cub18CUB_300001_SM_10006detail6reduce28DeviceReduceSingleTileKernelINS2_10policy_hubIdjN4cuda3__47maximumIvEEE10Policy1000EPdSB_iS8_ddNS5_3std3__410__identityEEEvT0_T1_T2_T3_T4_T6__param_4];
	cvta.to.global.u64 	%rd1, %rd16;
	setp.ne.s32 	%p1, %r68, 0;
	@%p1 bra 	$L__BB6_3;
	mov.u32 	%r445, %tid.x;
	setp.ne.s32 	%p219, %r445, 0;
	@%p219 bra 	$L__BB6_74;
	st.global.f64 	[%rd1], %fd58;
	bra.uni 	$L__BB6_74;
$L__BB6_3:
	and.b64  	%rd17, %rd15, 31;
	setp.ne.s64 	%p2, %rd17, 0;
	@%p2 bra 	$L__BB6_38;
	setp.gt.s32 	%p110, %r68, 2047;
	@%p110 bra 	$L__BB6_22;
	mov.u32 	%r1, %tid.x;
	setp.ge.s32 	%p159, %r1, %r68;
	mov.f64 	%fd359, 0d0000000000000000;
	mov.u32 	%r449, %r1;
	@%p159 bra 	$L__BB6_7;
	mul.wide.u32 	%rd169, %r1, 8;
	add.s64 	%rd168, %rd15, %rd169;
	// begin inline asm
	ld.global.nc.u64 %rd167, [%rd168];
	// end inline asm
	mov.b64 	%fd359, %rd167;
	add.s32 	%r449, %r1, 256;
$L__BB6_7:
	setp.ge.s32 	%p160, %r449, %r68;
	@%p160 bra 	$L__BB6_13;
	not.b32 	%r321, %r449;
	add.s32 	%r4, %r68, %r321;
	and.b32  	%r322, %r4, 768;
	setp.eq.s32 	%p161, %r322, 768;
	@%p161 bra 	$L__BB6_11;
	mul.wide.u32 	%rd170, %r449, 8;
	add.s64 	%rd202, %rd15, %rd170;
	shr.u32 	%r323, %r4, 8;
	add.s32 	%r324, %r323, 1;
	and.b32  	%r325, %r324, 3;
	neg.s32 	%r447, %r325;
$L__BB6_10:
	.pragma "nounroll";
	// begin inline asm
	ld.global.nc.u64 %rd171, [%rd202];
	// end inline asm
	mov.b64 	%fd272, %rd171;
	setp.lt.f64 	%p162, %fd359, %fd272;
	selp.f64 	%fd359, %fd272, %fd359, %p162;
	add.s32 	%r449, %r449, 256;
	add.s64 	%rd202, %rd202, 2048;
	add.s32 	%r447, %r447, 1;
	setp.ne.s32 	%p163, %r447, 0;
	@%p163 bra 	$L__BB6_10;
$L__BB6_11:
	setp.lt.u32 	%p164, %r4, 768;
	@%p164 bra 	$L__BB6_13;
$L__BB6_12:
	mul.wide.s32 	%rd181, %r449, 8;
	add.s64 	%rd174, %rd15, %rd181;
	// begin inline asm
	ld.global.nc.u64 %rd173, [%rd174];
	// end inline asm
	mov.b64 	%fd273, %rd173;
	setp.lt.f64 	%p165, %fd359, %fd273;
	selp.f64 	%fd274, %fd273, %fd359, %p165;
	add.s64 	%rd176, %rd174, 2048;
	// begin inline asm
	ld.global.nc.u64 %rd175, [%rd176];
	// end inline asm
	mov.b64 	%fd275, %rd175;
	setp.lt.f64 	%p166, %fd274, %fd275;
	selp.f64 	%fd276, %fd275, %fd274, %p166;
	add.s64 	%rd178, %rd174, 4096;
	// begin inline asm
	ld.global.nc.u64 %rd177, [%rd178];
	// end inline asm
	mov.b64 	%fd277, %rd177;
	setp.lt.f64 	%p167, %fd276, %fd277;
	selp.f64 	%fd278, %fd277, %fd276, %p167;
	add.s64 	%rd180, %rd174, 6144;
	// begin inline asm
	ld.global.nc.u64 %rd179, [%rd180];
	// end inline asm
	mov.b64 	%fd279, %rd179;
	setp.lt.f64 	%p168, %fd278, %fd279;
	selp.f64 	%fd359, %fd279, %fd278, %p168;
	add.s32 	%r449, %r449, 1024;
	setp.lt.s32 	%p169, %r449, %r68;
	@%p169 bra 	$L__BB6_12;
$L__BB6_13:
	setp.lt.s32 	%p170, %r68, 256;
	@%p170 bra 	$L__BB6_18;
	// begin inline asm
	mov.u32 %r389, %laneid;
	// end inline asm
	mov.b64 	%rd192, %fd359;
	mov.b64 	{%r391, %r396}, %rd192;
	mov.b32 	%r397, 1;
	mov.b32 	%r438, 31;
	mov.b32 	%r439, -1;
	// begin inline asm
	shfl.sync.down.b32 %r390, %r391, %r397, %r438, %r439;
	// end inline asm
	// begin inline asm
	shfl.sync.down.b32 %r395, %r396, %r397, %r438, %r439;
	// end inline asm
	mov.b64 	%rd193, {%r390, %r395};
	mov.b64 	%fd327, %rd193;
	setp.gt.s32 	%p198, %r389, 30;
	setp.lt.f64 	%p199, %fd359, %fd327;
	selp.f64 	%fd328, %fd327, %fd359, %p199;
	selp.f64 	%fd329, %fd359, %fd328, %p198;
	mov.b64 	%rd194, %fd329;
	mov.b64 	{%r401, %r406}, %rd194;
	mov.b32 	%r407, 2;
	// begin inline asm
	shfl.sync.down.b32 %r400, %r401, %r407, %r438, %r439;
	// end inline asm
	// begin inline asm
	shfl.sync.down.b32 %r405, %r406, %r407, %r438, %r439;
	// end inline asm
	mov.b64 	%rd195, {%r400, %r405};
	mov.b64 	%fd330, %rd195;
	setp.gt.s32 	%p200, %r389, 29;
	setp.lt.f64 	%p201, %fd329, %fd330;
	selp.f64 	%fd331, %fd330, %fd329, %p201;
	selp.f64 	%fd332, %fd329, %fd331, %p200;
	mov.b64 	%rd196, %fd332;
	mov.b64 	{%r411, %r416}, %rd196;
	mov.b32 	%r417, 4;
	// begin inline asm
	shfl.sync.down.b32 %r410, %r411, %r417, %r438, %r439;
	// end inline asm
	// begin inline asm
	shfl.sync.down.b32 %r415, %r416, %r417, %r438, %r439;
	// end inline asm
	mov.b64 	%rd197, {%r410, %r415};
	mov.b64 	%fd333, %rd197;
	setp.gt.s32 	%p202, %r389, 27;
	setp.lt.f64 	%p203, %fd332, %fd333;
	selp.f64 	%fd334, %fd333, %fd332, %p203;
	selp.f64 	%fd335, %fd332, %fd334, %p202;
	mov.b64 	%rd198, %fd335;
	mov.b64 	{%r421, %r426}, %rd198;
	mov.b32 	%r427, 8;
	// begin inline asm
	shfl.sync.down.b32 %r420, %r421, %r427, %r438, %r439;
	// end inline asm
	// begin inline asm
	shfl.sync.down.b32 %r425, %r426, %r427, %r438, %r439;
	// end inline asm
	mov.b64 	%rd199, {%r420, %r425};
	mov.b64 	%fd336, %rd199;
	setp.gt.s32 	%p204, %r389, 23;
	setp.lt.f64 	%p205, %fd335, %fd336;
	selp.f64 	%fd337, %fd336, %fd335, %p205;
	selp.f64 	%fd338, %fd335, %fd337, %p204;
	mov.b64 	%rd200, %fd338;
	mov.b64 	{%r431, %r436}, %rd200;
	mov.b32 	%r437, 16;
	// begin inline asm
	shfl.sync.down.b32 %r430, %r431, %r437, %r438, %r439;
	// end inline asm
	// begin inline asm
	shfl.sync.down.b32 %r435, %r436, %r437, %r438, %r439;
	// end inline asm
	mov.b64 	%rd201, {%r430, %r435};
	mov.b64 	%fd339, %rd201;
	setp.gt.s32 	%p206, %r389, 15;
	setp.lt.f64 	%p207, %fd338, %fd339;
	selp.f64 	%fd10, %fd339, %fd338, %p207;
	selp.f64 	%fd380, %fd338, %fd10, %p206;
	setp.ne.s32 	%p208, %r389, 0;
	@%p208 bra 	$L__BB6_16;
	shr.u32 	%r440, %r1, 2;
	and.b32  	%r441, %r440, 248;
	mov.u32 	%r442, _ZZN3cub18CUB_300001_SM_10006detail6reduce28DeviceReduceSingleTileKernelINS2_10policy_hubIdjN4cuda3__47maximumIvEEE10Policy1000EPdSB_iS8_ddNS5_3std3__410__identityEEEvT0_T1_T2_T3_T4_T6_E12temp_storage;
	add.s32 	%r443, %r442, %r441;
	st.shared.f64 	[%r443+8], %fd10;
$L__BB6_16:
	bar.sync 	0;
	setp.ne.s32 	%p209, %r1, 0;
	@%p209 bra 	$L__BB6_72;
	ld.shared.f64 	%fd340, [_ZZN3cub18CUB_300001_SM_10006detail6reduce28DeviceReduceSingleTileKernelINS2_10policy_hubIdjN4cuda3__47maximumIvEEE10Policy1000EPdSB_iS8_ddNS5_3std3__410__identityEEEvT0_T1_T2_T3_T4_T6_E12temp_storage+16];
	setp.lt.f64 	%p210, %fd380, %fd340;
	selp.f64 	%fd341, %fd340, %fd380, %p210;
	ld.shared.f64 	%fd342, [_ZZN3cub18CUB_300001_SM_10006detail6reduce28DeviceReduceSingleTileKernelINS2_10policy_hubIdjN4cuda3__47maximumIvEEE10Policy1000EPdSB_iS8_ddNS5_3std3__410__identityEEEvT0_T1_T2_T3_T4_T6_E12temp_storage+24];
	setp.lt.f64 	%p211, %fd341, %fd342;
	selp.f64 	%fd343, %fd342, %fd341, %p211;
	ld.shared.f64 	%fd344, [_ZZN3cub18CUB_300001_SM_10006detail6reduce28DeviceReduceSingleTileKernelINS2_10policy_hubIdjN4cuda3__47maximumIvEEE10Policy1000EPdSB_iS8_ddNS5_3std3__410__identityEEEvT0_T1_T2_T3_T4_T6_E12temp_storage+32];
	setp.lt.f64 	%p212, %fd343, %fd344;
	selp.f64 	%fd345, %fd344, %fd343, %p212;
	ld.shared.f64 	%fd346, [_ZZN3cub18CUB_300001_SM_10006detail6reduce28DeviceReduceSingleTileKernelINS2_10policy_hubIdjN4cuda3__47maximumIvEEE10Policy1000EPdSB_iS8_ddNS5_3std3__410__identityEEEvT0_T1_T2_T3_T4_T6_E12temp_storage+40];
	setp.lt.f64 	%p213, %fd345, %fd346;
	selp.f64 	%fd347, %fd346, %fd345, %p213;
	ld.shared.f64 	%fd348, [_ZZN3cub18CUB_300001_SM_10006detail6reduce28DeviceReduceSingleTileKernelINS2_10policy_hubIdjN4cuda3__47maximumIvEEE10Policy1000EPdSB_iS8_ddNS5_3std3__410__identityEEEvT0_T1_T2_T3_T4_T6_E12temp_storage+48];
	setp.lt.f64 	%p214, %fd347, %fd348;
	selp.f64 	%fd349, %fd348, %fd347, %p214;
	ld.shared.f64 	%fd350, [_ZZN3cub18CUB_300001_SM_10006detail6reduce28DeviceReduceSingleTileKernelINS2_10policy_hubIdjN4cuda3__47maximumIvEEE10Policy1000EPdSB_iS8_ddNS5_3std3__410__identityEEEvT0_T1_T2_T3_T4_T6_E12temp_storage+56];
	setp.lt.f64 	%p215, %fd349, %fd350;
	selp.f64 	%fd351, %fd350, %fd349, %p215;
	ld.shared.f64 	%fd352, [_ZZN3cub18CUB_300001_SM_10006detail6reduce28DeviceReduceSingleTileKernelINS2_10policy_hubIdjN4cuda3__47maximumIvEEE10Policy1000EPdSB_iS8_ddNS5_3std3__410__identityEEEvT0_T1_T2_T3_T4_T6_E12temp_storage+64];
	setp.lt.f64 	%p216, %fd351, %fd352;
	selp.f64 	%fd380, %fd352, %fd351, %p216;
	bra.uni 	$L__BB6_72;
$L__BB6_18:
	// begin inline asm
	mov.u32 %r326, %laneid;
	// end inline asm
	and.b32  	%r377, %r1, 992;
	add.s32 	%r378, %r377, 32;
	setp.gt.s32 	%p171, %r378, %r68;
	not.b32 	%r379, %r377;
	add.s32 	%r380, %r68, %r379;
	selp.b32 	%r375, %r380, 31, %p171;
	mov.b64 	%rd182, %fd359;
	mov.b64 	{%r328, %r333}, %rd182;
	mov.b32 	%r334, 1;
	mov.b32 	%r376, -1;
	// begin inline asm
	shfl.sync.down.b32 %r327, %r328, %r334, %r375, %r376;
	// end inline asm
	// begin inline asm
	shfl.sync.down.b32 %r332, %r333, %r334, %r375, %r376;
	// end inline asm
	mov.b64 	%rd183, {%r327, %r332};
	mov.b64 	%fd280, %rd183;
	setp.lt.s32 	%p172, %r326, %r375;
	setp.lt.f64 	%p173, %fd359, %fd280;
	selp.f64 	%fd281, %fd280, %fd359, %p173;
	selp.f64 	%fd282, %fd281, %fd359, %p172;
	mov.b64 	%rd184, %fd282;
	mov.b64 	{%r338, %r343}, %rd184;
	mov.b32 	%r344, 2;
	// begin inline asm
	shfl.sync.down.b32 %r337, %r338, %r344, %r375, %r376;
	// end inline asm
	// begin inline asm
	shfl.sync.down.b32 %r342, %r343, %r344, %r375, %r376;
	// end inline asm
	mov.b64 	%rd185, {%r337, %r342};
	mov.b64 	%fd283, %rd185;
	add.s32 	%r381, %r326, 2;
	setp.gt.s32 	%p174, %r381, %r375;
	setp.lt.f64 	%p175, %fd282, %fd283;
	selp.f64 	%fd284, %fd283, %fd282, %p175;
	selp.f64 	%fd285, %fd282, %fd284, %p174;
	mov.b64 	%rd186, %fd285;
	mov.b64 	{%r348, %r353}, %rd186;
	mov.b32 	%r354, 4;
	// begin inline asm
	shfl.sync.down.b32 %r347, %r348, %r354, %r375, %r376;
	// end inline asm
	// begin inline asm
	shfl.sync.down.b32 %r352, %r353, %r354, %r375, %r376;
	// end inline asm
	mov.b64 	%rd187, {%r347, %r352};
	mov.b64 	%fd286, %rd187;
	add.s32 	%r382, %r326, 4;
	setp.gt.s32 	%p176, %r382, %r375;
	setp.lt.f64 	%p177, %fd285, %fd286;
	selp.f64 	%fd287, %fd286, %fd285, %p177;
	selp.f64 	%fd288, %fd285, %fd287, %p176;
	mov.b64 	%rd188, %fd288;
	mov.b64 	{%r358, %r363}, %rd188;
	mov.b32 	%r364, 8;
	// begin inline asm
	shfl.sync.down.b32 %r357, %r358, %r364, %r375, %r376;
	// end inline asm
	// begin inline asm
	shfl.sync.down.b32 %r362, %r363, %r364, %r375, %r376;
	// end inline asm
	mov.b64 	%rd189, {%r357, %r362};
	mov.b64 	%fd289, %rd189;
	add.s32 	%r383, %r326, 8;
	setp.gt.s32 	%p178, %r383, %r375;
	setp.lt.f64 	%p179, %fd288, %fd289;
	selp.f64 	%fd290, %fd289, %fd288, %p179;
	selp.f64 	%fd291, %fd288, %fd290, %p178;
	mov.b64 	%rd190, %fd291;
	mov.b64 	{%r368, %r373}, %rd190;
	mov.b32 	%r374, 16;
	// begin inline asm
	shfl.sync.down.b32 %r367, %r368, %r374, %r375, %r376;
	// end inline asm
	// begin inline asm
	shfl.sync.down.b32 %r372, %r373, %r374, %r375, %r376;
	// end inline asm
	mov.b64 	%rd191, {%r367, %r372};
	mov.b64 	%fd292, %rd191;
	add.s32 	%r384, %r326, 16;
	setp.gt.s32 	%p180, %r384, %r375;
	setp.lt.f64 	%p181, %fd291, %fd292;
	selp.f64 	%fd293, %fd292, %fd291, %p181;
	selp.f64 	%fd380, %fd291, %fd293, %p180;
	setp.ne.s32 	%p182, %r326, 0;
	@%p182 bra 	$L__BB6_20;
	shr.u32 	%r385, %r1, 2;
	and.b32  	%r386, %r385, 248;
	mov.u32 	%r387, _ZZN3cub18CUB_300001_SM_10006detail6reduce28DeviceReduceSingleTileKernelINS2_10policy_hubIdjN4cuda3__47maximumIvEEE10Policy1000EPdSB_iS8_ddNS5_3std3__410__identityEEEvT0_T1_T2_T3_T4_T6_E12temp_storage;
	add.s32 	%r388, %r387, %r386;
	st.shared.f64 	[%r388+8], %fd380;
$L__BB6_20:
	bar.sync 	0;
	setp.ne.s32 	%p183, %r1, 0;
	@%p183 bra 	$L__BB6_72;
	setp.gt.s32 	%p184, %r68, 32;
	ld.shared.f64 	%fd294, [_ZZN3cub18CUB_300001_SM_10006detail6reduce28DeviceReduceSingleTileKernelINS2_10policy_hubIdjN4cuda3__47maximumIvEEE10Policy1000EPdSB_iS8_ddNS5_3std3__410__identityEEEvT0_T1_T2_T3_T4_T6_E12temp_storage+16];
	setp.lt.f64 	%p185, %fd380, %fd294;
	selp.f64 	%fd296, %fd294, %fd380, %p185;
	selp.f64 	%fd297, %fd296, %fd380, %p184;
	setp.gt.s32 	%p186, %r68, 64;
	ld.shared.f64 	%fd299, [_ZZN3cub18CUB_300001_SM_10006detail6reduce28DeviceReduceSingleTileKernelINS2_10policy_hubIdjN4cuda3__47maximumIvEEE10Policy1000EPdSB_iS8_ddNS5_3std3__410__identityEEEvT0_T1_T2_T3_T4_T6_E12temp_storage+24];
	setp.lt.f64 	%p187, %fd297, %fd299;
	selp.f64 	%fd301, %fd299, %fd297, %p187;
	selp.f64 	%fd302, %fd301, %fd297, %p186;
	setp.gt.s32 	%p188, %r68, 96;
	ld.shared.f64 	%fd304, [_ZZN3cub18CUB_300001_SM_10006detail6reduce28DeviceReduceSingleTileKernelINS2_10policy_hubIdjN4cuda3__47maximumIvEEE10Policy1000EPdSB_iS8_ddNS5_3std3__410__identityEEEvT0_T1_T2_T3_T4_T6_E12temp_storage+32];
	setp.lt.f64 	%p189, %fd302, %fd304;
	selp.f64 	%fd306, %fd304, %fd302, %p189;
	selp.f64 	%fd307, %fd306, %fd302, %p188;
	setp.gt.s32 	%p190, %r68, 128;
	ld.shared.f64 	%fd309, [_ZZN3cub18CUB_300001_SM_10006detail6reduce28DeviceReduceSingleTileKernelINS2_10policy_hubIdjN4cuda3__47maximumIvEEE10Policy1000EPdSB_iS8_ddNS5_3std3__410__identityEEEvT0_T1_T2_T3_T4_T6_E12temp_storage+40];
	setp.lt.f64 	%p191, %fd307, %fd309;
	selp.f64 	%fd311, %fd309, %fd307, %p191;
	selp.f64 	%fd312, %fd311, %fd307, %p190;
	setp.gt.s32 	%p192, %r68, 160;
	ld.shared.f64 	%fd314, [_ZZN3cub18CUB_300001_SM_10006detail6reduce28DeviceReduceSingleTileKernelINS2_10policy_hubIdjN4cuda3__47maximumIvEEE10Policy1000EPdSB_iS8_ddNS5_3std3__410__identityEEEvT0_T1_T2_T3_T4_T6_E12temp_storage+48];
	setp.lt.f64 	%p193, %fd312, %fd314;
	selp.f64 	%fd316, %fd314, %fd312, %p193;
	selp.f64 	%fd317, %fd316, %fd312, %p192;
	setp.gt.s32 	%p194, %r68, 192;
	ld.shared.f64 	%fd319, [_ZZN3cub18CUB_300001_SM_10006detail6reduce28DeviceReduceSingleTileKernelINS2_10policy_hubIdjN4cuda3__47maximumIvEEE10Policy1000EPdSB_iS8_ddNS5_3std3__410__identityEEEvT0_T1_T2_T3_T4_T6_E12temp_storage+56];
	setp.lt.f64 	%p195, %fd317, %fd319;
	selp.f64 	%fd321, %fd319, %fd317, %p195;
	selp.f64 	%fd322, %fd321, %fd317, %p194;
	setp.gt.s32 	%p196, %r68, 224;
	ld.shared.f64 	%fd324, [_ZZN3cub18CUB_300001_SM_10006detail6reduce28DeviceReduceSingleTileKernelINS2_10policy_hubIdjN4cuda3__47maximumIvEEE10Policy1000EPdSB_iS8_ddNS5_3std3__410__identityEEEvT0_T1_T2_T3_T4_T6_E12temp_storage+64];
	setp.lt.f64 	%p197, %fd322, %fd324;
	selp.f64 	%fd326, %fd324, %fd322, %p197;
	selp.f64 	%fd380, %fd326, %fd322, %p196;
	bra.uni 	$L__BB6_72;
$L__BB6_22:
	mov.u32 	%r13, %tid.x;
	shl.b32 	%r14, %r13, 2;
	mul.wide.u32 	%rd126, %r14, 8;
	add.s64 	%rd116, %rd15, %rd126;
	// begin inline asm
	ld.global.nc.v2.u64 {%rd114, %rd115}, [%rd116];
	// end inline asm
	add.s64 	%rd119, %rd116, 16;
	// begin inline asm
	ld.global.nc.v2.u64 {%rd117, %rd118}, [%rd119];
	// end inline asm
	mov.b64 	%fd206, %rd114;
	mov.b64 	%fd207, %rd115;
	mov.b64 	%fd208, %rd117;
	mov.b64 	%fd209, %rd118;
	add.s64 	%rd122, %rd116, 8192;
	// begin inline asm
	ld.global.nc.v2.u64 {%rd120, %rd121}, [%rd122];
	// end inline asm
	add.s64 	%rd125, %rd116, 8208;
	// begin inline asm
	ld.global.nc.v2.u64 {%rd123, %rd124}, [%rd125];
	// end inline asm
	mov.b64 	%fd210, %rd120;
	mov.b64 	%fd211, %rd121;
	mov.b64 	%fd212, %rd123;
	mov.b64 	%fd213, %rd124;
	setp.lt.f64 	%p111, %fd206, %fd207;
	selp.f64 	%fd214, %fd207, %fd206, %p111;
	setp.lt.f64 	%p112, %fd214, %fd208;
	selp.f64 	%fd215, %fd208, %fd214, %p112;
	setp.lt.f64 	%p113, %fd215, %fd209;
	selp.f64 	%fd216, %fd209, %fd215, %p113;
	setp.lt.f64 	%p114, %fd216, %fd210;
	selp.f64 	%fd217, %fd210, %fd216, %p114;
	setp.lt.f64 	%p115, %fd217, %fd211;
	selp.f64 	%fd218, %fd211, %fd217, %p115;
	setp.lt.f64 	%p116, %fd218, %fd212;
	selp.f64 	%fd219, %fd212, %fd218, %p116;
	setp.lt.f64 	%p117, %fd219, %fd213;
	selp.f64 	%fd366, %fd213, %fd219, %p117;
	setp.lt.u32 	%p118, %r68, 4096;
	mov.b32 	%r452, 2048;
	@%p118 bra 	$L__BB6_26;
	add.s32 	%r15, %r68, -2048;
	mov.b32 	%r452, 2048;
$L__BB6_24:
	add.s32 	%r258, %r452, %r14;
	mul.wide.u32 	%rd139, %r258, 8;
	add.s64 	%rd129, %rd15, %rd139;
	// begin inline asm
	ld.global.nc.v2.u64 {%rd127, %rd128}, [%rd129];
	// end inline asm
	add.s64 	%rd132, %rd129, 16;
	// begin inline asm
	ld.global.nc.v2.u64 {%rd130, %rd131}, [%rd132];
	// end inline asm
	mov.b64 	%fd220, %rd127;
	mov.b64 	%fd221, %rd128;
	mov.b64 	%fd222, %rd130;
	mov.b64 	%fd223, %rd131;
	add.s64 	%rd135, %rd129, 8192;
	// begin inline asm
	ld.global.nc.v2.u64 {%rd133, %rd134}, [%rd135];
	// end inline asm
	add.s64 	%rd138, %rd129, 8208;
	// begin inline asm
	ld.global.nc.v2.u64 {%rd136, %rd137}, [%rd138];
	// end inline asm
	mov.b64 	%fd224, %rd133;
	mov.b64 	%fd225, %rd134;
	mov.b64 	%fd226, %rd136;
	mov.b64 	%fd227, %rd137;
	setp.lt.f64 	%p119, %fd366, %fd220;
	selp.f64 	%fd228, %fd220, %fd366, %p119;
	setp.lt.f64 	%p120, %fd228, %fd221;
	selp.f64 	%fd229, %fd221, %fd228, %p120;
	setp.lt.f64 	%p121, %fd229, %fd222;
	selp.f64 	%fd230, %fd222, %fd229, %p121;
	setp.lt.f64 	%p122, %fd230, %fd223;
	selp.f64 	%fd231, %fd223, %fd230, %p122;
	setp.lt.f64 	%p123, %fd231, %fd224;
	selp.f64 	%fd232, %fd224, %fd231, %p123;
	setp.lt.f64 	%p124, %fd232, %fd225;
	selp.f64 	%fd233, %fd225, %fd232, %p124;
	setp.lt.f64 	%p125, %fd233, %fd226;
	selp.f64 	%fd234, %fd226, %fd233, %p125;
	setp.lt.f64 	%p126, %fd234, %fd227;
	selp.f64 	%fd366, %fd227, %fd234, %p126;
	sub.s32 	%r259, %r68, %r452;
	setp.lt.s32 	%p127, %r259, 2048;
	@%p127 bra 	$L__BB6_34;
	add.s32 	%r452, %r452, 2048;
	setp.le.s32 	%p128, %r452, %r15;
	@%p128 bra 	$L__BB6_24;
$L__BB6_26:
	setp.le.s32 	%p129, %r68, %r452;
	@%p129 bra 	$L__BB6_34;
	sub.s32 	%r19, %r68, %r452;
	setp.ge.s32 	%p130, %r13, %r19;
	@%p130 bra 	$L__BB6_34;
	not.b32 	%r260, %r13;
	add.s32 	%r261, %r68, %r260;
	sub.s32 	%r20, %r261, %r452;
	and.b32  	%r262, %r20, 768;
	setp.eq.s32 	%p131, %r262, 768;
	mov.u32 	%r456, %r13;
	@%p131 bra 	$L__BB6_31;
	add.s32 	%r454, %r13, %r452;
	shr.u32 	%r263, %r20, 8;
	add.s32 	%r264, %r263, 1;
	and.b32  	%r265, %r264, 3;
	neg.s32 	%r453, %r265;
	mov.u32 	%r456, %r13;
$L__BB6_30:
	.pragma "nounroll";
	mul.wide.u32 	%rd142, %r454, 8;
	add.s64 	%rd141, %rd15, %rd142;
	// begin inline asm
	ld.global.nc.u64 %rd140, [%rd141];
	// end inline asm
	mov.b64 	%fd236, %rd140;
	setp.lt.f64 	%p132, %fd366, %fd236;
	selp.f64 	%fd366, %fd236, %fd366, %p132;
	add.s32 	%r456, %r456, 256;
	add.s32 	%r454, %r454, 256;
	add.s32 	%r453, %r453, 1;
	setp.ne.s32 	%p133, %r453, 0;
	@%p133 bra 	$L__BB6_30;
$L__BB6_31:
	setp.lt.u32 	%p134, %r20, 768;
	@%p134 bra 	$L__BB6_34;
	cvt.u64.u32 	%rd143, %r456;
	cvt.u64.u32 	%rd144, %r452;
	add.s64 	%rd145, %rd143, %rd144;
	shl.b64 	%rd146, %rd145, 3;
	add.s64 	%rd147, %rd146, %rd15;
	add.s64 	%rd203, %rd147, 4096;
	add.s32 	%r457, %r456, %r452;
$L__BB6_33:
	mul.wide.u32 	%rd156, %r457, 8;
	add.s64 	%rd149, %rd15, %rd156;
	// begin inline asm
	ld.global.nc.u64 %rd148, [%rd149];
	// end inline asm
	mov.b64 	%fd237, %rd148;
	setp.lt.f64 	%p135, %fd366, %fd237;
	selp.f64 	%fd238, %fd237, %fd366, %p135;
	add.s64 	%rd151, %rd203, -2048;
	// begin inline asm
	ld.global.nc.u64 %rd150, [%rd151];
	// end inline asm
	mov.b64 	%fd239, %rd150;
	setp.lt.f64 	%p136, %fd238, %fd239;
	selp.f64 	%fd240, %fd239, %fd238, %p136;
	// begin inline asm
	ld.global.nc.u64 %rd152, [%rd203];
	// end inline asm
	mov.b64 	%fd241, %rd152;
	setp.lt.f64 	%p137, %fd240, %fd241;
	selp.f64 	%fd242, %fd241, %fd240, %p137;
	add.s64 	%rd155, %rd203, 2048;
	// begin inline asm
	ld.global.nc.u64 %rd154, [%rd155];
	// end inline asm
	mov.b64 	%fd243, %rd154;
	setp.lt.f64 	%p138, %fd242, %fd243;
	selp.f64 	%fd366, %fd243, %fd242, %p138;
	add.s32 	%r456, %r456, 1024;
	add.s64 	%rd203, %rd203, 8192;
	add.s32 	%r457, %r457, 1024;
	setp.lt.s32 	%p139, %r456, %r19;
	@%p139 bra 	$L__BB6_33;
$L__BB6_34:
	// begin inline asm
	mov.u32 %r266, %laneid;
	// end inline asm
	mov.b64 	%rd157, %fd366;
	mov.b64 	{%r268, %r273}, %rd157;
	mov.b32 	%r274, 1;
	mov.b32 	%r315, 31;
	mov.b32 	%r316, -1;
	// begin inline asm
	shfl.sync.down.b32 %r267, %r268, %r274, %r315, %r316;
	// end inline asm
	// begin inline asm
	shfl.sync.down.b32 %r272, %r273, %r274, %r315, %r316;
	// end inline asm
	mov.b64 	%rd158, {%r267, %r272};
	mov.b64 	%fd244, %rd158;
	setp.gt.s32 	%p140, %r266, 30;
	setp.lt.f64 	%p141, %fd366, %fd244;
	selp.f64 	%fd245, %fd244, %fd366, %p141;
	selp.f64 	%fd246, %fd366, %fd245, %p140;
	mov.b64 	%rd159, %fd246;
	mov.b64 	{%r278, %r283}, %rd159;
	mov.b32 	%r284, 2;
	// begin inline asm
	shfl.sync.down.b32 %r277, %r278, %r284, %r315, %r316;
	// end inline asm
	// begin inline asm
	shfl.sync.down.b32 %r282, %r283, %r284, %r315, %r316;
	// end inline asm
	mov.b64 	%rd160, {%r277, %r282};
	mov.b64 	%fd247, %rd160;
	setp.gt.s32 	%p142, %r266, 29;
	setp.lt.f64 	%p143, %fd246, %fd247;
	selp.f64 	%fd248, %fd247, %fd246, %p143;
	selp.f64 	%fd249, %fd246, %fd248, %p142;
	mov.b64 	%rd161, %fd249;
	mov.b64 	{%r288, %r293}, %rd161;
	mov.b32 	%r294, 4;
	// begin inline asm
	shfl.sync.down.b32 %r287, %r288, %r294, %r315, %r316;
	// end inline asm
	// begin inline asm
	shfl.sync.down.b32 %r292, %r293, %r294, %r315, %r316;
	// end inline asm
	mov.b64 	%rd162, {%r287, %r292};
	mov.b64 	%fd250, %rd162;
	setp.gt.s32 	%p144, %r266, 27;
	setp.lt.f64 	%p145, %fd249, %fd250;
	selp.f64 	%fd251, %fd250, %fd249, %p145;
	selp.f64 	%fd252, %fd249, %fd251, %p144;
	mov.b64 	%rd163, %fd252;
	mov.b64 	{%r298, %r303}, %rd163;
	mov.b32 	%r304, 8;
	// begin inline asm
	shfl.sync.down.b32 %r297, %r298, %r304, %r315, %r316;
	// end inline asm
	// begin inline asm
	shfl.sync.down.b32 %r302, %r303, %r304, %r315, %r316;
	// end inline asm
	mov.b64 	%rd164, {%r297, %r302};
	mov.b64 	%fd253, %rd164;
	setp.gt.s32 	%p146, %r266, 23;
	setp.lt.f64 	%p147, %fd252, %fd253;
	selp.f64 	%fd254, %fd253, %fd252, %p147;
	selp.f64 	%fd255, %fd252, %fd254, %p146;
	mov.b64 	%rd165, %fd255;
	mov.b64 	{%r308, %r313}, %rd165;
	mov.b32 	%r314, 16;
	// begin inline asm
	shfl.sync.down.b32 %r307, %r308, %r314, %r315, %r316;
	// end inline asm
	// begin inline asm
	shfl.sync.down.b32 %r312, %r313, %r314, %r315, %r316;
	// end inline asm
	mov.b64 	%rd166, {%r307, %r312};
	mov.b64 	%fd256, %rd166;
	setp.gt.s32 	%p148, %r266, 15;
	setp.lt.f64 	%p149, %fd255, %fd256;
	selp.f64 	%fd26, %fd256, %fd255, %p149;
	selp.f64 	%fd380, %fd255, %fd26, %p148;
	setp.ne.s32 	%p150, %r266, 0;
	@%p150 bra 	$L__BB6_36;
	shr.u32 	%r317, %r13, 2;
	and.b32  	%r318, %r317, 248;
	mov.u32 	%r319, _ZZN3cub18CUB_300001_SM_10006detail6reduce28DeviceReduceSingleTileKernelINS2_10policy_hubIdjN4cuda3__47maximumIvEEE10Policy1000EPdSB_iS8_ddNS5_3std3__410__identityEEEvT0_T1_T2_T3_T4_T6_E12temp_storage;
	add.s32 	%r320, %r319, %r318;
	st.shared.f64 	[%r320+8], %fd26;
$L__BB6_36:
	bar.sync 	0;
	setp.ne.s32 	%p151, %r13, 0;
	@%p151 bra 	$L__BB6_72;
	ld.shared.f64 	%fd257, [_ZZN3cub18CUB_300001_SM_10006detail6reduce28DeviceReduceSingleTileKernelINS2_10policy_hubIdjN4cuda3__47maximumIvEEE10Policy1000EPdSB_iS8_ddNS5_3std3__410__identityEEEvT0_T1_T2_T3_T4_T6_E12temp_storage+16];
	setp.lt.f64 	%p152, %fd380, %fd257;
	selp.f64 	%fd258, %fd257, %fd380, %p152;
	ld.shared.f64 	%fd259, [_ZZN3cub18CUB_300001_SM_10006detail6reduce28DeviceReduceSingleTileKernelINS2_10policy_hubIdjN4cuda3__47maximumIvEEE10Policy1000EPdSB_iS8_ddNS5_3std3__410__identityEEEvT0_T1_T2_T3_T4_T6_E12temp_storage+24];
	setp.lt.f64 	%p153, %fd258, %fd259;
	selp.f64 	%fd260, %fd259, %fd258, %p153;
	ld.shared.f64 	%fd261, [_ZZN3cub18CUB_300001_SM_10006detail6reduce28DeviceReduceSingleTileKernelINS2_10policy_hubIdjN4cuda3__47maximumIvEEE10Policy1000EPdSB_iS8_ddNS5_3std3__410__identityEEEvT0_T1_T2_T3_T4_T6_E12temp_storage+32];
	setp.lt.f64 	%p154, %fd260, %fd261;
	selp.f64 	%fd262, %fd261, %fd260, %p154;
	ld.shared.f64 	%fd263, [_ZZN3cub18CUB_300001_SM_10006detail6reduce28DeviceReduceSingleTileKernelINS2_10policy_hubIdjN4cuda3__47maximumIvEEE10Policy1000EPdSB_iS8_ddNS5_3std3__410__identityEEEvT0_T1_T2_T3_T4_T6_E12temp_storage+40];
	setp.lt.f64 	%p155, %fd262, %fd263;
	selp.f64 	%fd264, %fd263, %fd262, %p155;
	ld.shared.f64 	%fd265, [_ZZN3cub18CUB_300001_SM_10006detail6reduce28DeviceReduceSingleTileKernelINS2_10policy_hubIdjN4cuda3__47maximumIvEEE10Policy1000EPdSB_iS8_ddNS5_3std3__410__identityEEEvT0_T1_T2_T3_T4_T6_E12temp_storage+48];
	setp.lt.f64 	%p156, %fd264, %fd265;
	selp.f64 	%fd266, %fd265, %fd264, %p156;
	ld.shared.f64 	%fd267, [_ZZN3cub18CUB_300001_SM_10006detail6reduce28DeviceReduceSingleTileKernelINS2_10policy_hubIdjN4cuda3__47maximumIvEEE10Policy1000EPdSB_iS8_ddNS5_3std3__410__identityEEEvT0_T1_T2_T3_T4_T6_E12temp_storage+56];
	setp.lt.f64 	%p157, %fd266, %fd267;
	selp.f64 	%fd268, %fd267, %fd266, %p157;
	ld.shared.f64 	%fd269, [_ZZN3cub18CUB_300001_SM_10006detail6reduce28DeviceReduceSingleTileKernelINS2_10policy_hubIdjN4cuda3__47maximumIvEEE10Policy1000EPdSB_iS8_ddNS5_3std3__410__identityEEEvT0_T1_T2_T3_T4_T6_E12temp_storage+64];
	setp.lt.f64 	%p158, %fd268, %fd269;
	selp.f64 	%fd380, %fd269, %fd268, %p158;
	bra.uni 	$L__BB6_72;
$L__BB6_38:
	setp.gt.s32 	%p3, %r68, 2047;
	@%p3 bra 	$L__BB6_56;
	mov.u32 	%r35, %tid.x;
	setp.ge.s32 	%p52, %r35, %r68;
	mov.f64 	%fd372, 0d0000000000000000;
	mov.u32 	%r462, %r35;
	@%p52 bra 	$L__BB6_41;
	mul.wide.u32 	%rd81, %r35, 8;
	add.s64 	%rd80, %rd15, %rd81;
	// begin inline asm
	ld.global.nc.u64 %rd79, [%rd80];
	// end inline asm
	mov.b64 	%fd372, %rd79;
	add.s32 	%r462, %r35, 256;
$L__BB6_41:
	setp.ge.s32 	%p53, %r462, %r68;
	@%p53 bra 	$L__BB6_47;
	not.b32 	%r133, %r462;
	add.s32 	%r38, %r68, %r133;
	and.b32  	%r134, %r38, 768;
	setp.eq.s32 	%p54, %r134, 768;
	@%p54 bra 	$L__BB6_45;
	mul.wide.u32 	%rd82, %r462, 8;
	add.s64 	%rd204, %rd15, %rd82;
	shr.u32 	%r135, %r38, 8;
	add.s32 	%r136, %r135, 1;
	and.b32  	%r137, %r136, 3;
	neg.s32 	%r460, %r137;
$L__BB6_44:
	.pragma "nounroll";
	// begin inline asm
	ld.global.nc.u64 %rd83, [%rd204];
	// end inline asm
	mov.b64 	%fd125, %rd83;
	setp.lt.f64 	%p55, %fd372, %fd125;
	selp.f64 	%fd372, %fd125, %fd372, %p55;
	add.s32 	%r462, %r462, 256;
	add.s64 	%rd204, %rd204, 2048;
	add.s32 	%r460, %r460, 1;
	setp.ne.s32 	%p56, %r460, 0;
	@%p56 bra 	$L__BB6_44;
$L__BB6_45:
	setp.lt.u32 	%p57, %r38, 768;
	@%p57 bra 	$L__BB6_47;
$L__BB6_46:
	mul.wide.s32 	%rd93, %r462, 8;
	add.s64 	%rd86, %rd15, %rd93;
	// begin inline asm
	ld.global.nc.u64 %rd85, [%rd86];
	// end inline asm
	mov.b64 	%fd126, %rd85;
	setp.lt.f64 	%p58, %fd372, %fd126;
	selp.f64 	%fd127, %fd126, %fd372, %p58;
	add.s64 	%rd88, %rd86, 2048;
	// begin inline asm
	ld.global.nc.u64 %rd87, [%rd88];
	// end inline asm
	mov.b64 	%fd128, %rd87;
	setp.lt.f64 	%p59, %fd127, %fd128;
	selp.f64 	%fd129, %fd128, %fd127, %p59;
	add.s64 	%rd90, %rd86, 4096;
	// begin inline asm
	ld.global.nc.u64 %rd89, [%rd90];
	// end inline asm
	mov.b64 	%fd130, %rd89;
	setp.lt.f64 	%p60, %fd129, %fd130;
	selp.f64 	%fd131, %fd130, %fd129, %p60;
	add.s64 	%rd92, %rd86, 6144;
	// begin inline asm
	ld.global.nc.u64 %rd91, [%rd92];
	// end inline asm
	mov.b64 	%fd132, %rd91;
	setp.lt.f64 	%p61, %fd131, %fd132;
	selp.f64 	%fd372, %fd132, %fd131, %p61;
	add.s32 	%r462, %r462, 1024;
	setp.lt.s32 	%p62, %r462, %r68;
	@%p62 bra 	$L__BB6_46;
$L__BB6_47:
	setp.lt.s32 	%p63, %r68, 256;
	@%p63 bra 	$L__BB6_52;
	// begin inline asm
	mov.u32 %r201, %laneid;
	// end inline asm
	mov.b64 	%rd104, %fd372;
	mov.b64 	{%r203, %r208}, %rd104;
	mov.b32 	%r209, 1;
	mov.b32 	%r250, 31;
	mov.b32 	%r251, -1;
	// begin inline asm
	shfl.sync.down.b32 %r202, %r203, %r209, %r250, %r251;
	// end inline asm
	// begin inline asm
	shfl.sync.down.b32 %r207, %r208, %r209, %r250, %r251;
	// end inline asm
	mov.b64 	%rd105, {%r202, %r207};
	mov.b64 	%fd180, %rd105;
	setp.gt.s32 	%p91, %r201, 30;
	setp.lt.f64 	%p92, %fd372, %fd180;
	selp.f64 	%fd181, %fd180, %fd372, %p92;
	selp.f64 	%fd182, %fd372, %fd181, %p91;
	mov.b64 	%rd106, %fd182;
	mov.b64 	{%r213, %r218}, %rd106;
	mov.b32 	%r219, 2;
	// begin inline asm
	shfl.sync.down.b32 %r212, %r213, %r219, %r250, %r251;
	// end inline asm
	// begin inline asm
	shfl.sync.down.b32 %r217, %r218, %r219, %r250, %r251;
	// end inline asm
	mov.b64 	%rd107, {%r212, %r217};
	mov.b64 	%fd183, %rd107;
	setp.gt.s32 	%p93, %r201, 29;
	setp.lt.f64 	%p94, %fd182, %fd183;
	selp.f64 	%fd184, %fd183, %fd182, %p94;
	selp.f64 	%fd185, %fd182, %fd184, %p93;
	mov.b64 	%rd108, %fd185;
	mov.b64 	{%r223, %r228}, %rd108;
	mov.b32 	%r229, 4;
	// begin inline asm
	shfl.sync.down.b32 %r222, %r223, %r229, %r250, %r251;
	// end inline asm
	// begin inline asm
	shfl.sync.down.b32 %r227, %r228, %r229, %r250, %r251;
	// end inline asm
	mov.b64 	%rd109, {%r222, %r227};
	mov.b64 	%fd186, %rd109;
	setp.gt.s32 	%p95, %r201, 27;
	setp.lt.f64 	%p96, %fd185, %fd186;
	selp.f64 	%fd187, %fd186, %fd185, %p96;
	selp.f64 	%fd188, %fd185, %fd187, %p95;
	mov.b64 	%rd110, %fd188;
	mov.b64 	{%r233, %r238}, %rd110;
	mov.b32 	%r239, 8;
	// begin inline asm
	shfl.sync.down.b32 %r232, %r233, %r239, %r250, %r251;
	// end inline asm
	// begin inline asm
	shfl.sync.down.b32 %r237, %r238, %r239, %r250, %r251;
	// end inline asm
	mov.b64 	%rd111, {%r232, %r237};
	mov.b64 	%fd189, %rd111;
	setp.gt.s32 	%p97, %r201, 23;
	setp.lt.f64 	%p98, %fd188, %fd189;
	selp.f64 	%fd190, %fd189, %fd188, %p98;
	selp.f64 	%fd191, %fd188, %fd190, %p97;
	mov.b64 	%rd112, %fd191;
	mov.b64 	{%r243, %r248}, %rd112;
	mov.b32 	%r249, 16;
	// begin inline asm
	shfl.sync.down.b32 %r242, %r243, %r249, %r250, %r251;
	// end inline asm
	// begin inline asm
	shfl.sync.down.b32 %r247, %r248, %r249, %r250, %r251;
	// end inline asm
	mov.b64 	%rd113, {%r242, %r247};
	mov.b64 	%fd192, %rd113;
	setp.gt.s32 	%p99, %r201, 15;
	setp.lt.f64 	%p100, %fd191, %fd192;
	selp.f64 	%fd38, %fd192, %fd191, %p100;
	selp.f64 	%fd380, %fd191, %fd38, %p99;
	setp.ne.s32 	%p101, %r201, 0;
	@%p101 bra 	$L__BB6_50;
	shr.u32 	%r252, %r35, 2;
	and.b32  	%r253, %r252, 248;
	mov.u32 	%r254, _ZZN3cub18CUB_300001_SM_10006detail6reduce28DeviceReduceSingleTileKernelINS2_10policy_hubIdjN4cuda3__47maximumIvEEE10Policy1000EPdSB_iS8_ddNS5_3std3__410__identityEEEvT0_T1_T2_T3_T4_T6_E12temp_storage;
	add.s32 	%r255, %r254, %r253;
	st.shared.f64 	[%r255+8], %fd38;
$L__BB6_50:
	bar.sync 	0;
	setp.ne.s32 	%p102, %r35, 0;
	@%p102 bra 	$L__BB6_72;
	ld.shared.f64 	%fd193, [_ZZN3cub18CUB_300001_SM_10006detail6reduce28DeviceReduceSingleTileKernelINS2_10policy_hubIdjN4cuda3__47maximumIvEEE10Policy1000EPdSB_iS8_ddNS5_3std3__410__identityEEEvT0_T1_T2_T3_T4_T6_E12temp_storage+16];
	setp.lt.f64 	%p103, %fd380, %fd193;
	selp.f64 	%fd194, %fd193, %fd380, %p103;
	ld.shared.f64 	%fd195, [_ZZN3cub18CUB_300001_SM_10006detail6reduce28DeviceReduceSingleTileKernelINS2_10policy_hubIdjN4cuda3__47maximumIvEEE10Policy1000EPdSB_iS8_ddNS5_3std3__410__identityEEEvT0_T1_T2_T3_T4_T6_E12temp_storage+24];
	setp.lt.f64 	%p104, %fd194, %fd195;
	selp.f64 	%fd196, %fd195, %fd194, %p104;
	ld.shared.f64 	%fd197, [_ZZN3cub18CUB_300001_SM_10006detail6reduce28DeviceReduceSingleTileKernelINS2_10policy_hubIdjN4cuda3__47maximumIvEEE10Policy1000EPdSB_iS8_ddNS5_3std3__410__identityEEEvT0_T1_T2_T3_T4_T6_E12temp_storage+32];
	setp.lt.f64 	%p105, %fd196, %fd197;
	selp.f64 	%fd198, %fd197, %fd196, %p105;
	ld.shared.f64 	%fd199, [_ZZN3cub18CUB_300001_SM_10006detail6reduce28DeviceReduceSingleTileKernelINS2_10policy_hubIdjN4cuda3__47maximumIvEEE10Policy1000EPdSB_iS8_ddNS5_3std3__410__identityEEEvT0_T1_T2_T3_T4_T6_E12temp_storage+40];
	setp.lt.f64 	%p106, %fd198, %fd199;
	selp.f64 	%fd200, %fd199, %fd198, %p106;
	ld.shared.f64 	%fd201, [_ZZN3cub18CUB_300001_SM_10006detail6reduce28DeviceReduceSingleTileKernelINS2_10policy_hubIdjN4cuda3__47maximumIvEEE10Policy1000EPdSB_iS8_ddNS5_3std3__410__identityEEEvT0_T1_T2_T3_T4_T6_E12temp_storage+48];
	setp.lt.f64 	%p107, %fd200, %fd201;
	selp.f64 	%fd202, %fd201, %fd200, %p107;
	ld.shared.f64 	%fd203, [_ZZN3cub18CUB_300001_SM_10006detail6reduce28DeviceReduceSingleTileKernelINS2_10policy_hubIdjN4cuda3__47maximumIvEEE10Policy1000EPdSB_iS8_ddNS5_3std3__410__identityEEEvT0_T1_T2_T3_T4_T6_E12temp_storage+56];
	setp.lt.f64 	%p108, %fd202, %fd203;
	selp.f64 	%fd204, %fd203, %fd202, %p108;
	ld.shared.f64 	%fd205, [_ZZN3cub18CUB_300001_SM_10006detail6reduce28DeviceReduceSingleTileKernelINS2_10policy_hubIdjN4cuda3__47maximumIvEEE10Policy1000EPdSB_iS8_ddNS5_3std3__410__identityEEEvT0_T1_T2_T3_T4_T6_E12temp_storage+64];
	setp.lt.f64 	%p109, %fd204, %fd205;
	selp.f64 	%fd380, %fd205, %fd204, %p109;
	bra.uni 	$L__BB6_72;
$L__BB6_52:
	// begin inline asm
	mov.u32 %r138, %laneid;
	// end inline asm
	and.b32  	%r189, %r35, 992;
	add.s32 	%r190, %r189, 32;
	setp.gt.s32 	%p64, %r190, %r68;
	not.b32 	%r191, %r189;
	add.s32 	%r192, %r68, %r191;
	selp.b32 	%r187, %r192, 31, %p64;
	mov.b64 	%rd94, %fd372;
	mov.b64 	{%r140, %r145}, %rd94;
	mov.b32 	%r146, 1;
	mov.b32 	%r188, -1;
	// begin inline asm
	shfl.sync.down.b32 %r139, %r140, %r146, %r187, %r188;
	// end inline asm
	// begin inline asm
	shfl.sync.down.b32 %r144, %r145, %r146, %r187, %r188;
	// end inline asm
	mov.b64 	%rd95, {%r139, %r144};
	mov.b64 	%fd133, %rd95;
	setp.lt.s32 	%p65, %r138, %r187;
	setp.lt.f64 	%p66, %fd372, %fd133;
	selp.f64 	%fd134, %fd133, %fd372, %p66;
	selp.f64 	%fd135, %fd134, %fd372, %p65;
	mov.b64 	%rd96, %fd135;
	mov.b64 	{%r150, %r155}, %rd96;
	mov.b32 	%r156, 2;
	// begin inline asm
	shfl.sync.down.b32 %r149, %r150, %r156, %r187, %r188;
	// end inline asm
	// begin inline asm
	shfl.sync.down.b32 %r154, %r155, %r156, %r187, %r188;
	// end inline asm
	mov.b64 	%rd97, {%r149, %r154};
	mov.b64 	%fd136, %rd97;
	add.s32 	%r193, %r138, 2;
	setp.gt.s32 	%p67, %r193, %r187;
	setp.lt.f64 	%p68, %fd135, %fd136;
	selp.f64 	%fd137, %fd136, %fd135, %p68;
	selp.f64 	%fd138, %fd135, %fd137, %p67;
	mov.b64 	%rd98, %fd138;
	mov.b64 	{%r160, %r165}, %rd98;
	mov.b32 	%r166, 4;
	// begin inline asm
	shfl.sync.down.b32 %r159, %r160, %r166, %r187, %r188;
	// end inline asm
	// begin inline asm
	shfl.sync.down.b32 %r164, %r165, %r166, %r187, %r188;
	// end inline asm
	mov.b64 	%rd99, {%r159, %r164};
	mov.b64 	%fd139, %rd99;
	add.s32 	%r194, %r138, 4;
	setp.gt.s32 	%p69, %r194, %r187;
	setp.lt.f64 	%p70, %fd138, %fd139;
	selp.f64 	%fd140, %fd139, %fd138, %p70;
	selp.f64 	%fd141, %fd138, %fd140, %p69;
	mov.b64 	%rd100, %fd141;
	mov.b64 	{%r170, %r175}, %rd100;
	mov.b32 	%r176, 8;
	// begin inline asm
	shfl.sync.down.b32 %r169, %r170, %r176, %r187, %r188;
	// end inline asm
	// begin inline asm
	shfl.sync.down.b32 %r174, %r175, %r176, %r187, %r188;
	// end inline asm
	mov.b64 	%rd101, {%r169, %r174};
	mov.b64 	%fd142, %rd101;
	add.s32 	%r195, %r138, 8;
	setp.gt.s32 	%p71, %r195, %r187;
	setp.lt.f64 	%p72, %fd141, %fd142;
	selp.f64 	%fd143, %fd142, %fd141, %p72;
	selp.f64 	%fd144, %fd141, %fd143, %p71;
	mov.b64 	%rd102, %fd144;
	mov.b64 	{%r180, %r185}, %rd102;
	mov.b32 	%r186, 16;
	// begin inline asm
	shfl.sync.down.b32 %r179, %r180, %r186, %r187, %r188;
	// end inline asm
	// begin inline asm
	shfl.sync.down.b32 %r184, %r185, %r186, %r187, %r188;
	// end inline asm
	mov.b64 	%rd103, {%r179, %r184};
	mov.b64 	%fd145, %rd103;
	add.s32 	%r196, %r138, 16;
	setp.gt.s32 	%p73, %r196, %r187;
	setp.lt.f64 	%p74, %fd144, %fd145;
	selp.f64 	%fd146, %fd145, %fd144, %p74;
	selp.f64 	%fd380, %fd144, %fd146, %p73;
	setp.ne.s32 	%p75, %r138, 0;
	@%p75 bra 	$L__BB6_54;
	shr.u32 	%r197, %r35, 2;
	and.b32  	%r198, %r197, 248;
	mov.u32 	%r199, _ZZN3cub18CUB_300001_SM_10006detail6reduce28DeviceReduceSingleTileKernelINS2_10policy_hubIdjN4cuda3__47maximumIvEEE10Policy1000EPdSB_iS8_ddNS5_3std3__410__identityEEEvT0_T1_T2_T3_T4_T6_E12temp_storage;
	add.s32 	%r200, %r199, %r198;
	st.shared.f64 	[%r200+8], %fd380;
$L__BB6_54:
	bar.sync 	0;
	setp.ne.s32 	%p76, %r35, 0;
	@%p76 bra 	$L__BB6_72;
	setp.gt.s32 	%p77, %r68, 32;
	ld.shared.f64 	%fd147, [_ZZN3cub18CUB_300001_SM_10006detail6reduce28DeviceReduceSingleTileKernelINS2_10policy_hubIdjN4cuda3__47maximumIvEEE10Policy1000EPdSB_iS8_ddNS5_3std3__410__identityEEEvT0_T1_T2_T3_T4_T6_E12temp_storage+16];
	setp.lt.f64 	%p78, %fd380, %fd147;
	selp.f64 	%fd149, %fd147, %fd380, %p78;
	selp.f64 	%fd150, %fd149, %fd380, %p77;
	setp.gt.s32 	%p79, %r68, 64;
	ld.shared.f64 	%fd152, [_ZZN3cub18CUB_300001_SM_10006detail6reduce28DeviceReduceSingleTileKernelINS2_10policy_hubIdjN4cuda3__47maximumIvEEE10Policy1000EPdSB_iS8_ddNS5_3std3__410__identityEEEvT0_T1_T2_T3_T4_T6_E12temp_storage+24];
	setp.lt.f64 	%p80, %fd150, %fd152;
	selp.f64 	%fd154, %fd152, %fd150, %p80;
	selp.f64 	%fd155, %fd154, %fd150, %p79;
	setp.gt.s32 	%p81, %r68, 96;
	ld.shared.f64 	%fd157, [_ZZN3cub18CUB_300001_SM_10006detail6reduce28DeviceReduceSingleTileKernelINS2_10policy_hubIdjN4cuda3__47maximumIvEEE10Policy1000EPdSB_iS8_ddNS5_3std3__410__identityEEEvT0_T1_T2_T3_T4_T6_E12temp_storage+32];
	setp.lt.f64 	%p82, %fd155, %fd157;
	selp.f64 	%fd159, %fd157, %fd155, %p82;
	selp.f64 	%fd160, %fd159, %fd155, %p81;
	setp.gt.s32 	%p83, %r68, 128;
	ld.shared.f64 	%fd162, [_ZZN3cub18CUB_300001_SM_10006detail6reduce28DeviceReduceSingleTileKernelINS2_10policy_hubIdjN4cuda3__47maximumIvEEE10Policy1000EPdSB_iS8_ddNS5_3std3__410__identityEEEvT0_T1_T2_T3_T4_T6_E12temp_storage+40];
	setp.lt.f64 	%p84, %fd160, %fd162;
	selp.f64 	%fd164, %fd162, %fd160, %p84;
	selp.f64 	%fd165, %fd164, %fd160, %p83;
	setp.gt.s32 	%p85, %r68, 160;
	ld.shared.f64 	%fd167, [_ZZN3cub18CUB_300001_SM_10006detail6reduce28DeviceReduceSingleTileKernelINS2_10policy_hubIdjN4cuda3__47maximumIvEEE10Policy1000EPdSB_iS8_ddNS5_3std3__410__identityEEEvT0_T1_T2_T3_T4_T6_E12temp_storage+48];
	setp.lt.f64 	%p86, %fd165, %fd167;
	selp.f64 	%fd169, %fd167, %fd165, %p86;
	selp.f64 	%fd170, %fd169, %fd165, %p85;
	setp.gt.s32 	%p87, %r68, 192;
	ld.shared.f64 	%fd172, [_ZZN3cub18CUB_300001_SM_10006detail6reduce28DeviceReduceSingleTileKernelINS2_10policy_hubIdjN4cuda3__47maximumIvEEE10Policy1000EPdSB_iS8_ddNS5_3std3__410__identityEEEvT0_T1_T2_T3_T4_T6_E12temp_storage+56];
	setp.lt.f64 	%p88, %fd170, %fd172;
	selp.f64 	%fd174, %fd172, %fd170, %p88;
	selp.f64 	%fd175, %fd174, %fd170, %p87;
	setp.gt.s32 	%p89, %r68, 224;
	ld.shared.f64 	%fd177, [_ZZN3cub18CUB_300001_SM_10006detail6reduce28DeviceReduceSingleTileKernelINS2_10policy_hubIdjN4cuda3__47maximumIvEEE10Policy1000EPdSB_iS8_ddNS5_3std3__410__identityEEEvT0_T1_T2_T3_T4_T6_E12temp_storage+64];
	setp.lt.f64 	%p90, %fd175, %fd177;
	selp.f64 	%fd179, %fd177, %fd175, %p90;
	selp.f64 	%fd380, %fd179, %fd175, %p89;
	bra.uni 	$L__BB6_72;
$L__BB6_56:
	mov.u32 	%r47, %tid.x;
	mul.wide.u32 	%rd34, %r47, 8;
	add.s64 	%rd19, %rd15, %rd34;
	// begin inline asm
	ld.global.nc.u64 %rd18, [%rd19];
	// end inline asm
	mov.b64 	%fd59, %rd18;
	add.s64 	%rd21, %rd19, 2048;
	// begin inline asm
	ld.global.nc.u64 %rd20, [%rd21];
	// end inline asm
	mov.b64 	%fd60, %rd20;
	add.s64 	%rd23, %rd19, 4096;
	// begin inline asm
	ld.global.nc.u64 %rd22, [%rd23];
	// end inline asm
	mov.b64 	%fd61, %rd22;
	add.s64 	%rd25, %rd19, 6144;
	// begin inline asm
	ld.global.nc.u64 %rd24, [%rd25];
	// end inline asm
	mov.b64 	%fd62, %rd24;
	add.s64 	%rd27, %rd19, 8192;
	// begin inline asm
	ld.global.nc.u64 %rd26, [%rd27];
	// end inline asm
	mov.b64 	%fd63, %rd26;
	add.s64 	%rd29, %rd19, 10240;
	// begin inline asm
	ld.global.nc.u64 %rd28, [%rd29];
	// end inline asm
	mov.b64 	%fd64, %rd28;
	add.s64 	%rd31, %rd19, 12288;
	// begin inline asm
	ld.global.nc.u64 %rd30, [%rd31];
	// end inline asm
	mov.b64 	%fd65, %rd30;
	add.s64 	%rd33, %rd19, 14336;
	// begin inline asm
	ld.global.nc.u64 %rd32, [%rd33];
	// end inline asm
	mov.b64 	%fd66, %rd32;
	setp.lt.f64 	%p4, %fd59, %fd60;
	selp.f64 	%fd67, %fd60, %fd59, %p4;
	setp.lt.f64 	%p5, %fd67, %fd61;
	selp.f64 	%fd68, %fd61, %fd67, %p5;
	setp.lt.f64 	%p6, %fd68, %fd62;
	selp.f64 	%fd69, %fd62, %fd68, %p6;
	setp.lt.f64 	%p7, %fd69, %fd63;
	selp.f64 	%fd70, %fd63, %fd69, %p7;
	setp.lt.f64 	%p8, %fd70, %fd64;
	selp.f64 	%fd71, %fd64, %fd70, %p8;
	setp.lt.f64 	%p9, %fd71, %fd65;
	selp.f64 	%fd72, %fd65, %fd71, %p9;
	setp.lt.f64 	%p10, %fd72, %fd66;
	selp.f64 	%fd379, %fd66, %fd72, %p10;
	setp.lt.u32 	%p11, %r68, 4096;
	mov.b32 	%r465, 2048;
	@%p11 bra 	$L__BB6_60;
	add.s32 	%r48, %r68, -2048;
	mov.b32 	%r465, 2048;
$L__BB6_58:
	mul.wide.s32 	%rd51, %r465, 8;
	add.s64 	%rd36, %rd19, %rd51;
	// begin inline asm
	ld.global.nc.u64 %rd35, [%rd36];
	// end inline asm
	mov.b64 	%fd73, %rd35;
	add.s64 	%rd38, %rd36, 2048;
	// begin inline asm
	ld.global.nc.u64 %rd37, [%rd38];
	// end inline asm
	mov.b64 	%fd74, %rd37;
	add.s64 	%rd40, %rd36, 4096;
	// begin inline asm
	ld.global.nc.u64 %rd39, [%rd40];
	// end inline asm
	mov.b64 	%fd75, %rd39;
	add.s64 	%rd42, %rd36, 6144;
	// begin inline asm
	ld.global.nc.u64 %rd41, [%rd42];
	// end inline asm
	mov.b64 	%fd76, %rd41;
	add.s64 	%rd44, %rd36, 8192;
	// begin inline asm
	ld.global.nc.u64 %rd43, [%rd44];
	// end inline asm
	mov.b64 	%fd77, %rd43;
	add.s64 	%rd46, %rd36, 10240;
	// begin inline asm
	ld.global.nc.u64 %rd45, [%rd46];
	// end inline asm
	mov.b64 	%fd78, %rd45;
	add.s64 	%rd48, %rd36, 12288;
	// begin inline asm
	ld.global.nc.u64 %rd47, [%rd48];
	// end inline asm
	mov.b64 	%fd79, %rd47;
	add.s64 	%rd50, %rd36, 14336;
	// begin inline asm
	ld.global.nc.u64 %rd49, [%rd50];
	// end inline asm
	mov.b64 	%fd80, %rd49;
	setp.lt.f64 	%p12, %fd379, %fd73;
	selp.f64 	%fd81, %fd73, %fd379, %p12;
	setp.lt.f64 	%p13, %fd81, %fd74;
	selp.f64 	%fd82, %fd74, %fd81, %p13;
	setp.lt.f64 	%p14, %fd82, %fd75;
	selp.f64 	%fd83, %fd75, %fd82, %p14;
	setp.lt.f64 	%p15, %fd83, %fd76;
	selp.f64 	%fd84, %fd76, %fd83, %p15;
	setp.lt.f64 	%p16, %fd84, %fd77;
	selp.f64 	%fd85, %fd77, %fd84, %p16;
	setp.lt.f64 	%p17, %fd85, %fd78;
	selp.f64 	%fd86, %fd78, %fd85, %p17;
	setp.lt.f64 	%p18, %fd86, %fd79;
	selp.f64 	%fd87, %fd79, %fd86, %p18;
	setp.lt.f64 	%p19, %fd87, %fd80;
	selp.f64 	%fd379, %fd80, %fd87, %p19;
	sub.s32 	%r71, %r68, %r465;
	setp.lt.s32 	%p20, %r71, 2048;
	@%p20 bra 	$L__BB6_68;
	add.s32 	%r465, %r465, 2048;
	setp.le.s32 	%p21, %r465, %r48;
	@%p21 bra 	$L__BB6_58;
$L__BB6_60:
	setp.le.s32 	%p22, %r68, %r465;
	@%p22 bra 	$L__BB6_68;
	sub.s32 	%r52, %r68, %r465;
	setp.ge.s32 	%p23, %r47, %r52;
	@%p23 bra 	$L__BB6_68;
	not.b32 	%r72, %r47;
	add.s32 	%r73, %r68, %r72;
	sub.s32 	%r53, %r73, %r465;
	and.b32  	%r74, %r53, 768;
	setp.eq.s32 	%p24, %r74, 768;
	mov.u32 	%r469, %r47;
	@%p24 bra 	$L__BB6_65;
	add.s32 	%r467, %r47, %r465;
	shr.u32 	%r75, %r53, 8;
	add.s32 	%r76, %r75, 1;
	and.b32  	%r77, %r76, 3;
	neg.s32 	%r466, %r77;
	mov.u32 	%r469, %r47;
$L__BB6_64:
	.pragma "nounroll";
	mul.wide.u32 	%rd54, %r467, 8;
	add.s64 	%rd53, %rd15, %rd54;
	// begin inline asm
	ld.global.nc.u64 %rd52, [%rd53];
	// end inline asm
	mov.b64 	%fd89, %rd52;
	setp.lt.f64 	%p25, %fd379, %fd89;
	selp.f64 	%fd379, %fd89, %fd379, %p25;
	add.s32 	%r469, %r469, 256;
	add.s32 	%r467, %r467, 256;
	add.s32 	%r466, %r466, 1;
	setp.ne.s32 	%p26, %r466, 0;
	@%p26 bra 	$L__BB6_64;
$L__BB6_65:
	setp.lt.u32 	%p27, %r53, 768;
	@%p27 bra 	$L__BB6_68;
	cvt.u64.u32 	%rd55, %r469;
	cvt.u64.u32 	%rd56, %r465;
	add.s64 	%rd57, %rd55, %rd56;
	shl.b64 	%rd58, %rd57, 3;
	add.s64 	%rd59, %rd58, %rd15;
	add.s64 	%rd205, %rd59, 4096;
	add.s32 	%r470, %r469, %r465;
$L__BB6_67:
	mul.wide.u32 	%rd68, %r470, 8;
	add.s64 	%rd61, %rd15, %rd68;
	// begin inline asm
	ld.global.nc.u64 %rd60, [%rd61];
	// end inline asm
	mov.b64 	%fd90, %rd60;
	setp.lt.f64 	%p28, %fd379, %fd90;
	selp.f64 	%fd91, %fd90, %fd379, %p28;
	add.s64 	%rd63, %rd205, -2048;
	// begin inline asm
	ld.global.nc.u64 %rd62, [%rd63];
	// end inline asm
	mov.b64 	%fd92, %rd62;
	setp.lt.f64 	%p29, %fd91, %fd92;
	selp.f64 	%fd93, %fd92, %fd91, %p29;
	// begin inline asm
	ld.global.nc.u64 %rd64, [%rd205];
	// end inline asm
	mov.b64 	%fd94, %rd64;
	setp.lt.f64 	%p30, %fd93, %fd94;
	selp.f64 	%fd95, %fd94, %fd93, %p30;
	add.s64 	%rd67, %rd205, 2048;
	// begin inline asm
	ld.global.nc.u64 %rd66, [%rd67];
	// end inline asm
	mov.b64 	%fd96, %rd66;
	setp.lt.f64 	%p31, %fd95, %fd96;
	selp.f64 	%fd379, %fd96, %fd95, %p31;
	add.s32 	%r469, %r469, 1024;
	add.s64 	%rd205, %rd205, 8192;
	add.s32 	%r470, %r470, 1024;
	setp.lt.s32 	%p32, %r469, %r52;
	@%p32 bra 	$L__BB6_67;
$L__BB6_68:
	// begin inline asm
	mov.u32 %r78, %laneid;
	// end inline asm
	mov.b64 	%rd69, %fd379;
	mov.b64 	{%r80, %r85}, %rd69;
	mov.b32 	%r86, 1;
	mov.b32 	%r127, 31;
	mov.b32 	%r128, -1;
	// begin inline asm
	shfl.sync.down.b32 %r79, %r80, %r86, %r127, %r128;
	// end inline asm
	// begin inline asm
	shfl.sync.down.b32 %r84, %r85, %r86, %r127, %r128;
	// end inline asm
	mov.b64 	%rd70, {%r79, %r84};
	mov.b64 	%fd97, %rd70;
	setp.gt.s32 	%p33, %r78, 30;
	setp.lt.f64 	%p34, %fd379, %fd97;
	selp.f64 	%fd98, %fd97, %fd379, %p34;
	selp.f64 	%fd99, %fd379, %fd98, %p33;
	mov.b64 	%rd71, %fd99;
	mov.b64 	{%r90, %r95}, %rd71;
	mov.b32 	%r96, 2;
	// begin inline asm
	shfl.sync.down.b32 %r89, %r90, %r96, %r127, %r128;
	// end inline asm
	// begin inline asm
	shfl.sync.down.b32 %r94, %r95, %r96, %r127, %r128;
	// end inline asm
	mov.b64 	%rd72, {%r89, %r94};
	mov.b64 	%fd100, %rd72;
	setp.gt.s32 	%p35, %r78, 29;
	setp.lt.f64 	%p36, %fd99, %fd100;
	selp.f64 	%fd101, %fd100, %fd99, %p36;
	selp.f64 	%fd102, %fd99, %fd101, %p35;
	mov.b64 	%rd73, %fd102;
	mov.b64 	{%r100, %r105}, %rd73;
	mov.b32 	%r106, 4;
	// begin inline asm
	shfl.sync.down.b32 %r99, %r100, %r106, %r127, %r128;
	// end inline asm
	// begin inline asm
	shfl.sync.down.b32 %r104, %r105, %r106, %r127, %r128;
	// end inline asm
	mov.b64 	%rd74, {%r99, %r104};
	mov.b64 	%fd103, %rd74;
	setp.gt.s32 	%p37, %r78, 27;
	setp.lt.f64 	%p38, %fd102, %fd103;
	selp.f64 	%fd104, %fd103, %fd102, %p38;
	selp.f64 	%fd105, %fd102, %fd104, %p37;
	mov.b64 	%rd75, %fd105;
	mov.b64 	{%r110, %r115}, %rd75;
	mov.b32 	%r116, 8;
	// begin inline asm
	shfl.sync.down.b32 %r109, %r110, %r116, %r127, %r128;
	// end inline asm
	// begin inline asm
	shfl.sync.down.b32 %r114, %r115, %r116, %r127, %r128;
	// end inline asm
	mov.b64 	%rd76, {%r109, %r114};
	mov.b64 	%fd106, %rd76;
	setp.gt.s32 	%p39, %r78, 23;
	setp.lt.f64 	%p40, %fd105, %fd106;
	selp.f64 	%fd107, %fd106, %fd105, %p40;
	selp.f64 	%fd108, %fd105, %fd107, %p39;
	mov.b64 	%rd77, %fd108;
	mov.b64 	{%r120, %r125}, %rd77;
	mov.b32 	%r126, 16;
	// begin inline asm
	shfl.sync.down.b32 %r119, %r120, %r126, %r127, %r128;
	// end inline asm
	// begin inline asm
	shfl.sync.down.b32 %r124, %r125, %r126, %r127, %r128;
	// end inline asm
	mov.b64 	%rd78, {%r119, %r124};
	mov.b64 	%fd109, %rd78;
	setp.gt.s32 	%p41, %r78, 15;
	setp.lt.f64 	%p42, %fd108, %fd109;
	selp.f64 	%fd54, %fd109, %fd108, %p42;
	selp.f64 	%fd380, %fd108, %fd54, %p41;
	setp.ne.s32 	%p43, %r78, 0;
	@%p43 bra 	$L__BB6_70;
	shr.u32 	%r129, %r47, 2;
	and.b32  	%r130, %r129, 248;
	mov.u32 	%r131, _ZZN3cub18CUB_300001_SM_10006detail6reduce28DeviceReduceSingleTileKernelINS2_10policy_hubIdjN4cuda3__47maximumIvEEE10Policy1000EPdSB_iS8_ddNS5_3std3__410__identityEEEvT0_T1_T2_T3_T4_T6_E12temp_storage;
	add.s32 	%r132, %r131, %r130;
	st.shared.f64 	[%r132+8], %fd54;
$L__BB6_70:
	bar.sync 	0;
	setp.ne.s32 	%p44, %r47, 0;
	@%p44 bra 	$L__BB6_72;
	ld.shared.f64 	%fd110, [_ZZN3cub18CUB_300001_SM_10006detail6reduce28DeviceReduceSingleTileKernelINS2_10policy_hubIdjN4cuda3__47maximumIvEEE10Policy1000EPdSB_iS8_ddNS5_3std3__410__identityEEEvT0_T1_T2_T3_T4_T6_E12temp_storage+16];
	setp.lt.f64 	%p45, %fd380, %fd110;
	selp.f64 	%fd111, %fd110, %fd380, %p45;
	ld.shared.f64 	%fd112, [_ZZN3cub18CUB_300001_SM_10006detail6reduce28DeviceReduceSingleTileKernelINS2_10policy_hubIdjN4cuda3__47maximumIvEEE10Policy1000EPdSB_iS8_ddNS5_3std3__410__identityEEEvT0_T1_T2_T3_T4_T6_E12temp_storage+24];
	setp.lt.f64 	%p46, %fd111, %fd112;
	selp.f64 	%fd113, %fd112, %fd111, %p46;
	ld.shared.f64 	%fd114, [_ZZN3cub18CUB_300001_SM_10006detail6reduce28DeviceReduceSingleTileKernelINS2_10policy_hubIdjN4cuda3__47maximumIvEEE10Policy1000EPdSB_iS8_ddNS5_3std3__410__identityEEEvT0_T1_T2_T3_T4_T6_E12temp_storage+32];
	setp.lt.f64 	%p47, %fd113, %fd114;
	selp.f64 	%fd115, %fd114, %fd113, %p47;
	ld.shared.f64 	%fd116, [_ZZN3cub18CUB_300001_SM_10006detail6reduce28DeviceReduceSingleTileKernelINS2_10policy_hubIdjN4cuda3__47maximumIvEEE10Policy1000EPdSB_iS8_ddNS5_3std3__410__identityEEEvT0_T1_T2_T3_T4_T6_E12temp_storage+40];
	setp.lt.f64 	%p48, %fd115, %fd116;
	selp.f64 	%fd117, %fd116, %fd115, %p48;
	ld.shared.f64 	%fd118, [_ZZN3cub18CUB_300001_SM_10006detail6reduce28DeviceReduceSingleTileKernelINS2_10policy_hubIdjN4cuda3__47maximumIvEEE10Policy1000EPdSB_iS8_ddNS5_3std3__410__identityEEEvT0_T1_T2_T3_T4_T6_E12temp_storage+48];
	setp.lt.f64 	%p49, %fd117, %fd118;
	selp.f64 	%fd119, %fd118, %fd117, %p49;
	ld.shared.f64 	%fd120, [_ZZN3cub18CUB_300001_SM_10006detail6reduce28DeviceReduceSingleTileKernelINS2_10policy_hubIdjN4cuda3__47maximumIvEEE10Policy1000EPdSB_iS8_ddNS5_3std3__410__identityEEEvT0_T1_T2_T3_T4_T6_E12temp_storage+56];
	setp.lt.f64 	%p50, %fd119, %fd120;
	selp.f64 	%fd121, %fd120, %fd119, %p50;
	ld.shared.f64 	%fd122, [_ZZN3cub18CUB_300001_SM_10006detail6reduce28DeviceReduceSingleTileKernelINS2_10policy_hubIdjN4cuda3__47maximumIvEEE10Policy1000EPdSB_iS8_ddNS5_3std3__410__identityEEEvT0_T1_T2_T3_T4_T6_E12temp_storage+64];
	setp.lt.f64 	%p51, %fd121, %fd122;
	selp.f64 	%fd380, %fd122, %fd121, %p51;
$L__BB6_72:
	mov.u32 	%r444, %tid.x;
	setp.ne.s32 	%p217, %r444, 0;
	@%p217 bra 	$L__BB6_74;
	setp.lt.f64 	%p218, %fd58, %fd380;
	selp.f64 	%fd353, %fd380, %fd58, %p218;
	st.global.f64 	[%rd1], %fd353;
$L__BB6_74:
	ret;

}


// ===== COMPILED SASS (sm_100) =====

	.target	sm_100

	.elftype	@"ET_EXEC"


//--------------------- .note.nv.tkinfo           --------------------------
	.section	.note.nv.tkinfo,"",@"SHT_NOTE"
	.sectionflags	@"SHF_NOTE_NV_TKINFO"
	.tkinfo
        /*0018*/ 	.word	0x00000002
        /*0030*/ 	.string	""
        /*0030*/ 	.string	"ptxas"
        /*0030*/ 	.string	"Cuda compilation tools, release 13.0, V13.0.88"
        /*0030*/ 	.string	"Build cuda_13.0.r13.0/compiler.36424714_0"
        /*0030*/ 	.string	"-arch sm_100 -m 64 "



//--------------------- .note.nv.cuinfo           --------------------------
	.section	.note.nv.cuinfo,"",@"SHT_NOTE"
	.sectionflags	@"SHF_NOTE_NV_CUINFO"
        /*0018*/ 	.short	0x0002
        /*001a*/ 	.short	0x0064
        /*001c*/ 	.short	0x0082
	.zero		2


//--------------------- .nv.info                  --------------------------
	.section	.nv.info,"",@"SHT_CUDA_INFO"
	.align	4


	//----- nvinfo : EIATTR_REGCOUNT
	.align		4
        /*0000*/ 	.byte	0x04, 0x2f
        /*0002*/ 	.short	(.L_41 - .L_40)
	.align		4
.L_40:
        /*0004*/ 	.word	index@(_Z19computeOneStepOnGPUPdS_i)
        /*0008*/ 	.word	0x00000010


	//----- nvinfo : EIATTR_FRAME_SIZE
	.align		4
.L_41:
        /*000c*/ 	.byte	0x04, 0x11
        /*000e*/ 	.short	(.L_43 - .L_42)
	.align		4
.L_42:
        /*0010*/ 	.word	index@(_Z19computeOneStepOnGPUPdS_i)
        /*0014*/ 	.word	0x00000000


	//----- nvinfo : EIATTR_REGCOUNT
	.align		4
.L_43:
        /*0018*/ 	.byte	0x04, 0x2f
        /*001a*/ 	.short	(.L_45 - .L_44)
	.align		4
.L_44:
        /*001c*/ 	.word	index@(_Z20gpuMatrixSubtractionPdS_i)
        /*0020*/ 	.word	0x0000000a


	//----- nvinfo : EIATTR_FRAME_SIZE
	.align		4
.L_45:
        /*0024*/ 	.byte	0x04, 0x11
        /*0026*/ 	.short	(.L_47 - .L_46)
	.align		4
.L_46:
        /*0028*/ 	.word	index@(_Z20gpuMatrixSubtractionPdS_i)
        /*002c*/ 	.word	0x00000000


	//----- nvinfo : EIATTR_REGCOUNT
	.align		4
.L_47:
        /*0030*/ 	.byte	0x04, 0x2f
        /*0032*/ 	.short	(.L_49 - .L_48)
	.align		4
.L_48:
        /*0034*/ 	.word	index@(_Z20gpuInitializeMatrixAPdi)
        /*0038*/ 	.word	0x00000015


	//----- nvinfo : EIATTR_FRAME_SIZE
	.align		4
.L_49:
        /*003c*/ 	.byte	0x04, 0x11
        /*003e*/ 	.short	(.L_51 - .L_50)
	.align		4
.L_50:
        /*0040*/ 	.word	index@($__internal_0_$__cuda_sm20_div_rn_f64_full)
        /*0044*/ 	.word	0x00000000


	//----- nvinfo : EIATTR_FRAME_SIZE
	.align		4
.L_51:
        /*0048*/ 	.byte	0x04, 0x11
        /*004a*/ 	.short	(.L_53 - .L_52)
	.align		4
.L_52:
        /*004c*/ 	.word	index@(_Z20gpuInitializeMatrixAPdi)
        /*0050*/ 	.word	0x00000000


	//----- nvinfo : EIATTR_REGCOUNT
	.align		4
.L_53:
        /*0054*/ 	.byte	0x04, 0x2f
        /*0056*/ 	.short	(.L_55 - .L_54)
	.align		4
.L_54:
        /*0058*/ 	.word	index@(_ZN3cub18CUB_300001_SM_10006detail11EmptyKernelIvEEvv)
        /*005c*/ 	.word	0x00000004


	//----- nvinfo : EIATTR_FRAME_SIZE
	.align		4
.L_55:
        /*0060*/ 	.byte	0x04, 0x11
        /*0062*/ 	.short	(.L_57 - .L_56)
	.align		4
.L_56:
        /*0064*/ 	.word	index@(_ZN3cub18CUB_300001_SM_10006detail11EmptyKernelIvEEvv)
        /*0068*/ 	.word	0x00000000


	//----- nvinfo : EIATTR_REGCOUNT
	.align		4
.L_57:
        /*006c*/ 	.byte	0x04, 0x2f
        /*006e*/ 	.short	(.L_59 - .L_58)
	.align		4
.L_58:
        /*0070*/ 	.word	index@(_ZN3cub18CUB_300001_SM_10006detail6reduce28DeviceReduceSingleTileKernelINS2_10policy_hubIdjN4cuda3__47maximumIvEEE10Policy1000EPdSB_jS8_ddNS5_3std3__410__identityEEEvT0_T1_T2_T3_T4_T6_)
        /*0074*/ 	.word	0x0000002c


	//----- nvinfo : EIATTR_FRAME_SIZE
	.align		4
.L_59:
        /*0078*/ 	.byte	0x04, 0x11
        /*007a*/ 	.short	(.L_61 - .L_60)
	.align		4
.L_60:
        /*007c*/ 	.word	index@(_ZN3cub18CUB_300001_SM_10006detail6reduce28DeviceReduceSingleTileKernelINS2_10policy_hubIdjN4cuda3__47maximumIvEEE10Policy1000EPdSB_jS8_ddNS5_3std3__410__identityEEEvT0_T1_T2_T3_T4_T6_)
        /*0080*/ 	.word	0x00000000


	//----- nvinfo : EIATTR_REGCOUNT
	.align		4
.L_61:
        /*0084*/ 	.byte	0x04, 0x2f
        /*0086*/ 	.short	(.L_63 - .L_62)
	.align		4
.L_62:
        /*0088*/ 	.word	index@(_ZN3cub18CUB_300001_SM_10006detail6reduce18DeviceReduceKernelINS2_10policy_hubIdjN4cuda3__47maximumIvEEE10Policy1000EPdjS8_dNS5_3std3__410__identityEEEvT0_PT3_T1_NS0_13GridEvenShareISI_EET2_T4_)
        /*008c*/ 	.word	0x0000001c


	//----- nvinfo : EIATTR_FRAME_SIZE
	.align		4
.L_63:
        /*0090*/ 	.byte	0x04, 0x11
        /*0092*/ 	.short	(.L_65 - .L_64)
	.align		4
.L_64:
        /*0094*/ 	.word	index@(_ZN3cub18CUB_300001_SM_10006detail6reduce18DeviceReduceKernelINS2_10policy_hubIdjN4cuda3__47maximumIvEEE10Policy1000EPdjS8_dNS5_3std3__410__identityEEEvT0_PT3_T1_NS0_13GridEvenShareISI_EET2_T4_)
        /*0098*/ 	.word	0x00000000


	//----- nvinfo : EIATTR_REGCOUNT
	.align		4
.L_65:
        /*009c*/ 	.byte	0x04, 0x2f
        /*009e*/ 	.short	(.L_67 - .L_66)
	.align		4
.L_66:
        /*00a0*/ 	.word	index@(_ZN3cub18CUB_300001_SM_10006detail6reduce28DeviceReduceSingleTileKernelINS2_10policy_hubIdjN4cuda3__47maximumIvEEE10Policy1000EPdSB_iS8_ddNS5_3std3__410__identityEEEvT0_T1_T2_T3_T4_T6_)
        /*00a4*/ 	.word	0x00000030


	//----- nvinfo : EIATTR_FRAME_SIZE
	.align		4
.L_67:
        /*00a8*/ 	.byte	0x04, 0x11
        /*00aa*/ 	.short	(.L_69 - .L_68)
	.align		4
.L_68:
        /*00ac*/ 	.word	index@(_ZN3cub18CUB_300001_SM_10006detail6reduce28DeviceReduceSingleTileKernelINS2_10policy_hubIdjN4cuda3__47maximumIvEEE10Policy1000EPdSB_iS8_ddNS5_3std3__410__identityEEEvT0_T1_T2_T3_T4_T6_)
        /*00b0*/ 	.word	0x00000000


	//----- nvinfo : EIATTR_MIN_STACK_SIZE
	.align		4
.L_69:
        /*00b4*/ 	.byte	0x04, 0x12
        /*00b6*/ 	.short	(.L_71 - .L_70)
	.align		4
.L_70:
        /*00b8*/ 	.word	index@(_ZN3cub18CUB_300001_SM_10006detail6reduce28DeviceReduceSingleTileKernelINS2_10policy_hubIdjN4cuda3__47maximumIvEEE10Policy1000EPdSB_iS8_ddNS5_3std3__410__identityEEEvT0_T1_T2_T3_T4_T6_)
        /*00bc*/ 	.word	0x00000000


	//----- nvinfo : EIATTR_MIN_STACK_SIZE
	.align		4
.L_71:
        /*00c0*/ 	.byte	0x04, 0x12
        /*00c2*/ 	.short	(.L_73 - .L_72)
	.align		4
.L_72:
        /*00c4*/ 	.word	index@(_ZN3cub18CUB_300001_SM_10006detail6reduce18DeviceReduceKernelINS2_10policy_hubIdjN4cuda3__47maximumIvEEE10Policy1000EPdjS8_dNS5_3std3__410__identityEEEvT0_PT3_T1_NS0_13GridEvenShareISI_EET2_T4_)
        /*00c8*/ 	.word	0x00000000


	//----- nvinfo : EIATTR_MIN_STACK_SIZE
	.align		4
.L_73:
        /*00cc*/ 	.byte	0x04, 0x12
        /*00ce*/ 	.short	(.L_75 - .L_74)
	.align		4
.L_74:
        /*00d0*/ 	.word	index@(_ZN3cub18CUB_300001_SM_10006detail6reduce28DeviceReduceSingleTileKernelINS2_10policy_hubIdjN4cuda3__47maximumIvEEE10Policy1000EPdSB_jS8_ddNS5_3std3__410__identityEEEvT0_T1_T2_T3_T4_T6_)
        /*00d4*/ 	.word	0x00000000


	//----- nvinfo : EIATTR_MIN_STACK_SIZE
	.align		4
.L_75:
        /*00d8*/ 	.byte	0x04, 0x12
        /*00da*/ 	.short	(.L_77 - .L_76)
	.align		4
.L_76:
        /*00dc*/ 	.word	index@(_ZN3cub18CUB_300001_SM_10006detail11EmptyKernelIvEEvv)
        /*00e0*/ 	.word	0x00000000


	//----- nvinfo : EIATTR_MIN_STACK_SIZE
	.align		4
.L_77:
        /*00e4*/ 	.byte	0x04, 0x12
        /*00e6*/ 	.short	(.L_79 - .L_78)
	.align		4
.L_78:
        /*00e8*/ 	.word	index@(_Z20gpuInitializeMatrixAPdi)
        /*00ec*/ 	.word	0x00000000


	//----- nvinfo : EIATTR_MIN_STACK_SIZE
	.align		4
.L_79:
        /*00f0*/ 	.byte	0x04, 0x12
        /*00f2*/ 	.short	(.L_81 - .L_80)
	.align		4
.L_80:
        /*00f4*/ 	.word	index@(_Z20gpuMatrixSubtractionPdS_i)
        /*00f8*/ 	.word	0x00000000


	//----- nvinfo : EIATTR_MIN_STACK_SIZE
	.align		4
.L_81:
        /*00fc*/ 	.byte	0x04, 0x12
        /*00fe*/ 	.short	(.L_83 - .L_82)
	.align		4
.L_82:
        /*0100*/ 	.word	index@(_Z19computeOneStepOnGPUPdS_i)
        /*0104*/ 	.word	0x00000000
.L_83:


//--------------------- .nv.compat                --------------------------
	.section	.nv.compat,"",@"SHT_CUDA_COMPAT_INFO"
	.align	4
        /*0000*/ 	.byte	0x02, 0x09, 0x00, 0x00, 0x02, 0x02, 0x01, 0x00, 0x02, 0x05, 0x05, 0x00, 0x03, 0x07, 0x01, 0x01
        /*0010*/ 	.byte	0x02, 0x03, 0x00, 0x00, 0x02, 0x06, 0x01, 0x00, 0x04, 0x0b, 0x08, 0x00, 0x01, 0x00, 0x00, 0x00
        /*0020*/ 	.byte	0x00, 0x00, 0x00, 0x00


//--------------------- .nv.info._ZN3cub18CUB_300001_SM_10006detail6reduce28DeviceReduceSingleTileKernelINS2_10policy_hubIdjN4cuda3__47maximumIvEEE10Policy1000EPdSB_iS8_ddNS5_3std3__410__identityEEEvT0_T1_T2_T3_T4_T6_ --------------------------
	.section	.nv.info._ZN3cub18CUB_300001_SM_10006detail6reduce28DeviceReduceSingleTileKernelINS2_10policy_hubIdjN4cuda3__47maximumIvEEE10Policy1000EPdSB_iS8_ddNS5_3std3__410__identityEEEvT0_T1_T2_T3_T4_T6_,"",@"SHT_CUDA_INFO"
	.sectionflags	@""
	.align	4


	//----- nvinfo : EIATTR_CUDA_API_VERSION
	.align		4
        /*0000*/ 	.byte	0x04, 0x37
        /*0002*/ 	.short	(.L_85 - .L_84)
.L_84:
        /*0004*/ 	.word	0x00000082


	//----- nvinfo : EIATTR_KPARAM_INFO
	.align		4
.L_85:
        /*0008*/ 	.byte	0x04, 0x17
        /*000a*/ 	.short	(.L_87 - .L_86)
.L_86:
        /*000c*/ 	.word	0x00000000
        /*0010*/ 	.short	0x0005
        /*0012*/ 	.short	0x0020
        /*0014*/ 	.byte	0x00, 0xf0, 0x05, 0x00


	//----- nvinfo : EIATTR_KPARAM_INFO
	.align		4
.L_87:
        /*0018*/ 	.byte	0x04, 0x17
        /*001a*/ 	.short	(.L_89 - .L_88)
.L_88:
        /*001c*/ 	.word	0x00000000
        /*0020*/ 	.short	0x0004
        /*0022*/ 	.short	0x0018
        /*0024*/ 	.byte	0x00, 0xf0, 0x21, 0x00


	//----- nvinfo : EIATTR_KPARAM_INFO
	.align		4
.L_89:
        /*0028*/ 	.byte	0x04, 0x17
        /*002a*/ 	.short	(.L_91 - .L_90)
.L_90:
        /*002c*/ 	.word	0x00000000
        /*0030*/ 	.short	0x0003
        /*0032*/ 	.short	0x0014
        /*0034*/ 	.byte	0x00, 0xf0, 0x05, 0x00


	//----- nvinfo : EIATTR_KPARAM_INFO
	.align		4
.L_91:
        /*0038*/ 	.byte	0x04, 0x17
        /*003a*/ 	.short	(.L_93 - .L_92)
.L_92:
        /*003c*/ 	.word	0x00000000
        /*0040*/ 	.short	0x0002
        /*0042*/ 	.short	0x0010
        /*0044*/ 	.byte	0x00, 0xf0, 0x11, 0x00


	//----- nvinfo : EIATTR_KPARAM_INFO
	.align		4
.L_93:
        /*0048*/ 	.byte	0x04, 0x17
        /*004a*/ 	.short	(.L_95 - .L_94)
.L_94:
        /*004c*/ 	.word	0x00000000
        /*0050*/ 	.short	0x0001
        /*0052*/ 	.short	0x0008
        /*0054*/ 	.byte	0x00, 0xf5, 0x21, 0x00


	//----- nvinfo : EIATTR_KPARAM_INFO
	.align		4
.L_95:
        /*0058*/ 	.byte	0x04, 0x17
        /*005a*/ 	.short	(.L_97 - .L_96)
.L_96:
        /*005c*/ 	.word	0x00000000
        /*0060*/ 	.short	0x0000
        /*0062*/ 	.short	0x0000
        /*0064*/ 	.byte	0x00, 0xf5, 0x21, 0x00


	//----- nvinfo : EIATTR_SPARSE_MMA_MASK
	.align		4
.L_97:
        /*0068*/ 	.byte	0x03, 0x50
        /*006a*/ 	.short	0x0000


	//----- nvinfo : EIATTR_MAXREG_COUNT
	.align		4
        /*006c*/ 	.byte	0x03, 0x1b
        /*006e*/ 	.short	0x00ff


	//----- nvinfo : EIATTR_NUM_BARRIERS
	.align		4
        /*0070*/ 	.byte	0x02, 0x4c
        /*0072*/ 	.byte	0x01
	.zero		1


	//----- nvinfo : EIATTR_MERCURY_ISA_VERSION
	.align		4
        /*0074*/ 	.byte	0x03, 0x5f
        /*0076*/ 	.short	0x0101


	//----- nvinfo : EIATTR_COOP_GROUP_MASK_REGIDS
	.align		4
        /*0078*/ 	.byte	0x04, 0x29
        /*007a*/ 	.short	(.L_99 - .L_98)


	//   ....[0]....
.L_98:
        /*007c*/ 	.word	0xffffffff


	//   ....[1]....
        /*0080*/ 	.word	0xffffffff


	//   ....[2]....
        /*0084*/ 	.word	0xffffffff


	//   ....[3]....
        /*0088*/ 	.word	0xffffffff


	//   ....[4]....
        /*008c*/ 	.word	0xffffffff


	//   ....[5]....
        /*0090*/ 	.word	0xffffffff


	//   ....[6]....
        /*0094*/ 	.word	0xffffffff


	//   ....[7]....
        /*0098*/ 	.word	0xffffffff


	//   ....[8]....
        /*009c*/ 	.word	0xffffffff


	//   ....[9]....
        /*00a0*/ 	.word	0xffffffff


	//   ....[10]....
        /*00a4*/ 	.word	0xffffffff


	//   ....[11]....
        /*00a8*/ 	.word	0xffffffff


	//   ....[12]....
        /*00ac*/ 	.word	0xffffffff


	//   ....[13]....
        /*00b0*/ 	.word	0xffffffff


	//   ....[14]....
        /*00b4*/ 	.word	0xffffffff


	//   ....[15]....
        /*00b8*/ 	.word	0xffffffff


	//   ....[16]....
        /*00bc*/ 	.word	0xffffffff


	//   ....[17]....
        /*00c0*/ 	.word	0xffffffff


	//   ....[18]....
        /*00c4*/ 	.word	0xffffffff


	//   ....[19]....
        /*00c8*/ 	.word	0xffffffff


	//   ....[20]....
        /*00cc*/ 	.word	0xffffffff


	//   ....[21]....
        /*00d0*/ 	.word	0xffffffff


	//   ....[22]....
        /*00d4*/ 	.word	0xffffffff


	//   ....[23]....
        /*00d8*/ 	.word	0xffffffff


	//   ....[24]....
        /*00dc*/ 	.word	0xffffffff


	//   ....[25]....
        /*00e0*/ 	.word	0xffffffff


	//   ....[26]....
        /*00e4*/ 	.word	0xffffffff


	//   ....[27]....
        /*00e8*/ 	.word	0xffffffff


	//   ....[28]....
        /*00ec*/ 	.word	0xffffffff


	//   ....[29]....
        /*00f0*/ 	.word	0xffffffff


	//   ....[30]....
        /*00f4*/ 	.word	0xffffffff


	//   ....[31]....
        /*00f8*/ 	.word	0xffffffff


	//   ....[32]....
        /*00fc*/ 	.word	0xffffffff


	//   ....[33]....
        /*0100*/ 	.word	0xffffffff


	//   ....[34]....
        /*0104*/ 	.word	0xffffffff


	//   ....[35]....
        /*0108*/ 	.word	0xffffffff


	//   ....[36]....
        /*010c*/ 	.word	0xffffffff


	//   ....[37]....
        /*0110*/ 	.word	0xffffffff


	//   ....[38]....
        /*0114*/ 	.word	0xffffffff


	//   ....[39]....
        /*0118*/ 	.word	0xffffffff


	//   ....[40]....
        /*011c*/ 	.word	0xffffffff


	//   ....[41]....
        /*0120*/ 	.word	0xffffffff


	//   ....[42]....
        /*0124*/ 	.word	0xffffffff


	//   ....[43]....
        /*0128*/ 	.word	0xffffffff


	//   ....[44]....
        /*012c*/ 	.word	0xffffffff


	//   ....[45]....
        /*0130*/ 	.word	0xffffffff


	//   ....[46]....
        /*0134*/ 	.word	0xffffffff


	//   ....[47]....
        /*0138*/ 	.word	0xffffffff


	//   ....[48]....
        /*013c*/ 	.word	0xffffffff


	//   ....[49]....
        /*0140*/ 	.word	0xffffffff


	//   ....[50]....
        /*0144*/ 	.word	0xffffffff


	//   ....[51]....
        /*0148*/ 	.word	0xffffffff


	//   ....[52]....
        /*014c*/ 	.word	0xffffffff


	//   ....[53]....
        /*0150*/ 	.word	0xffffffff


	//   ....[54]....
        /*0154*/ 	.word	0xffffffff


	//   ....[55]....
        /*0158*/ 	.word	0xffffffff


	//   ....[56]....
        /*015c*/ 	.word	0xffffffff


	//   ....[57]....
        /*0160*/ 	.word	0xffffffff


	//   ....[58]....
        /*0164*/ 	.word	0xffffffff


	//   ....[59]....
        /*0168*/ 	.word	0xffffffff


	//----- nvinfo : EIATTR_COOP_GROUP_INSTR_OFFSETS
	.align		4
.L_99:
        /*016c*/ 	.byte	0x04, 0x28
        /*016e*/ 	.short	(.L_101 - .L_100)


	//   ....[0]....
.L_100:
        /*0170*/ 	.word	0x00000d30


	//   ....[1]....
        /*0174*/ 	.word	0x00000d40


	//   ....[2]....
        /*0178*/ 	.word	0x00000dd0


	//   ....[3]....
        /*017c*/ 	.word	0x00000e10


	//   ....[4]....
        /*0180*/ 	.word	0x00000e80


	//   ....[5]....
        /*0184*/ 	.word	0x00000ea0


	//   ....[6]....
        /*0188*/ 	.word	0x00000ef0


	//   ....[7]....
        /*018c*/ 	.word	0x00000f10


	//   ....[8]....
        /*0190*/ 	.word	0x00000f60


	//   ....[9]....
        /*0194*/ 	.word	0x00000f80


	//   ....[10]....
        /*0198*/ 	.word	0x00001280


	//   ....[11]....
        /*019c*/ 	.word	0x00001290


	//   ....[12]....
        /*01a0*/ 	.word	0x00001320


	//   ....[13]....
        /*01a4*/ 	.word	0x00001350


	//   ....[14]....
        /*01a8*/ 	.word	0x000013b0


	//   ....[15]....
        /*01ac*/ 	.word	0x000013e0


	//   ....[16]....
        /*01b0*/ 	.word	0x00001440


	//   ....[17]....
        /*01b4*/ 	.word	0x00001480


	//   ....[18]....
        /*01b8*/ 	.word	0x000014f0


	//   ....[19]....
        /*01bc*/ 	.word	0x00001530


	//   ....[20]....
        /*01c0*/ 	.word	0x00002960


	//   ....[21]....
        /*01c4*/ 	.word	0x00002970


	//   ....[22]....
        /*01c8*/ 	.word	0x00002a00


	//   ....[23]....
        /*01cc*/ 	.word	0x00002a30


	//   ....[24]....
        /*01d0*/ 	.word	0x00002aa0


	//   ....[25]....
        /*01d4*/ 	.word	0x00002ac0


	//   ....[26]....
        /*01d8*/ 	.word	0x00002b20


	//   ....[27]....
        /*01dc*/ 	.word	0x00002b30


	//   ....[28]....
        /*01e0*/ 	.word	0x00002b80


	//   ....[29]....
        /*01e4*/ 	.word	0x00002b90


	//   ....[30]....
        /*01e8*/ 	.word	0x00003a20


	//   ....[31]....
        /*01ec*/ 	.word	0x00003a30


	//   ....[32]....
        /*01f0*/ 	.word	0x00003ac0


	//   ....[33]....
        /*01f4*/ 	.word	0x00003b00


	//   ....[34]....
        /*01f8*/ 	.word	0x00003b80


	//   ....[35]....
        /*01fc*/ 	.word	0x00003bc0


	//   ....[36]....
        /*0200*/ 	.word	0x00003c20


	//   ....[37]....
        /*0204*/ 	.word	0x00003c50


	//   ....[38]....
        /*0208*/ 	.word	0x00003ca0


	//   ....[39]....
        /*020c*/ 	.word	0x00003cd0


	//   ....[40]....
        /*0210*/ 	.word	0x00003fb0


	//   ....[41]....
        /*0214*/ 	.word	0x00003fc0


	//   ....[42]....
        /*0218*/ 	.word	0x00004050


	//   ....[43]....
        /*021c*/ 	.word	0x00004080


	//   ....[44]....
        /*0220*/ 	.word	0x000040d0


	//   ....[45]....
        /*0224*/ 	.word	0x00004100


	//   ....[46]....
        /*0228*/ 	.word	0x00004170


	//   ....[47]....
        /*022c*/ 	.word	0x000041b0


	//   ....[48]....
        /*0230*/ 	.word	0x00004220


	//   ....[49]....
        /*0234*/ 	.word	0x00004250


	//   ....[50]....
        /*0238*/ 	.word	0x00005700


	//   ....[51]....
        /*023c*/ 	.word	0x00005710


	//   ....[52]....
        /*0240*/ 	.word	0x000057a0


	//   ....[53]....
        /*0244*/ 	.word	0x000057e0


	//   ....[54]....
        /*0248*/ 	.word	0x00005860


	//   ....[55]....
        /*024c*/ 	.word	0x000058a0


	//   ....[56]....
        /*0250*/ 	.word	0x00005900


	//   ....[57]....
        /*0254*/ 	.word	0x00005930


	//   ....[58]....
        /*0258*/ 	.word	0x00005980


	//   ....[59]....
        /*025c*/ 	.word	0x000059b0


	//----- nvinfo : EIATTR_VRC_CTA_INIT_COUNT
	.align		4
.L_101:
        /*0260*/ 	.byte	0x02, 0x4a
	.zero		1
	.zero		1


	//----- nvinfo : EIATTR_EXIT_INSTR_OFFSETS
	.align		4
        /*0264*/ 	.byte	0x04, 0x1c
        /*0266*/ 	.short	(.L_103 - .L_102)


	//   ....[0]....
.L_102:
        /*0268*/ 	.word	0x00000080


	//   ....[1]....
        /*026c*/ 	.word	0x000000c0


	//   ....[2]....
        /*0270*/ 	.word	0x00005c20


	//   ....[3]....
        /*0274*/ 	.word	0x00005ca0


	//----- nvinfo : EIATTR_MAX_THREADS
	.align		4
.L_103:
        /*0278*/ 	.byte	0x04, 0x05
        /*027a*/ 	.short	(.L_105 - .L_104)
.L_104:
        /*027c*/ 	.word	0x00000100
        /*0280*/ 	.word	0x00000001
        /*0284*/ 	.word	0x00000001


	//----- nvinfo : EIATTR_CRS_STACK_SIZE
	.align		4
.L_105:
        /*0288*/ 	.byte	0x04, 0x1e
        /*028a*/ 	.short	(.L_107 - .L_106)
.L_106:
        /*028c*/ 	.word	0x00000000


	//----- nvinfo : EIATTR_CBANK_PARAM_SIZE
	.align		4
.L_107:
        /*0290*/ 	.byte	0x03, 0x19
        /*0292*/ 	.short	0x0021


	//----- nvinfo : EIATTR_PARAM_CBANK
	.align		4
        /*0294*/ 	.byte	0x04, 0x0a
        /*0296*/ 	.short	(.L_109 - .L_108)
	.align		4
.L_108:
        /*0298*/ 	.word	index@(.nv.constant0._ZN3cub18CUB_300001_SM_10006detail6reduce28DeviceReduceSingleTileKernelINS2_10policy_hubIdjN4cuda3__47maximumIvEEE10Policy1000EPdSB_iS8_ddNS5_3std3__410__identityEEEvT0_T1_T2_T3_T4_T6_)
        /*029c*/ 	.short	0x0380
        /*029e*/ 	.short	0x0021


	//----- nvinfo : EIATTR_SW_WAR
	.align		4
.L_109:
        /*02a0*/ 	.byte	0x04, 0x36
        /*02a2*/ 	.short	(.L_111 - .L_110)
.L_110:
        /*02a4*/ 	.word	0x00000008
.L_111:


//--------------------- .nv.info._ZN3cub18CUB_300001_SM_10006detail6reduce18DeviceReduceKernelINS2_10policy_hubIdjN4cuda3__47maximumIvEEE10Policy1000EPdjS8_dNS5_3std3__410__identityEEEvT0_PT3_T1_NS0_13GridEvenShareISI_EET2_T4_ --------------------------
	.section	.nv.info._ZN3cub18CUB_300001_SM_10006detail6reduce18DeviceReduceKernelINS2_10policy_hubIdjN4cuda3__47maximumIvEEE10Policy1000EPdjS8_dNS5_3std3__410__identityEEEvT0_PT3_T1_NS0_13GridEvenShareISI_EET2_T4_,"",@"SHT_CUDA_INFO"
	.sectionflags	@""
	.align	4


	//----- nvinfo : EIATTR_CUDA_API_VERSION
	.align		4
        /*0000*/ 	.byte	0x04, 0x37
        /*0002*/ 	.short	(.L_113 - .L_112)
.L_112:
        /*0004*/ 	.word	0x00000082


	//----- nvinfo : EIATTR_KPARAM_INFO
	.align		4
.L_113:
        /*0008*/ 	.byte	0x04, 0x17
        /*000a*/ 	.short	(.L_115 - .L_114)
.L_114:
        /*000c*/ 	.word	0x00000000
        /*0010*/ 	.short	0x0005
        /*0012*/ 	.short	0x003d
        /*0014*/ 	.byte	0x00, 0xf0, 0x05, 0x00


	//----- nvinfo : EIATTR_KPARAM_INFO
	.align		4
.L_115:
        /*0018*/ 	.byte	0x04, 0x17
        /*001a*/ 	.short	(.L_117 - .L_116)
.L_116:
        /*001c*/ 	.word	0x00000000
        /*0020*/ 	.short	0x0004
        /*0022*/ 	.short	0x003c
        /*0024*/ 	.byte	0x00, 0xf0, 0x05, 0x00


	//----- nvinfo : EIATTR_KPARAM_INFO
	.align		4
.L_117:
        /*0028*/ 	.byte	0x04, 0x17
        /*002a*/ 	.short	(.L_119 - .L_118)
.L_118:
        /*002c*/ 	.word	0x00000000
        /*0030*/ 	.short	0x0003
        /*0032*/ 	.short	0x0014
        /*0034*/ 	.byte	0x00, 0xf0, 0xa1, 0x00


	//----- nvinfo : EIATTR_KPARAM_INFO
	.align		4
.L_119:
        /*0038*/ 	.byte	0x04, 0x17
        /*003a*/ 	.short	(.L_121 - .L_120)
.L_120:
        /*003c*/ 	.word	0x00000000
        /*0040*/ 	.short	0x0002
        /*0042*/ 	.short	0x0010
        /*0044*/ 	.byte	0x00, 0xf0, 0x11, 0x00


	//----- nvinfo : EIATTR_KPARAM_INFO
	.align		4
.L_121:
        /*0048*/ 	.byte	0x04, 0x17
        /*004a*/ 	.short	(.L_123 - .L_122)
.L_122:
        /*004c*/ 	.word	0x00000000
        /*0050*/ 	.short	0x0001
        /*0052*/ 	.short	0x0008
        /*0054*/ 	.byte	0x00, 0xf5, 0x21, 0x00


	//----- nvinfo : EIATTR_KPARAM_INFO
	.align		4
.L_123:
        /*0058*/ 	.byte	0x04, 0x17
        /*005a*/ 	.short	(.L_125 - .L_124)
.L_124:
        /*005c*/ 	.word	0x00000000
        /*0060*/ 	.short	0x0000
        /*0062*/ 	.short	0x0000
        /*0064*/ 	.byte	0x00, 0xf5, 0x21, 0x00


	//----- nvinfo : EIATTR_SPARSE_MMA_MASK
	.align		4
.L_125:
        /*0068*/ 	.byte	0x03, 0x50
        /*006a*/ 	.short	0x0000


	//----- nvinfo : EIATTR_MAXREG_COUNT
	.align		4
        /*006c*/ 	.byte	0x03, 0x1b
        /*006e*/ 	.short	0x00ff


	//----- nvinfo : EIATTR_NUM_BARRIERS
	.align		4
        /*0070*/ 	.byte	0x02, 0x4c
        /*0072*/ 	.byte	0x01
	.zero		1


	//----- nvinfo : EIATTR_MERCURY_ISA_VERSION
	.align		4
        /*0074*/ 	.byte	0x03, 0x5f
        /*0076*/ 	.short	0x0101


	//----- nvinfo : EIATTR_COOP_GROUP_MASK_REGIDS
	.align		4
        /*0078*/ 	.byte	0x04, 0x29
        /*007a*/ 	.short	(.L_127 - .L_126)


	//   ....[0]....
.L_126:
        /*007c*/ 	.word	0xffffffff


	//   ....[1]....
        /*0080*/ 	.word	0xffffffff


	//   ....[2]....
        /*0084*/ 	.word	0xffffffff


	//   ....[3]....
        /*0088*/ 	.word	0xffffffff


	//   ....[4]....
        /*008c*/ 	.word	0xffffffff


	//   ....[5]....
        /*0090*/ 	.word	0xffffffff


	//   ....[6]....
        /*0094*/ 	.word	0xffffffff


	//   ....[7]....
        /*0098*/ 	.word	0xffffffff


	//   ....[8]....
        /*009c*/ 	.word	0xffffffff


	//   ....[9]....
        /*00a0*/ 	.word	0xffffffff


	//   ....[10]....
        /*00a4*/ 	.word	0xffffffff


	//   ....[11]....
        /*00a8*/ 	.word	0xffffffff


	//   ....[12]....
        /*00ac*/ 	.word	0xffffffff


	//   ....[13]....
        /*00b0*/ 	.word	0xffffffff


	//   ....[14]....
        /*00b4*/ 	.word	0xffffffff


	//   ....[15]....
        /*00b8*/ 	.word	0xffffffff


	//   ....[16]....
        /*00bc*/ 	.word	0xffffffff


	//   ....[17]....
        /*00c0*/ 	.word	0xffffffff


	//   ....[18]....
        /*00c4*/ 	.word	0xffffffff


	//   ....[19]....
        /*00c8*/ 	.word	0xffffffff


	//   ....[20]....
        /*00cc*/ 	.word	0xffffffff


	//   ....[21]....
        /*00d0*/ 	.word	0xffffffff


	//   ....[22]....
        /*00d4*/ 	.word	0xffffffff


	//   ....[23]....
        /*00d8*/ 	.word	0xffffffff


	//   ....[24]....
        /*00dc*/ 	.word	0xffffffff


	//   ....[25]....
        /*00e0*/ 	.word	0xffffffff


	//   ....[26]....
        /*00e4*/ 	.word	0xffffffff


	//   ....[27]....
        /*00e8*/ 	.word	0xffffffff


	//   ....[28]....
        /*00ec*/ 	.word	0xffffffff


	//   ....[29]....
        /*00f0*/ 	.word	0xffffffff


	//   ....[30]....
        /*00f4*/ 	.word	0xffffffff


	//   ....[31]....
        /*00f8*/ 	.word	0xffffffff


	//   ....[32]....
        /*00fc*/ 	.word	0xffffffff


	//   ....[33]....
        /*0100*/ 	.word	0xffffffff


	//   ....[34]....
        /*0104*/ 	.word	0xffffffff


	//   ....[35]....
        /*0108*/ 	.word	0xffffffff


	//   ....[36]....
        /*010c*/ 	.word	0xffffffff


	//   ....[37]....
        /*0110*/ 	.word	0xffffffff


	//   ....[38]....
        /*0114*/ 	.word	0xffffffff


	//   ....[39]....
        /*0118*/ 	.word	0xffffffff


	//   ....[40]....
        /*011c*/ 	.word	0xffffffff


	//   ....[41]....
        /*0120*/ 	.word	0xffffffff


	//   ....[42]....
        /*0124*/ 	.word	0xffffffff


	//   ....[43]....
        /*0128*/ 	.word	0xffffffff


	//   ....[44]....
        /*012c*/ 	.word	0xffffffff


	//   ....[45]....
        /*0130*/ 	.word	0xffffffff


	//   ....[46]....
        /*0134*/ 	.word	0xffffffff


	//   ....[47]....
        /*0138*/ 	.word	0xffffffff


	//   ....[48]....
        /*013c*/ 	.word	0xffffffff


	//   ....[49]....
        /*0140*/ 	.word	0xffffffff


	//   ....[50]....
        /*0144*/ 	.word	0xffffffff


	//   ....[51]....
        /*0148*/ 	.word	0xffffffff


	//   ....[52]....
        /*014c*/ 	.word	0xffffffff


	//   ....[53]....
        /*0150*/ 	.word	0xffffffff


	//   ....[54]....
        /*0154*/ 	.word	0xffffffff


	//   ....[55]....
        /*0158*/ 	.word	0xffffffff


	//   ....[56]....
        /*015c*/ 	.word	0xffffffff


	//   ....[57]....
        /*0160*/ 	.word	0xffffffff


	//   ....[58]....
        /*0164*/ 	.word	0xffffffff


	//   ....[59]....
        /*0168*/ 	.word	0xffffffff


	//----- nvinfo : EIATTR_COOP_GROUP_INSTR_OFFSETS
	.align		4
.L_127:
        /*016c*/ 	.byte	0x04, 0x28
        /*016e*/ 	.short	(.L_129 - .L_128)


	//   ....[0]....
.L_128:
        /*0170*/ 	.word	0x000005c0


	//   ....[1]....
        /*0174*/ 	.word	0x000005d0


	//   ....[2]....
        /*0178*/ 	.word	0x00000660


	//   ....[3]....
        /*017c*/ 	.word	0x00000670


	//   ....[4]....
        /*0180*/ 	.word	0x000006d0


	//   ....[5]....
        /*0184*/ 	.word	0x00000700


	//   ....[6]....
        /*0188*/ 	.word	0x00000780


	//   ....[7]....
        /*018c*/ 	.word	0x00000790


	//   ....[8]....
        /*0190*/ 	.word	0x000007e0


	//   ....[9]....
        /*0194*/ 	.word	0x000007f0


	//   ....[10]....
        /*0198*/ 	.word	0x00000ad0


	//   ....[11]....
        /*019c*/ 	.word	0x00000ae0


	//   ....[12]....
        /*01a0*/ 	.word	0x00000b70


	//   ....[13]....
        /*01a4*/ 	.word	0x00000b90


	//   ....[14]....
        /*01a8*/ 	.word	0x00000bf0


	//   ....[15]....
        /*01ac*/ 	.word	0x00000c10


	//   ....[16]....
        /*01b0*/ 	.word	0x00000c70


	//   ....[17]....
        /*01b4*/ 	.word	0x00000ca0


	//   ....[18]....
        /*01b8*/ 	.word	0x00000d20


	//   ....[19]....
        /*01bc*/ 	.word	0x00000d40


	//   ....[20]....
        /*01c0*/ 	.word	0x00001b60


	//   ....[21]....
        /*01c4*/ 	.word	0x00001b70


	//   ....[22]....
        /*01c8*/ 	.word	0x00001c00


	//   ....[23]....
        /*01cc*/ 	.word	0x00001c30


	//   ....[24]....
        /*01d0*/ 	.word	0x00001ca0


	//   ....[25]....
        /*01d4*/ 	.word	0x00001cc0


	//   ....[26]....
        /*01d8*/ 	.word	0x00001d20


	//   ....[27]....
        /*01dc*/ 	.word	0x00001d30


	//   ....[28]....
        /*01e0*/ 	.word	0x00001d80


	//   ....[29]....
        /*01e4*/ 	.word	0x00001d90


	//   ....[30]....
        /*01e8*/ 	.word	0x00002530


	//   ....[31]....
        /*01ec*/ 	.word	0x00002540


	//   ....[32]....
        /*01f0*/ 	.word	0x000025d0


	//   ....[33]....
        /*01f4*/ 	.word	0x000025e0


	//   ....[34]....
        /*01f8*/ 	.word	0x00002640


	//   ....[35]....
        /*01fc*/ 	.word	0x00002670


	//   ....[36]....
        /*0200*/ 	.word	0x000026f0


	//   ....[37]....
        /*0204*/ 	.word	0x00002700


	//   ....[38]....
        /*0208*/ 	.word	0x00002750


	//   ....[39]....
        /*020c*/ 	.word	0x00002760


	//   ....[40]....
        /*0210*/ 	.word	0x00002a60


	//   ....[41]....
        /*0214*/ 	.word	0x00002a70


	//   ....[42]....
        /*0218*/ 	.word	0x00002b00


	//   ....[43]....
        /*021c*/ 	.word	0x00002b20


	//   ....[44]....
        /*0220*/ 	.word	0x00002b80


	//   ....[45]....
        /*0224*/ 	.word	0x00002ba0


	//   ....[46]....
        /*0228*/ 	.word	0x00002c00


	//   ....[47]....
        /*022c*/ 	.word	0x00002c40


	//   ....[48]....
        /*0230*/ 	.word	0x00002cc0


	//   ....[49]....
        /*0234*/ 	.word	0x00002ce0


	//   ....[50]....
        /*0238*/ 	.word	0x00003b40


	//   ....[51]....
        /*023c*/ 	.word	0x00003b50


	//   ....[52]....
        /*0240*/ 	.word	0x00003be0


	//   ....[53]....
        /*0244*/ 	.word	0x00003bf0


	//   ....[54]....
        /*0248*/ 	.word	0x00003c50


	//   ....[55]....
        /*024c*/ 	.word	0x00003c80


	//   ....[56]....
        /*0250*/ 	.word	0x00003d00


	//   ....[57]....
        /*0254*/ 	.word	0x00003d10


	//   ....[58]....
        /*0258*/ 	.word	0x00003d60


	//   ....[59]....
        /*025c*/ 	.word	0x00003d70


	//----- nvinfo : EIATTR_VRC_CTA_INIT_COUNT
	.align		4
.L_129:
        /*0260*/ 	.byte	0x02, 0x4a
	.zero		1
	.zero		1


	//----- nvinfo : EIATTR_EXIT_INSTR_OFFSETS
	.align		4
        /*0264*/ 	.byte	0x04, 0x1c
        /*0266*/ 	.short	(.L_131 - .L_130)


	//   ....[0]....
.L_130:
        /*0268*/ 	.word	0x00003fe0


	//   ....[1]....
        /*026c*/ 	.word	0x00004040


	//----- nvinfo : EIATTR_MAX_THREADS
	.align		4
.L_131:
        /*0270*/ 	.byte	0x04, 0x05
        /*0272*/ 	.short	(.L_133 - .L_132)
.L_132:
        /*0274*/ 	.word	0x00000100
        /*0278*/ 	.word	0x00000001
        /*027c*/ 	.word	0x00000001


	//----- nvinfo : EIATTR_CRS_STACK_SIZE
	.align		4
.L_133:
        /*0280*/ 	.byte	0x04, 0x1e
        /*0282*/ 	.short	(.L_135 - .L_134)
.L_134:
        /*0284*/ 	.word	0x00000000


	//----- nvinfo : EIATTR_CBANK_PARAM_SIZE
	.align		4
.L_135:
        /*0288*/ 	.byte	0x03, 0x19
        /*028a*/ 	.short	0x003e


	//----- nvinfo : EIATTR_PARAM_CBANK
	.align		4
        /*028c*/ 	.byte	0x04, 0x0a
        /*028e*/ 	.short	(.L_137 - .L_136)
	.align		4
.L_136:
        /*0290*/ 	.word	index@(.nv.constant0._ZN3cub18CUB_300001_SM_10006detail6reduce18DeviceReduceKernelINS2_10policy_hubIdjN4cuda3__47maximumIvEEE10Policy1000EPdjS8_dNS5_3std3__410__identityEEEvT0_PT3_T1_NS0_13GridEvenShareISI_EET2_T4_)
        /*0294*/ 	.short	0x0380
        /*0296*/ 	.short	0x003e


	//----- nvinfo : EIATTR_SW_WAR
	.align		4
.L_137:
        /*0298*/ 	.byte	0x04, 0x36
        /*029a*/ 	.short	(.L_139 - .L_138)
.L_138:
        /*029c*/ 	.word	0x00000008
.L_139:


//--------------------- .nv.info._ZN3cub18CUB_300001_SM_10006detail6reduce28DeviceReduceSingleTileKernelINS2_10policy_hubIdjN4cuda3__47maximumIvEEE10Policy1000EPdSB_jS8_ddNS5_3std3__410__identityEEEvT0_T1_T2_T3_T4_T6_ --------------------------
	.section	.nv.info._ZN3cub18CUB_300001_SM_10006detail6reduce28DeviceReduceSingleTileKernelINS2_10policy_hubIdjN4cuda3__47maximumIvEEE10Policy1000EPdSB_jS8_ddNS5_3std3__410__identityEEEvT0_T1_T2_T3_T4_T6_,"",@"SHT_CUDA_INFO"
	.sectionflags	@""
	.align	4


	//----- nvinfo : EIATTR_CUDA_API_VERSION
	.align		4
        /*0000*/ 	.byte	0x04, 0x37
        /*0002*/ 	.short	(.L_141 - .L_140)
.L_140:
        /*0004*/ 	.word	0x00000082


	//----- nvinfo : EIATTR_KPARAM_INFO
	.align		4
.L_141:
        /*0008*/ 	.byte	0x04, 0x17
        /*000a*/ 	.short	(.L_143 - .L_142)
.L_142:
        /*000c*/ 	.word	0x00000000
        /*0010*/ 	.short	0x0005
        /*0012*/ 	.short	0x0020
        /*0014*/ 	.byte	0x00, 0xf0, 0x05, 0x00


	//----- nvinfo : EIATTR_KPARAM_INFO
	.align		4
.L_143:
        /*0018*/ 	.byte	0x04, 0x17
        /*001a*/ 	.short	(.L_145 - .L_144)
.L_144:
        /*001c*/ 	.word	0x00000000
        /*0020*/ 	.short	0x0004
        /*0022*/ 	.short	0x0018
        /*0024*/ 	.byte	0x00, 0xf0, 0x21, 0x00


	//----- nvinfo : EIATTR_KPARAM_INFO
	.align		4
.L_145:
        /*0028*/ 	.byte	0x04, 0x17
        /*002a*/ 	.short	(.L_147 - .L_146)
.L_146:
        /*002c*/ 	.word	0x00000000
        /*0030*/ 	.short	0x0003
        /*0032*/ 	.short	0x0014
        /*0034*/ 	.byte	0x00, 0xf0, 0x05, 0x00


	//----- nvinfo : EIATTR_KPARAM_INFO
	.align		4
.L_147:
        /*0038*/ 	.byte	0x04, 0x17
        /*003a*/ 	.short	(.L_149 - .L_148)
.L_148:
        /*003c*/ 	.word	0x00000000
        /*0040*/ 	.short	0x0002
        /*0042*/ 	.short	0x0010
        /*0044*/ 	.byte	0x00, 0xf0, 0x11, 0x00


	//----- nvinfo : EIATTR_KPARAM_INFO
	.align		4
.L_149:
        /*0048*/ 	.byte	0x04, 0x17
        /*004a*/ 	.short	(.L_151 - .L_150)
.L_150:
        /*004c*/ 	.word	0x00000000
        /*0050*/ 	.short	0x0001
        /*0052*/ 	.short	0x0008
        /*0054*/ 	.byte	0x00, 0xf5, 0x21, 0x00


	//----- nvinfo : EIATTR_KPARAM_INFO
	.align		4
.L_151:
        /*0058*/ 	.byte	0x04, 0x17
        /*005a*/ 	.short	(.L_153 - .L_152)
.L_152:
        /*005c*/ 	.word	0x00000000
        /*0060*/ 	.short	0x0000
        /*0062*/ 	.short	0x0000
        /*0064*/ 	.byte	0x00, 0xf5, 0x21, 0x00


	//----- nvinfo : EIATTR_SPARSE_MMA_MASK
	.align		4
.L_153:
        /*0068*/ 	.byte	0x03, 0x50
        /*006a*/ 	.short	0x0000


	//----- nvinfo : EIATTR_MAXREG_COUNT
	.align		4
        /*006c*/ 	.byte	0x03, 0x1b
        /*006e*/ 	.short	0x00ff


	//----- nvinfo : EIATTR_NUM_BARRIERS
	.align		4
        /*0070*/ 	.byte	0x02, 0x4c
        /*0072*/ 	.byte	0x01
	.zero		1


	//----- nvinfo : EIATTR_MERCURY_ISA_VERSION
	.align		4
        /*0074*/ 	.byte	0x03, 0x5f
        /*0076*/ 	.short	0x0101


	//----- nvinfo : EIATTR_COOP_GROUP_MASK_REGIDS
	.align		4
        /*0078*/ 	.byte	0x04, 0x29
        /*007a*/ 	.short	(.L_155 - .L_154)


	//   ....[0]....
.L_154:
        /*007c*/ 	.word	0xffffffff


	//   ....[1]....
        /*0080*/ 	.word	0xffffffff


	//   ....[2]....
        /*0084*/ 	.word	0xffffffff


	//   ....[3]....
        /*0088*/ 	.word	0xffffffff


	//   ....[4]....
        /*008c*/ 	.word	0xffffffff


	//   ....[5]....
        /*0090*/ 	.word	0xffffffff


	//   ....[6]....
        /*0094*/ 	.word	0xffffffff


	//   ....[7]....
        /*0098*/ 	.word	0xffffffff


	//   ....[8]....
        /*009c*/ 	.word	0xffffffff


	//   ....[9]....
        /*00a0*/ 	.word	0xffffffff


	//   ....[10]....
        /*00a4*/ 	.word	0xffffffff


	//   ....[11]....
        /*00a8*/ 	.word	0xffffffff


	//   ....[12]....
        /*00ac*/ 	.word	0xffffffff


	//   ....[13]....
        /*00b0*/ 	.word	0xffffffff


	//   ....[14]....
        /*00b4*/ 	.word	0xffffffff


	//   ....[15]....
        /*00b8*/ 	.word	0xffffffff


	//   ....[16]....
        /*00bc*/ 	.word	0xffffffff


	//   ....[17]....
        /*00c0*/ 	.word	0xffffffff


	//   ....[18]....
        /*00c4*/ 	.word	0xffffffff


	//   ....[19]....
        /*00c8*/ 	.word	0xffffffff


	//   ....[20]....
        /*00cc*/ 	.word	0xffffffff


	//   ....[21]....
        /*00d0*/ 	.word	0xffffffff


	//   ....[22]....
        /*00d4*/ 	.word	0xffffffff


	//   ....[23]....
        /*00d8*/ 	.word	0xffffffff


	//   ....[24]....
        /*00dc*/ 	.word	0xffffffff


	//   ....[25]....
        /*00e0*/ 	.word	0xffffffff


	//   ....[26]....
        /*00e4*/ 	.word	0xffffffff


	//   ....[27]....
        /*00e8*/ 	.word	0xffffffff


	//   ....[28]....
        /*00ec*/ 	.word	0xffffffff


	//   ....[29]....
        /*00f0*/ 	.word	0xffffffff


	//   ....[30]....
        /*00f4*/ 	.word	0xffffffff


	//   ....[31]....
        /*00f8*/ 	.word	0xffffffff


	//   ....[32]....
        /*00fc*/ 	.word	0xffffffff


	//   ....[33]....
        /*0100*/ 	.word	0xffffffff


	//   ....[34]....
        /*0104*/ 	.word	0xffffffff


	//   ....[35]....
        /*0108*/ 	.word	0xffffffff


	//   ....[36]....
        /*010c*/ 	.word	0xffffffff


	//   ....[37]....
        /*0110*/ 	.word	0xffffffff


	//   ....[38]....
        /*0114*/ 	.word	0xffffffff


	//   ....[39]....
        /*0118*/ 	.word	0xffffffff


	//   ....[40]....
        /*011c*/ 	.word	0xffffffff


	//   ....[41]....
        /*0120*/ 	.word	0xffffffff


	//   ....[42]....
        /*0124*/ 	.word	0xffffffff


	//   ....[43]....
        /*0128*/ 	.word	0xffffffff


	//   ....[44]....
        /*012c*/ 	.word	0xffffffff


	//   ....[45]....
        /*0130*/ 	.word	0xffffffff


	//   ....[46]....
        /*0134*/ 	.word	0xffffffff


	//   ....[47]....
        /*0138*/ 	.word	0xffffffff


	//   ....[48]....
        /*013c*/ 	.word	0xffffffff


	//   ....[49]....
        /*0140*/ 	.word	0xffffffff


	//   ....[50]....
        /*0144*/ 	.word	0xffffffff


	//   ....[51]....
        /*0148*/ 	.word	0xffffffff


	//   ....[52]....
        /*014c*/ 	.word	0xffffffff


	//   ....[53]....
        /*0150*/ 	.word	0xffffffff


	//   ....[54]....
        /*0154*/ 	.word	0xffffffff


	//   ....[55]....
        /*0158*/ 	.word	0xffffffff


	//   ....[56]....
        /*015c*/ 	.word	0xffffffff


	//   ....[57]....
        /*0160*/ 	.word	0xffffffff


	//   ....[58]....
        /*0164*/ 	.word	0xffffffff


	//   ....[59]....
        /*0168*/ 	.word	0xffffffff


	//----- nvinfo : EIATTR_COOP_GROUP_INSTR_OFFSETS
	.align		4
.L_155:
        /*016c*/ 	.byte	0x04, 0x28
        /*016e*/ 	.short	(.L_157 - .L_156)


	//   ....[0]....
.L_156:
        /*0170*/ 	.word	0x00000cb0


	//   ....[1]....
        /*0174*/ 	.word	0x00000cc0


	//   ....[2]....
        /*0178*/ 	.word	0x00000d50


	//   ....[3]....
        /*017c*/ 	.word	0x00000d90


	//   ....[4]....
        /*0180*/ 	.word	0x00000e10


	//   ....[5]....
        /*0184*/ 	.word	0x00000e40


	//   ....[6]....
        /*0188*/ 	.word	0x00000e90


	//   ....[7]....
        /*018c*/ 	.word	0x00000ec0


	//   ....[8]....
        /*0190*/ 	.word	0x00000f10


	//   ....[9]....
        /*0194*/ 	.word	0x00000f40


	//   ....[10]....
        /*0198*/ 	.word	0x00001240


	//   ....[11]....
        /*019c*/ 	.word	0x00001250


	//   ....[12]....
        /*01a0*/ 	.word	0x000012e0


	//   ....[13]....
        /*01a4*/ 	.word	0x00001310


	//   ....[14]....
        /*01a8*/ 	.word	0x00001370


	//   ....[15]....
        /*01ac*/ 	.word	0x000013a0


	//   ....[16]....
        /*01b0*/ 	.word	0x00001400


	//   ....[17]....
        /*01b4*/ 	.word	0x00001440


	//   ....[18]....
        /*01b8*/ 	.word	0x000014b0


	//   ....[19]....
        /*01bc*/ 	.word	0x000014f0


	//   ....[20]....
        /*01c0*/ 	.word	0x00002180


	//   ....[21]....
        /*01c4*/ 	.word	0x00002190


	//   ....[22]....
        /*01c8*/ 	.word	0x00002220


	//   ....[23]....
        /*01cc*/ 	.word	0x00002250


	//   ....[24]....
        /*01d0*/ 	.word	0x000022c0


	//   ....[25]....
        /*01d4*/ 	.word	0x000022e0


	//   ....[26]....
        /*01d8*/ 	.word	0x00002340


	//   ....[27]....
        /*01dc*/ 	.word	0x00002350


	//   ....[28]....
        /*01e0*/ 	.word	0x000023a0


	//   ....[29]....
        /*01e4*/ 	.word	0x000023b0


	//   ....[30]....
        /*01e8*/ 	.word	0x000031c0


	//   ....[31]....
        /*01ec*/ 	.word	0x000031d0


	//   ....[32]....
        /*01f0*/ 	.word	0x00003260


	//   ....[33]....
        /*01f4*/ 	.word	0x000032a0


	//   ....[34]....
        /*01f8*/ 	.word	0x00003320


	//   ....[35]....
        /*01fc*/ 	.word	0x00003360


	//   ....[36]....
        /*0200*/ 	.word	0x000033c0


	//   ....[37]....
        /*0204*/ 	.word	0x000033f0


	//   ....[38]....
        /*0208*/ 	.word	0x00003440


	//   ....[39]....
        /*020c*/ 	.word	0x00003470


	//   ....[40]....
        /*0210*/ 	.word	0x00003750


	//   ....[41]....
        /*0214*/ 	.word	0x00003760


	//   ....[42]....
        /*0218*/ 	.word	0x000037f0


	//   ....[43]....
        /*021c*/ 	.word	0x00003820


	//   ....[44]....
        /*0220*/ 	.word	0x00003870


	//   ....[45]....
        /*0224*/ 	.word	0x000038a0


	//   ....[46]....
        /*0228*/ 	.word	0x00003910


	//   ....[47]....
        /*022c*/ 	.word	0x00003950


	//   ....[48]....
        /*0230*/ 	.word	0x000039c0


	//   ....[49]....
        /*0234*/ 	.word	0x000039f0


	//   ....[50]....
        /*0238*/ 	.word	0x00004730


	//   ....[51]....
        /*023c*/ 	.word	0x00004740


	//   ....[52]....
        /*0240*/ 	.word	0x000047d0


	//   ....[53]....
        /*0244*/ 	.word	0x00004800


	//   ....[54]....
        /*0248*/ 	.word	0x00004870


	//   ....[55]....
        /*024c*/ 	.word	0x00004890


	//   ....[56]....
        /*0250*/ 	.word	0x000048f0


	//   ....[57]....
        /*0254*/ 	.word	0x00004900


	//   ....[58]....
        /*0258*/ 	.word	0x00004950


	//   ....[59]....
        /*025c*/ 	.word	0x00004960


	//----- nvinfo : EIATTR_VRC_CTA_INIT_COUNT
	.align		4
.L_157:
        /*0260*/ 	.byte	0x02, 0x4a
	.zero		1
	.zero		1


	//----- nvinfo : EIATTR_EXIT_INSTR_OFFSETS
	.align		4
        /*0264*/ 	.byte	0x04, 0x1c
        /*0266*/ 	.short	(.L_159 - .L_158)


	//   ....[0]....
.L_158:
        /*0268*/ 	.word	0x00000080


	//   ....[1]....
        /*026c*/ 	.word	0x000000c0


	//   ....[2]....
        /*0270*/ 	.word	0x00004bd0


	//   ....[3]....
        /*0274*/ 	.word	0x00004c50


	//----- nvinfo : EIATTR_MAX_THREADS
	.align		4
.L_159:
        /*0278*/ 	.byte	0x04, 0x05
        /*027a*/ 	.short	(.L_161 - .L_160)
.L_160:
        /*027c*/ 	.word	0x00000100
        /*0280*/ 	.word	0x00000001
        /*0284*/ 	.word	0x00000001


	//----- nvinfo : EIATTR_CRS_STACK_SIZE
	.align		4
.L_161:
        /*0288*/ 	.byte	0x04, 0x1e
        /*028a*/ 	.short	(.L_163 - .L_162)
.L_162:
        /*028c*/ 	.word	0x00000000


	//----- nvinfo : EIATTR_CBANK_PARAM_SIZE
	.align		4
.L_163:
        /*0290*/ 	.byte	0x03, 0x19
        /*0292*/ 	.short	0x0021


	//----- nvinfo : EIATTR_PARAM_CBANK
	.align		4
        /*0294*/ 	.byte	0x04, 0x0a
        /*0296*/ 	.short	(.L_165 - .L_164)
	.align		4
.L_164:
        /*0298*/ 	.word	index@(.nv.constant0._ZN3cub18CUB_300001_SM_10006detail6reduce28DeviceReduceSingleTileKernelINS2_10policy_hubIdjN4cuda3__47maximumIvEEE10Policy1000EPdSB_jS8_ddNS5_3std3__410__identityEEEvT0_T1_T2_T3_T4_T6_)
        /*029c*/ 	.short	0x0380
        /*029e*/ 	.short	0x0021


	//----- nvinfo : EIATTR_SW_WAR
	.align		4
.L_165:
        /*02a0*/ 	.byte	0x04, 0x36
        /*02a2*/ 	.short	(.L_167 - .L_166)
.L_166:
        /*02a4*/ 	.word	0x00000008
.L_167:


//--------------------- .nv.info._ZN3cub18CUB_300001_SM_10006detail11EmptyKernelIvEEvv --------------------------
	.section	.nv.info._ZN3cub18CUB_300001_SM_10006detail11EmptyKernelIvEEvv,"",@"SHT_CUDA_INFO"
	.sectionflags	@""
	.align	4


	//----- nvinfo : EIATTR_CUDA_API_VERSION
	.align		4
        /*0000*/ 	.byte	0x04, 0x37
        /*0002*/ 	.short	(.L_169 - .L_168)
.L_168:
        /*0004*/ 	.word	0x00000082


	//----- nvinfo : EIATTR_SPARSE_MMA_MASK
	.align		4
.L_169:
        /*0008*/ 	.byte	0x03, 0x50
        /*000a*/ 	.short	0x0000


	//----- nvinfo : EIATTR_MAXREG_COUNT
	.align		4
        /*000c*/ 	.byte	0x03, 0x1b
        /*000e*/ 	.short	0x00ff


	//----- nvinfo : EIATTR_MERCURY_ISA_VERSION
	.align		4
        /*0010*/ 	.byte	0x03, 0x5f
        /*0012*/ 	.short	0x0101


	//----- nvinfo : EIATTR_VRC_CTA_INIT_COUNT
	.align		4
        /*0014*/ 	.byte	0x02, 0x4a
	.zero		1
	.zero		1


	//----- nvinfo : EIATTR_EXIT_INSTR_OFFSETS
	.align		4
        /*0018*/ 	.byte	0x04, 0x1c
        /*001a*/ 	.short	(.L_171 - .L_170)


	//   ....[0]....
.L_170:
        /*001c*/ 	.word	0x00000010


	//----- nvinfo : EIATTR_SW_WAR
	.align		4
.L_171:
        /*0020*/ 	.byte	0x04, 0x36
        /*0022*/ 	.short	(.L_173 - .L_172)
.L_172:
        /*0024*/ 	.word	0x00000008
.L_173:


//--------------------- .nv.info._Z20gpuInitializeMatrixAPdi --------------------------
	.section	.nv.info._Z20gpuInitializeMatrixAPdi,"",@"SHT_CUDA_INFO"
	.sectionflags	@""
	.align	4


	//----- nvinfo : EIATTR_CUDA_API_VERSION
	.align		4
        /*0000*/ 	.byte	0x04, 0x37
        /*0002*/ 	.short	(.L_175 - .L_174)
.L_174:
        /*0004*/ 	.word	0x00000082


	//----- nvinfo : EIATTR_KPARAM_INFO
	.align		4
.L_175:
        /*0008*/ 	.byte	0x04, 0x17
        /*000a*/ 	.short	(.L_177 - .L_176)
.L_176:
        /*000c*/ 	.word	0x00000000
        /*0010*/ 	.short	0x0001
        /*0012*/ 	.short	0x0008
        /*0014*/ 	.byte	0x00, 0xf0, 0x11, 0x00


	//----- nvinfo : EIATTR_KPARAM_INFO
	.align		4
.L_177:
        /*0018*/ 	.byte	0x04, 0x17
        /*001a*/ 	.short	(.L_179 - .L_178)
.L_178:
        /*001c*/ 	.word	0x00000000
        /*0020*/ 	.short	0x0000
        /*0022*/ 	.short	0x0000
        /*0024*/ 	.byte	0x00, 0xf5, 0x21, 0x00


	//----- nvinfo : EIATTR_SPARSE_MMA_MASK
	.align		4
.L_179:
        /*0028*/ 	.byte	0x03, 0x50
        /*002a*/ 	.short	0x0000


	//----- nvinfo : EIATTR_MAXREG_COUNT
	.align		4
        /*002c*/ 	.byte	0x03, 0x1b
        /*002e*/ 	.short	0x00ff


	//----- nvinfo : EIATTR_MERCURY_ISA_VERSION
	.align		4
        /*0030*/ 	.byte	0x03, 0x5f
        /*0032*/ 	.short	0x0101


	//----- nvinfo : EIATTR_VRC_CTA_INIT_COUNT
	.align		4
        /*0034*/ 	.byte	0x02, 0x4a
	.zero		1
	.zero		1


	//----- nvinfo : EIATTR_EXIT_INSTR_OFFSETS
	.align		4
        /*0038*/ 	.byte	0x04, 0x1c
        /*003a*/ 	.short	(.L_181 - .L_180)


	//   ....[0]....
.L_180:
        /*003c*/ 	.word	0x000000a0


	//   ....[1]....
        /*0040*/ 	.word	0x00000330


	//----- nvinfo : EIATTR_CRS_STACK_SIZE
	.align		4
.L_181:
        /*0044*/ 	.byte	0x04, 0x1e
        /*0046*/ 	.short	(.L_183 - .L_182)
.L_182:
        /*0048*/ 	.word	0x00000000


	//----- nvinfo : EIATTR_CBANK_PARAM_SIZE
	.align		4
.L_183:
        /*004c*/ 	.byte	0x03, 0x19
        /*004e*/ 	.short	0x000c


	//----- nvinfo : EIATTR_PARAM_CBANK
	.align		4
        /*0050*/ 	.byte	0x04, 0x0a
        /*0052*/ 	.short	(.L_185 - .L_184)
	.align		4
.L_184:
        /*0054*/ 	.word	index@(.nv.constant0._Z20gpuInitializeMatrixAPdi)
        /*0058*/ 	.short	0x0380
        /*005a*/ 	.short	0x000c


	//----- nvinfo : EIATTR_SW_WAR
	.align		4
.L_185:
        /*005c*/ 	.byte	0x04, 0x36
        /*005e*/ 	.short	(.L_187 - .L_186)
.L_186:
        /*0060*/ 	.word	0x00000008
.L_187:


//--------------------- .nv.info._Z20gpuMatrixSubtractionPdS_i --------------------------
	.section	.nv.info._Z20gpuMatrixSubtractionPdS_i,"",@"SHT_CUDA_INFO"
	.sectionflags	@""
	.align	4


	//----- nvinfo : EIATTR_CUDA_API_VERSION
	.align		4
        /*0000*/ 	.byte	0x04, 0x37
        /*0002*/ 	.short	(.L_189 - .L_188)
.L_188:
        /*0004*/ 	.word	0x00000082


	//----- nvinfo : EIATTR_KPARAM_INFO
	.align		4
.L_189:
        /*0008*/ 	.byte	0x04, 0x17
        /*000a*/ 	.short	(.L_191 - .L_190)
.L_190:
        /*000c*/ 	.word	0x00000000
        /*0010*/ 	.short	0x0002
        /*0012*/ 	.short	0x0010
        /*0014*/ 	.byte	0x00, 0xf0, 0x11, 0x00


	//----- nvinfo : EIATTR_KPARAM_INFO
	.align		4
.L_191:
        /*0018*/ 	.byte	0x04, 0x17
        /*001a*/ 	.short	(.L_193 - .L_192)
.L_192:
        /*001c*/ 	.word	0x00000000
        /*0020*/ 	.short	0x0001
        /*0022*/ 	.short	0x0008
        /*0024*/ 	.byte	0x00, 0xf5, 0x21, 0x00


	//----- nvinfo : EIATTR_KPARAM_INFO
	.align		4
.L_193:
        /*0028*/ 	.byte	0x04, 0x17
        /*002a*/ 	.short	(.L_195 - .L_194)
.L_194:
        /*002c*/ 	.word	0x00000000
        /*0030*/ 	.short	0x0000
        /*0032*/ 	.short	0x0000
        /*0034*/ 	.byte	0x00, 0xf5, 0x21, 0x00


	//----- nvinfo : EIATTR_SPARSE_MMA_MASK
	.align		4
.L_195:
        /*0038*/ 	.byte	0x03, 0x50
        /*003a*/ 	.short	0x0000


	//----- nvinfo : EIATTR_MAXREG_COUNT
	.align		4
        /*003c*/ 	.byte	0x03, 0x1b
        /*003e*/ 	.short	0x00ff


	//----- nvinfo : EIATTR_MERCURY_ISA_VERSION
	.align		4
        /*0040*/ 	.byte	0x03, 0x5f
        /*0042*/ 	.short	0x0101


	//----- nvinfo : EIATTR_VRC_CTA_INIT_COUNT
	.align		4
        /*0044*/ 	.byte	0x02, 0x4a
	.zero		1
	.zero		1


	//----- nvinfo : EIATTR_EXIT_INSTR_OFFSETS
	.align		4
        /*0048*/ 	.byte	0x04, 0x1c
        /*004a*/ 	.short	(.L_197 - .L_196)


	//   ....[0]....
.L_196:
        /*004c*/ 	.word	0x000000d0


	//   ....[1]....
        /*0050*/ 	.word	0x00000180


	//----- nvinfo : EIATTR_CBANK_PARAM_SIZE
	.align		4
.L_197:
        /*0054*/ 	.byte	0x03, 0x19
        /*0056*/ 	.short	0x0014


	//----- nvinfo : EIATTR_PARAM_CBANK
	.align		4
        /*0058*/ 	.byte	0x04, 0x0a
        /*005a*/ 	.short	(.L_199 - .L_198)
	.align		4
.L_198:
        /*005c*/ 	.word	index@(.nv.constant0._Z20gpuMatrixSubtractionPdS_i)
        /*0060*/ 	.short	0x0380
        /*0062*/ 	.short	0x0014


	//----- nvinfo : EIATTR_SW_WAR
	.align		4
.L_199:
        /*0064*/ 	.byte	0x04, 0x36
        /*0066*/ 	.short	(.L_201 - .L_200)
.L_200:
        /*0068*/ 	.word	0x00000008
.L_201:


//--------------------- .nv.info._Z19computeOneStepOnGPUPdS_i --------------------------
	.section	.nv.info._Z19computeOneStepOnGPUPdS_i,"",@"SHT_CUDA_INFO"
	.sectionflags	@""
	.align	4


	//----- nvinfo : EIATTR_CUDA_API_VERSION
	.align		4
        /*0000*/ 	.byte	0x04, 0x37
        /*0002*/ 	.short	(.L_203 - .L_202)
.L_202:
        /*0004*/ 	.word	0x00000082


	//----- nvinfo : EIATTR_KPARAM_INFO
	.align		4
.L_203:
        /*0008*/ 	.byte	0x04, 0x17
        /*000a*/ 	.short	(.L_205 - .L_204)
.L_204:
        /*000c*/ 	.word	0x00000000
        /*0010*/ 	.short	0x0002
        /*0012*/ 	.short	0x0010
        /*0014*/ 	.byte	0x00, 0xf0, 0x11, 0x00


	//----- nvinfo : EIATTR_KPARAM_INFO
	.align		4
.L_205:
        /*0018*/ 	.byte	0x04, 0x17
        /*001a*/ 	.short	(.L_207 - .L_206)
.L_206:
        /*001c*/ 	.word	0x00000000
        /*0020*/ 	.short	0x0001
        /*0022*/ 	.short	0x0008
        /*0024*/ 	.byte	0x00, 0xf5, 0x21, 0x00


	//----- nvinfo : EIATTR_KPARAM_INFO
	.align		4
.L_207:
        /*0028*/ 	.byte	0x04, 0x17
        /*002a*/ 	.short	(.L_209 - .L_208)
.L_208:
        /*002c*/ 	.word	0x00000000
        /*0030*/ 	.short	0x0000
        /*0032*/ 	.short	0x0000
        /*0034*/ 	.byte	0x00, 0xf5, 0x21, 0x00


	//----- nvinfo : EIATTR_SPARSE_MMA_MASK
	.align		4
.L_209:
        /*0038*/ 	.byte	0x03, 0x50
        /*003a*/ 	.short	0x0000


	//----- nvinfo : EIATTR_MAXREG_COUNT
	.align		4
        /*003c*/ 	.byte	0x03, 0x1b
        /*003e*/ 	.short	0x00ff


	//----- nvinfo : EIATTR_MERCURY_ISA_VERSION
	.align		4
        /*0040*/ 	.byte	0x03, 0x5f
        /*0042*/ 	.short	0x0101


	//----- nvinfo : EIATTR_VRC_CTA_INIT_COUNT
	.align		4
        /*0044*/ 	.byte	0x02, 0x4a
	.zero		1
	.zero		1


	//----- nvinfo : EIATTR_EXIT_INSTR_OFFSETS
	.align		4
        /*0048*/ 	.byte	0x04, 0x1c
        /*004a*/ 	.short	(.L_211 - .L_210)


	//   ....[0]....
.L_210:
        /*004c*/ 	.word	0x000000f0


	//   ....[1]....
        /*0050*/ 	.word	0x000002a0


	//----- nvinfo : EIATTR_CBANK_PARAM_SIZE
	.align		4
.L_211:
        /*0054*/ 	.byte	0x03, 0x19
        /*0056*/ 	.short	0x0014


	//----- nvinfo : EIATTR_PARAM_CBANK
	.align		4
        /*0058*/ 	.byte	0x04, 0x0a
        /*005a*/ 	.short	(.L_213 - .L_212)
	.align		4
.L_212:
        /*005c*/ 	.word	index@(.nv.constant0._Z19computeOneStepOnGPUPdS_i)
        /*0060*/ 	.short	0x0380
        /*0062*/ 	.short	0x0014


	//----- nvinfo : EIATTR_SW_WAR
	.align		4
.L_213:
        /*0064*/ 	.byte	0x04, 0x36
        /*0066*/ 	.short	(.L_215 - .L_214)
.L_214:
        /*0068*/ 	.word	0x00000008
.L_215:


//--------------------- .nv.callgraph             --------------------------
	.section	.nv.callgraph,"",@"SHT_CUDA_CALLGRAPH"
	.align	4
	.sectionentsize	8
	.align		4
        /*0000*/ 	.word	0x00000000
	.align		4
        /*0004*/ 	.word	0xffffffff
	.align		4
        /*0008*/ 	.word	0x00000000
	.align		4
        /*000c*/ 	.word	0xfffffffe
	.align		4
        /*0010*/ 	.word	0x00000000
	.align		4
        /*0014*/ 	.word	0xfffffffd
	.align		4
        /*0018*/ 	.word	0x00000000
	.align		4
        /*001c*/ 	.word	0xfffffffc


//--------------------- .nv.constant4             --------------------------
	.section	.nv.constant4,"a",@progbits
	.align	8
	.align		8
.nv.constant4:
        /*0000*/ 	.dword	_ZN33_INTERNAL_6034e539_4_k_cu_epsilon4cuda3std3__45__cpo5beginE
	.align		8
        /*0008*/ 	.dword	_ZN33_INTERNAL_6034e539_4_k_cu_epsilon4cuda3std3__45__cpo3endE
	.align		8
        /*0010*/ 	.dword	_ZN33_INTERNAL_6034e539_4_k_cu_epsilon4cuda3std3__45__cpo6cbeginE
	.align		8
        /*0018*/ 	.dword	_ZN33_INTERNAL_6034e539_4_k_cu_epsilon4cuda3std3__45__cpo4cendE
	.align		8
        /*0020*/ 	.dword	_ZN33_INTERNAL_6034e539_4_k_cu_epsilon4cuda3std3__45__cpo6rbeginE
	.align		8
        /*0028*/ 	.dword	_ZN33_INTERNAL_6034e539_4_k_cu_epsilon4cuda3std3__45__cpo4rendE
	.align		8
        /*0030*/ 	.dword	_ZN33_INTERNAL_6034e539_4_k_cu_epsilon4cuda3std3__45__cpo7crbeginE
	.align		8
        /*0038*/ 	.dword	_ZN33_INTERNAL_6034e539_4_k_cu_epsilon4cuda3std3__45__cpo5crendE
	.align		8
        /*0040*/ 	.dword	_ZN33_INTERNAL_6034e539_4_k_cu_epsilon4cuda3std3__435_GLOBAL__N__6034e539_4_k_cu_epsilon6ignoreE
	.align		8
        /*0048*/ 	.dword	_ZN33_INTERNAL_6034e539_4_k_cu_epsilon4cuda3std3__419piecewise_constructE
	.align		8
        /*0050*/ 	.dword	_ZN33_INTERNAL_6034e539_4_k_cu_epsilon4cuda3std3__48in_placeE
	.align		8
        /*0058*/ 	.dword	_ZN33_INTERNAL_6034e539_4_k_cu_epsilon4cuda3std3__420unreachable_sentinelE
	.align		8
        /*0060*/ 	.dword	_ZN33_INTERNAL_6034e539_4_k_cu_epsilon4cuda3std3__47nulloptE
	.align		8
        /*0068*/ 	.dword	_ZN33_INTERNAL_6034e539_4_k_cu_epsilon4cuda3std3__48unexpectE
	.align		8
        /*0070*/ 	.dword	_ZN33_INTERNAL_6034e539_4_k_cu_epsilon4cuda3std6ranges3__45__cpo4swapE
	.align		8
        /*0078*/ 	.dword	_ZN33_INTERNAL_6034e539_4_k_cu_epsilon4cuda3std6ranges3__45__cpo9iter_moveE
	.align		8
        /*0080*/ 	.dword	_ZN33_INTERNAL_6034e539_4_k_cu_epsilon4cuda3std6ranges3__45__cpo5beginE
	.align		8
        /*0088*/ 	.dword	_ZN33_INTERNAL_6034e539_4_k_cu_epsilon4cuda3std6ranges3__45__cpo3endE
	.align		8
        /*0090*/ 	.dword	_ZN33_INTERNAL_6034e539_4_k_cu_epsilon4cuda3std6ranges3__45__cpo6cbeginE
	.align		8
        /*0098*/ 	.dword	_ZN33_INTERNAL_6034e539_4_k_cu_epsilon4cuda3std6ranges3__45__cpo4cendE
	.align		8
        /*00a0*/ 	.dword	_ZN33_INTERNAL_6034e539_4_k_cu_epsilon4cuda3std6ranges3__45__cpo7advanceE
	.align		8
        /*00a8*/ 	.dword	_ZN33_INTERNAL_6034e539_4_k_cu_epsilon4cuda3std6ranges3__45__cpo9iter_swapE
	.align		8
        /*00b0*/ 	.dword	_ZN33_INTERNAL_6034e539_4_k_cu_epsilon4cuda3std6ranges3__45__cpo4nextE
	.align		8
        /*00b8*/ 	.dword	_ZN33_INTERNAL_6034e539_4_k_cu_epsilon4cuda3std6ranges3__45__cpo4prevE
	.align		8
        /*00c0*/ 	.dword	_ZN33_INTERNAL_6034e539_4_k_cu_epsilon4cuda3std6ranges3__45__cpo4dataE
	.align		8
        /*00c8*/ 	.dword	_ZN33_INTERNAL_6034e539_4_k_cu_epsilon4cuda3std6ranges3__45__cpo5cdataE
	.align		8
        /*00d0*/ 	.dword	_ZN33_INTERNAL_6034e539_4_k_cu_epsilon4cuda3std6ranges3__45__cpo4sizeE
	.align		8
        /*00d8*/ 	.dword	_ZN33_INTERNAL_6034e539_4_k_cu_epsilon4cuda3std6ranges3__45__cpo5ssizeE
	.align		8
        /*00e0*/ 	.dword	_ZN33_INTERNAL_6034e539_4_k_cu_epsilon4cuda3std6ranges3__45__cpo8distanceE
	.align		8
        /*00e8*/ 	.dword	_ZN33_INTERNAL_6034e539_4_k_cu_epsilon6thrust24THRUST_300001_SM_1000_NS6system6detail10sequential3seqE
	.align		8
        /*00f0*/ 	.dword	_ZN33_INTERNAL_6034e539_4_k_cu_epsilon6thrust24THRUST_300001_SM_1000_NS12placeholders2_1E
	.align		8
        /*00f8*/ 	.dword	_ZN33_INTERNAL_6034e539_4_k_cu_epsilon6thrust24THRUST_300001_SM_1000_NS12placeholders2_2E
	.align		8
        /*0100*/ 	.dword	_ZN33_INTERNAL_6034e539_4_k_cu_epsilon6thrust24THRUST_300001_SM_1000_NS12placeholders2_3E
	.align		8
        /*0108*/ 	.dword	_ZN33_INTERNAL_6034e539_4_k_cu_epsilon6thrust24THRUST_300001_SM_1000_NS12placeholders2_4E
	.align		8
        /*0110*/ 	.dword	_ZN33_INTERNAL_6034e539_4_k_cu_epsilon6thrust24THRUST_300001_SM_1000_NS12placeholders2_5E
	.align		8
        /*0118*/ 	.dword	_ZN33_INTERNAL_6034e539_4_k_cu_epsilon6thrust24THRUST_300001_SM_1000_NS12placeholders2_6E
	.align		8
        /*0120*/ 	.dword	_ZN33_INTERNAL_6034e539_4_k_cu_epsilon6thrust24THRUST_300001_SM_1000_NS12placeholders2_7E
	.align		8
        /*0128*/ 	.dword	_ZN33_INTERNAL_6034e539_4_k_cu_epsilon6thrust24THRUST_300001_SM_1000_NS12placeholders2_8E
	.align		8
        /*0130*/ 	.dword	_ZN33_INTERNAL_6034e539_4_k_cu_epsilon6thrust24THRUST_300001_SM_1000_NS12placeholders2_9E
	.align		8
        /*0138*/ 	.dword	_ZN33_INTERNAL_6034e539_4_k_cu_epsilon6thrust24THRUST_300001_SM_1000_NS12placeholders3_10E


//--------------------- .text._ZN3cub18CUB_300001_SM_10006detail6reduce28DeviceReduceSingleTileKernelINS2_10policy_hubIdjN4cuda3__47maximumIvEEE10Policy1000EPdSB_iS8_ddNS5_3std3__410__identityEEEvT0_T1_T2_T3_T4_T6_ --------------------------
	.section	.text._ZN3cub18CUB_300001_SM_10006detail6reduce28DeviceReduceSingleTileKernelINS2_10policy_hubIdjN4cuda3__47maximumIvEEE10Policy1000EPdSB_iS8_ddNS5_3std3__410__identityEEEvT0_T1_T2_T3_T4_T6_,"ax",@progbits
	.align	128
        .global         _ZN3cub18CUB_300001_SM_10006detail6reduce28DeviceReduceSingleTileKernelINS2_10policy_hubIdjN4cuda3__47maximumIvEEE10Policy1000EPdSB_iS8_ddNS5_3std3__410__identityEEEvT0_T1_T2_T3_T4_T6_
        .type           _ZN3cub18CUB_300001_SM_10006detail6reduce28DeviceReduceSingleTileKernelINS2_10policy_hubIdjN4cuda3__47maximumIvEEE10Policy1000EPdSB_iS8_ddNS5_3std3__410__identityEEEvT0_T1_T2_T3_T4_T6_,@function
        .size           _ZN3cub18CUB_300001_SM_10006detail6reduce28DeviceReduceSingleTileKernelINS2_10policy_hubIdjN4cuda3__47maximumIvEEE10Policy1000EPdSB_iS8_ddNS5_3std3__410__identityEEEvT0_T1_T2_T3_T4_T6_,(.L_x_155 - _ZN3cub18CUB_300001_SM_10006detail6reduce28DeviceReduceSingleTileKernelINS2_10policy_hubIdjN4cuda3__47maximumIvEEE10Policy1000EPdSB_iS8_ddNS5_3std3__410__identityEEEvT0_T1_T2_T3_T4_T6_)
        .other          _ZN3cub18CUB_300001_SM_10006detail6reduce28DeviceReduceSingleTileKernelINS2_10policy_hubIdjN4cuda3__47maximumIvEEE10Policy1000EPdSB_iS8_ddNS5_3std3__410__identityEEEvT0_T1_T2_T3_T4_T6_,@"STO_CUDA_ENTRY STV_DEFAULT"
_ZN3cub18CUB_300001_SM_10006detail6reduce28DeviceReduceSingleTileKernelINS2_10policy_hubIdjN4cuda3__47maximumIvEEE10Policy1000EPdSB_iS8_ddNS5_3std3__410__identityEEEvT0_T1_T2_T3_T4_T6_:
.text._ZN3cub18CUB_300001_SM_10006detail6reduce28DeviceReduceSingleTileKernelINS2_10policy_hubIdjN4cuda3__47maximumIvEEE10Policy1000EPdSB_iS8_ddNS5_3std3__410__identityEEEvT0_T1_T2_T3_T4_T6_:
[----:B------:R-:W-:Y:S01]  /*0000*/  LDC R1, c[0x0][0x37c] ;  /* 0x0000df00ff017b82 */ /* 0x000fe20000000800 */
[----:B------:R-:W0:Y:S01]  /*0010*/  LDCU UR4, c[0x0][0x390] ;  /* 0x00007200ff0477ac */ /* 0x000e220008000800 */
[----:B------:R-:W1:Y:S01]  /*0020*/  LDCU.64 UR6, c[0x0][0x358] ;  /* 0x00006b00ff0677ac */ /* 0x000e620008000a00 */
[----:B0-----:R-:W-:-:S05]  /*0030*/  IMAD.U32 R4, RZ, RZ, UR4 ;  /* 0x00000004ff047e24 */ /* 0x001fca000f8e00ff */
[----:B------:R-:W-:-:S13]  /*0040*/  ISETP.NE.AND P0, PT, R4, RZ, PT ;  /* 0x000000ff0400720c */ /* 0x000fda0003f05270 */
[----:B-1----:R-:W-:Y:S05]  /*0050*/  @P0 BRA `(.L_x_0) ;  /* 0x00000000001c0947 */ /* 0x002fea0003800000 */
[----:B------:R-:W0:Y:S02]  /*0060*/  S2R R0, SR_TID.X ;  /* 0x0000000000007919 */ /* 0x000e240000002100 */
[----:B0-----:R-:W-:-:S13]  /*0070*/  ISETP.NE.AND P0, PT, R0, RZ, PT ;  /* 0x000000ff0000720c */ /* 0x001fda0003f05270 */
[----:B------:R-:W-:Y:S05]  /*0080*/  @P0 EXIT ;  /* 0x000000000000094d */ /* 0x000fea0003800000 */
[----:B------:R-:W0:Y:S08]  /*0090*/  LDC.64 R2, c[0x0][0x388] ;  /* 0x0000e200ff027b82 */ /* 0x000e300000000a00 */
[----:B------:R-:W0:Y:S02]  /*00a0*/  LDC.64 R4, c[0x0][0x398] ;  /* 0x0000e600ff047b82 */ /* 0x000e240000000a00 */
[----:B0-----:R-:W-:Y:S01]  /*00b0*/  STG.E.64 desc[UR6][R2.64], R4 ;  /* 0x0000000402007986 */ /* 0x001fe2000c101b06 */
[----:B------:R-:W-:Y:S05]  /*00c0*/  EXIT ;  /* 0x000000000000794d */ /* 0x000fea0003800000 */
.L_x_0:
[----:B------:R-:W0:Y:S01]  /*00d0*/  LDCU UR4, c[0x0][0x380] ;  /* 0x00007000ff0477ac */ /* 0x000e220008000800 */
[----:B------:R-:W-:Y:S01]  /*00e0*/  BSSY.RECONVERGENT B0, `(.L_x_1) ;  /* 0x00005b3000007945 */ /* 0x000fe20003800200 */
[----:B0-----:R-:W-:-:S09]  /*00f0*/  ULOP3.LUT UP0, URZ, UR4, 0x1f, URZ, 0xc0, !UPT ;  /* 0x0000001f04ff7892 */ /* 0x001fd2000f80c0ff */
[----:B------:R-:W-:Y:S05]  /*0100*/  BRA.U UP0, `(.L_x_2) ;  /* 0x0000002d003c7547 */ /* 0x000fea000b800000 */
[----:B------:R-:W-:-:S13]  /*0110*/  ISETP.GT.AND P0, PT, R4, 0x7ff, PT ;  /* 0x000007ff0400780c */ /* 0x000fda0003f04270 */
[----:B------:R-:W-:Y:S05]  /*0120*/  @P0 BRA `(.L_x_3) ;  /* 0x0000001400e80947 */ /* 0x000fea0003800000 */
[----:B------:R-:W0:Y:S01]  /*0130*/  S2R R3, SR_TID.X ;  /* 0x0000000000037919 */ /* 0x000e220000002100 */
[----:B------:R-:W-:Y:S01]  /*0140*/  BSSY.RECONVERGENT B1, `(.L_x_4) ;  /* 0x0000009000017945 */ /* 0x000fe20003800200 */
[----:B------:R-:W-:Y:S02]  /*0150*/  CS2R R6, SRZ ;  /* 0x0000000000067805 */ /* 0x000fe4000001ff00 */
[----:B0-----:R-:W-:Y:S01]  /*0160*/  ISETP.GE.AND P0, PT, R3, R4, PT ;  /* 0x000000040300720c */ /* 0x001fe20003f06270 */
[----:B------:R-:W-:-:S12]  /*0170*/  IMAD.MOV.U32 R5, RZ, RZ, R3 ;  /* 0x000000ffff057224 */ /* 0x000fd800078e0003 */
[----:B------:R-:W-:Y:S05]  /*0180*/  @P0 BRA `(.L_x_5) ;  /* 0x0000000000100947 */ /* 0x000fea0003800000 */
[----:B------:R-:W0:Y:S02]  /*0190*/  LDC.64 R6, c[0x0][0x380] ;  /* 0x0000e000ff067b82 */ /* 0x000e240000000a00 */
[----:B0-----:R-:W-:-:S06]  /*01a0*/  IMAD.WIDE.U32 R6, R3, 0x8, R6 ;  /* 0x0000000803067825 */ /* 0x001fcc00078e0006 */
[----:B------:R-:W5:Y:S01]  /*01b0*/  LDG.E.64.CONSTANT R6, desc[UR6][R6.64] ;  /* 0x0000000606067981 */ /* 0x000f62000c1e9b00 */
[----:B------:R-:W-:-:S07]  /*01c0*/  VIADD R5, R3, 0x100 ;  /* 0x0000010003057836 */ /* 0x000fce0000000000 */
.L_x_5:
[----:B------:R-:W-:Y:S05]  /*01d0*/  BSYNC.RECONVERGENT B1 ;  /* 0x0000000000017941 */ /* 0x000fea0003800200 */
.L_x_4:
[----:B------:R-:W-:Y:S01]  /*01e0*/  ISETP.GE.AND P0, PT, R5, R4, PT ;  /* 0x000000040500720c */ /* 0x000fe20003f06270 */
[----:B------:R-:W-:-:S12]  /*01f0*/  BSSY.RECONVERGENT B1, `(.L_x_6) ;  /* 0x00000b0000017945 */ /* 0x000fd80003800200 */
[----:B------:R-:W-:Y:S05]  /*0200*/  @P0 BRA `(.L_x_7) ;  /* 0x0000000800b80947 */ /* 0x000fea0003800000 */
[----:B------:R-:W-:Y:S01]  /*0210*/  LOP3.LUT R9, RZ, R5, RZ, 0x33, !PT ;  /* 0x00000005ff097212 */ /* 0x000fe200078e33ff */
[----:B------:R-:W-:Y:S04]  /*0220*/  BSSY.RECONVERGENT B2, `(.L_x_8) ;  /* 0x0000019000027945 */ /* 0x000fe80003800200 */
[----:B------:R-:W-:-:S05]  /*0230*/  IMAD.IADD R0, R9, 0x1, R4 ;  /* 0x0000000109007824 */ /* 0x000fca00078e0204 */
[C---:B------:R-:W-:Y:S02]  /*0240*/  LOP3.LUT R2, R0.reuse, 0x300, RZ, 0xc0, !PT ;  /* 0x0000030000027812 */ /* 0x040fe400078ec0ff */
[----:B------:R-:W-:Y:S02]  /*0250*/  ISETP.GE.U32.AND P0, PT, R0, 0x300, PT ;  /* 0x000003000000780c */ /* 0x000fe40003f06070 */
[----:B------:R-:W-:-:S13]  /*0260*/  ISETP.NE.AND P1, PT, R2, 0x300, PT ;  /* 0x000003000200780c */ /* 0x000fda0003f25270 */
[----:B------:R-:W-:Y:S05]  /*0270*/  @!P1 BRA `(.L_x_9) ;  /* 0x00000000004c9947 */ /* 0x000fea0003800000 */
[----:B------:R-:W0:Y:S01]  /*0280*/  LDC.64 R8, c[0x0][0x380] ;  /* 0x0000e000ff087b82 */ /* 0x000e220000000a00 */
[----:B------:R-:W-:-:S04]  /*0290*/  LEA.HI R0, R0, 0x1, RZ, 0x18 ;  /* 0x0000000100007811 */ /* 0x000fc800078fc0ff */
[----:B------:R-:W-:-:S05]  /*02a0*/  LOP3.LUT R0, R0, 0x3, RZ, 0xc0, !PT ;  /* 0x0000000300007812 */ /* 0x000fca00078ec0ff */
[----:B------:R-:W-:Y:S02]  /*02b0*/  IMAD.MOV R0, RZ, RZ, -R0 ;  /* 0x000000ffff007224 */ /* 0x000fe400078e0a00 */
[----:B0-----:R-:W-:-:S04]  /*02c0*/  IMAD.WIDE.U32 R8, R5, 0x8, R8 ;  /* 0x0000000805087825 */ /* 0x001fc800078e0008 */
[----:B------:R-:W-:Y:S02]  /*02d0*/  IMAD.MOV.U32 R2, RZ, RZ, R8 ;  /* 0x000000ffff027224 */ /* 0x000fe400078e0008 */
[----:B------:R-:W-:-:S07]  /*02e0*/  IMAD.MOV.U32 R11, RZ, RZ, R9 ;  /* 0x000000ffff0b7224 */ /* 0x000fce00078e0009 */
.L_x_10:
[----:B------:R-:W-:Y:S02]  /*02f0*/  IMAD.MOV.U32 R8, RZ, RZ, R2 ;  /* 0x000000ffff087224 */ /* 0x000fe400078e0002 */
[----:B------:R-:W-:-:S06]  /*0300*/  IMAD.MOV.U32 R9, RZ, RZ, R11 ;  /* 0x000000ffff097224 */ /* 0x000fcc00078e000b */
[----:B------:R-:W2:Y:S01]  /*0310*/  LDG.E.64.CONSTANT R8, desc[UR6][R8.64] ;  /* 0x0000000608087981 */ /* 0x000ea2000c1e9b00 */
[----:B------:R-:W-:Y:S01]  /*0320*/  VIADD R0, R0, 0x1 ;  /* 0x0000000100007836 */ /* 0x000fe20000000000 */
[----:B------:R-:W-:Y:S01]  /*0330*/  IADD3 R2, P3, PT, R2, 0x800, RZ ;  /* 0x0000080002027810 */ /* 0x000fe20007f7e0ff */
[----:B------:R-:W-:-:S03]  /*0340*/  VIADD R5, R5, 0x100 ;  /* 0x0000010005057836 */ /* 0x000fc60000000000 */
[----:B------:R-:W-:Y:S01]  /*0350*/  ISETP.NE.AND P2, PT, R0, RZ, PT ;  /* 0x000000ff0000720c */ /* 0x000fe20003f45270 */
[----:B------:R-:W-:Y:S01]  /*0360*/  IMAD.X R11, RZ, RZ, R11, P3 ;  /* 0x000000ffff0b7224 */ /* 0x000fe200018e060b */
[----:B--2--5:R-:W-:-:S06]  /*0370*/  DSETP.GEU.AND P1, PT, R6, R8, PT ;  /* 0x000000080600722a */ /* 0x024fcc0003f2e000 */
[----:B------:R-:W-:Y:S02]  /*0380*/  FSEL R6, R8, R6, !P1 ;  /* 0x0000000608067208 */ /* 0x000fe40004800000 */
[----:B------:R-:W-:-:S03]  /*0390*/  FSEL R7, R9, R7, !P1 ;  /* 0x0000000709077208 */ /* 0x000fc60004800000 */
[----:B------:R-:W-:Y:S05]  /*03a0*/  @P2 BRA `(.L_x_10) ;  /* 0xfffffffc00d02947 */ /* 0x000fea000383ffff */
.L_x_9:
[----:B------:R-:W-:Y:S05]  /*03b0*/  BSYNC.RECONVERGENT B2 ;  /* 0x0000000000027941 */ /* 0x000fea0003800200 */
.L_x_8:
[----:B------:R-:W-:Y:S05]  /*03c0*/  @!P0 BRA `(.L_x_7) ;  /* 0x0000000800488947 */ /* 0x000fea0003800000 */
[----:B------:R-:W-:Y:S01]  /*03d0*/  IMAD.IADD R0, R4, 0x1, -R5 ;  /* 0x0000000104007824 */ /* 0x000fe200078e0a05 */
[----:B------:R-:W-:Y:S01]  /*03e0*/  BSSY.RECONVERGENT B2, `(.L_x_11) ;  /* 0x0000051000027945 */ /* 0x000fe20003800200 */
[----:B------:R-:W-:-:S03]  /*03f0*/  PLOP3.LUT P0, PT, PT, PT, PT, 0x80, 0x8 ;  /* 0x000000000008781c */ /* 0x000fc60003f0f070 */
[----:B------:R-:W-:-:S13]  /*0400*/  ISETP.GT.AND P1, PT, R0, 0xc00, PT ;  /* 0x00000c000000780c */ /* 0x000fda0003f24270 */
[----:B------:R-:W-:Y:S05]  /*0410*/  @!P1 BRA `(.L_x_12) ;  /* 0x0000000400349947 */ /* 0x000fea0003800000 */
[----:B------:R-:W0:Y:S01]  /*0420*/  LDC.64 R8, c[0x0][0x380] ;  /* 0x0000e000ff087b82 */ /* 0x000e220000000a00 */
[----:B------:R-:W-:Y:S01]  /*0430*/  PLOP3.LUT P0, PT, PT, PT, PT, 0x8, 0x80 ;  /* 0x000000000080781c */ /* 0x000fe20003f0e170 */
[----:B------:R-:W-:-:S12]  /*0440*/  VIADD R0, R4, 0xfffff400 ;  /* 0xfffff40004007836 */ /* 0x000fd80000000000 */
.L_x_13:
[----:B0-----:R-:W-:-:S05]  /*0450*/  IMAD.WIDE R30, R5, 0x8, R8 ;  /* 0x00000008051e7825 */ /* 0x001fca00078e0208 */
[----:B------:R-:W2:Y:S04]  /*0460*/  LDG.E.64.CONSTANT R10, desc[UR6][R30.64] ;  /* 0x000000061e0a7981 */ /* 0x000ea8000c1e9b00 */
[----:B------:R-:W3:Y:S04]  /*0470*/  LDG.E.64.CONSTANT R12, desc[UR6][R30.64+0x800] ;  /* 0x000800061e0c7981 */ /* 0x000ee8000c1e9b00 */
[----:B------:R-:W4:Y:S01]  /*0480*/  LDG.E.64.CONSTANT R14, desc[UR6][R30.64+0x1000] ;  /* 0x001000061e0e7981 */ /* 0x000f22000c1e9b00 */
[----:B------:R-:W-:-:S03]  /*0490*/  VIADD R39, R5, 0x400 ;  /* 0x0000040005277836 */ /* 0x000fc60000000000 */
[----:B------:R-:W4:Y:S01]  /*04a0*/  LDG.E.64.CONSTANT R16, desc[UR6][R30.64+0x1800] ;  /* 0x001800061e107981 */ /* 0x000f22000c1e9b00 */
[----:B------:R-:W-:-:S05]  /*04b0*/  IMAD.WIDE R38, R39, 0x8, R8 ;  /* 0x0000000827267825 */ /* 0x000fca00078e0208 */
[----:B------:R-:W4:Y:S04]  /*04c0*/  LDG.E.64.CONSTANT R18, desc[UR6][R38.64] ;  /* 0x0000000626127981 */ /* 0x000f28000c1e9b00 */
[----:B------:R-:W4:Y:S04]  /*04d0*/  LDG.E.64.CONSTANT R20, desc[UR6][R38.64+0x800] ;  /* 0x0008000626147981 */ /* 0x000f28000c1e9b00 */
        /* <DEDUP_REMOVED lines=12> */
[----:B------:R-:W4:Y:S04]  /*05a0*/  LDG.E.64.CONSTANT R38, desc[UR6][R44.64+0x1000] ;  /* 0x001000062c267981 */ /* 0x000f28000c1e9b00 */
[----:B------:R-:W4:Y:S01]  /*05b0*/  LDG.E.64.CONSTANT R40, desc[UR6][R44.64+0x1800] ;  /* 0x001800062c287981 */ /* 0x000f22000c1e9b00 */
[----:B------:R-:W-:-:S05]  /*05c0*/  VIADD R5, R5, 0x1000 ;  /* 0x0000100005057836 */ /* 0x000fca0000000000 */
[----:B------:R-:W-:Y:S01]  /*05d0*/  ISETP.GE.AND P2, PT, R5, R0, PT ;  /* 0x000000000500720c */ /* 0x000fe20003f46270 */
[----:B--2--5:R-:W-:-:S06]  /*05e0*/  DSETP.GEU.AND P1, PT, R6, R10, PT ;  /* 0x0000000a0600722a */ /* 0x024fcc0003f2e000 */
[----:B------:R-:W-:Y:S02]  /*05f0*/  FSEL R6, R10, R6, !P1 ;  /* 0x000000060a067208 */ /* 0x000fe40004800000 */
[----:B------:R-:W-:-:S06]  /*0600*/  FSEL R7, R11, R7, !P1 ;  /* 0x000000070b077208 */ /* 0x000fcc0004800000 */
[----:B---3--:R-:W-:-:S06]  /*0610*/  DSETP.GEU.AND P1, PT, R6, R12, PT ;  /* 0x0000000c0600722a */ /* 0x008fcc0003f2e000 */
[----:B------:R-:W-:Y:S02]  /*0620*/  FSEL R6, R12, R6, !P1 ;  /* 0x000000060c067208 */ /* 0x000fe40004800000 */
[----:B------:R-:W-:-:S06]  /*0630*/  FSEL R7, R13, R7, !P1 ;  /* 0x000000070d077208 */ /* 0x000fcc0004800000 */
[----:B----4-:R-:W-:-:S06]  /*0640*/  DSETP.GEU.AND P1, PT, R6, R14, PT ;  /* 0x0000000e0600722a */ /* 0x010fcc0003f2e000 */
[----:B------:R-:W-:Y:S02]  /*0650*/  FSEL R6, R14, R6, !P1 ;  /* 0x000000060e067208 */ /* 0x000fe40004800000 */
[----:B------:R-:W-:-:S06]  /*0660*/  FSEL R7, R15, R7, !P1 ;  /* 0x000000070f077208 */ /* 0x000fcc0004800000 */
[----:B------:R-:W-:-:S06]  /*0670*/  DSETP.GEU.AND P1, PT, R6, R16, PT ;  /* 0x000000100600722a */ /* 0x000fcc0003f2e000 */
        /* <DEDUP_REMOVED lines=37> */
[----:B------:R-:W-:Y:S01]  /*08d0*/  FSEL R7, R41, R7, !P1 ;  /* 0x0000000729077208 */ /* 0x000fe20004800000 */
[----:B------:R-:W-:Y:S06]  /*08e0*/  @!P2 BRA `(.L_x_13) ;  /* 0xfffffff800d8a947 */ /* 0x000fec000383ffff */
.L_x_12:
[----:B------:R-:W-:Y:S05]  /*08f0*/  BSYNC.RECONVERGENT B2 ;  /* 0x0000000000027941 */ /* 0x000fea0003800200 */
.L_x_11:
[----:B------:R-:W-:Y:S01]  /*0900*/  IMAD.IADD R0, R4, 0x1, -R5 ;  /* 0x0000000104007824 */ /* 0x000fe200078e0a05 */
[----:B------:R-:W-:Y:S04]  /*0910*/  BSSY.RECONVERGENT B2, `(.L_x_14) ;  /* 0x0000029000027945 */ /* 0x000fe80003800200 */
[----:B------:R-:W-:-:S13]  /*0920*/  ISETP.GT.AND P1, PT, R0, 0x400, PT ;  /* 0x000004000000780c */ /* 0x000fda0003f24270 */
[----:B------:R-:W-:Y:S05]  /*0930*/  @!P1 BRA `(.L_x_15) ;  /* 0x0000000000989947 */ /* 0x000fea0003800000 */
[----:B------:R-:W0:Y:S02]  /*0940*/  LDC.64 R18, c[0x0][0x380] ;  /* 0x0000e000ff127b82 */ /* 0x000e240000000a00 */
        /* <DEDUP_REMOVED lines=11> */
[----:B------:R-:W-:Y:S01]  /*0a00*/  VIADD R5, R5, 0x800 ;  /* 0x0000080005057836 */ /* 0x000fe20000000000 */
        /* <DEDUP_REMOVED lines=20> */
[----:B------:R-:W-:Y:S02]  /*0b50*/  FSEL R7, R25, R7, !P0 ;  /* 0x0000000719077208 */ /* 0x000fe40004000000 */
[----:B------:R-:W-:-:S04]  /*0b60*/  PLOP3.LUT P0, PT, PT, PT, PT, 0x8, 0x80 ;  /* 0x000000000080781c */ /* 0x000fc80003f0e170 */
[----:B------:R-:W-:-:S06]  /*0b70*/  DSETP.GEU.AND P1, PT, R6, R26, PT ;  /* 0x0000001a0600722a */ /* 0x000fcc0003f2e000 */
[----:B------:R-:W-:Y:S02]  /*0b80*/  FSEL R6, R26, R6, !P1 ;  /* 0x000000061a067208 */ /* 0x000fe40004800000 */
[----:B------:R-:W-:-:S07]  /*0b90*/  FSEL R7, R27, R7, !P1 ;  /* 0x000000071b077208 */ /* 0x000fce0004800000 */
.L_x_15:
[----:B------:R-:W-:Y:S05]  /*0ba0*/  BSYNC.RECONVERGENT B2 ;  /* 0x0000000000027941 */ /* 0x000fea0003800200 */
.L_x_14:
[----:B------:R-:W-:-:S13]  /*0bb0*/  ISETP.LT.OR P0, PT, R5, R4, P0 ;  /* 0x000000040500720c */ /* 0x000fda0000701670 */
[----:B------:R-:W-:Y:S05]  /*0bc0*/  @!P0 BRA `(.L_x_7) ;  /* 0x0000000000488947 */ /* 0x000fea0003800000 */
[----:B------:R-:W0:Y:S02]  /*0bd0*/  LDC.64 R8, c[0x0][0x380] ;  /* 0x0000e000ff087b82 */ /* 0x000e240000000a00 */
[----:B0-----:R-:W-:-:S05]  /*0be0*/  IMAD.WIDE R8, R5, 0x8, R8 ;  /* 0x0000000805087825 */ /* 0x001fca00078e0208 */
[----:B------:R-:W2:Y:S04]  /*0bf0*/  LDG.E.64.CONSTANT R10, desc[UR6][R8.64] ;  /* 0x00000006080a7981 */ /* 0x000ea8000c1e9b00 */
[----:B------:R-:W3:Y:S04]  /*0c00*/  LDG.E.64.CONSTANT R12, desc[UR6][R8.64+0x800] ;  /* 0x00080006080c7981 */ /* 0x000ee8000c1e9b00 */
[----:B------:R-:W4:Y:S04]  /*0c10*/  LDG.E.64.CONSTANT R14, desc[UR6][R8.64+0x1000] ;  /* 0x00100006080e7981 */ /* 0x000f28000c1e9b00 */
[----:B------:R-:W4:Y:S01]  /*0c20*/  LDG.E.64.CONSTANT R16, desc[UR6][R8.64+0x1800] ;  /* 0x0018000608107981 */ /* 0x000f22000c1e9b00 */
        /* <DEDUP_REMOVED lines=11> */
[----:B------:R-:W-:-:S07]  /*0ce0*/  FSEL R7, R17, R7, !P0 ;  /* 0x0000000711077208 */ /* 0x000fce0004000000 */
.L_x_7:
[----:B------:R-:W-:Y:S05]  /*0cf0*/  BSYNC.RECONVERGENT B1 ;  /* 0x0000000000017941 */ /* 0x000fea0003800200 */
.L_x_6:
[----:B------:R-:W-:-:S13]  /*0d00*/  ISETP.GE.AND P0, PT, R4, 0x100, PT ;  /* 0x000001000400780c */ /* 0x000fda0003f06270 */
[----:B------:R-:W-:Y:S05]  /*0d10*/  @!P0 BRA `(.L_x_16) ;  /* 0x00000004003c8947 */ /* 0x000fea0003800000 */
[----:B------:R-:W0:Y:S01]  /*0d20*/  S2R R8, SR_LANEID ;  /* 0x0000000000087919 */ /* 0x000e220000000000 */
[----:B-----5:R-:W-:Y:S04]  /*0d30*/  SHFL.DOWN PT, R4, R6, 0x1, 0x1f ;  /* 0x08201f0006047f89 */ /* 0x020fe800000e0000 */
[----:B------:R-:W1:Y:S02]  /*0d40*/  SHFL.DOWN PT, R5, R7, 0x1, 0x1f ;  /* 0x08201f0007057f89 */ /* 0x000e6400000e0000 */
[----:B-1----:R-:W-:Y:S01]  /*0d50*/  DSETP.GEU.AND P1, PT, R6, R4, PT ;  /* 0x000000040600722a */ /* 0x002fe20003f2e000 */
[C---:B0-----:R-:W-:Y:S02]  /*0d60*/  ISETP.GT.AND P0, PT, R8.reuse, 0x1e, PT ;  /* 0x0000001e0800780c */ /* 0x041fe40003f04270 */
[----:B------:R-:W-:-:S03]  /*0d70*/  ISETP.NE.AND P2, PT, R8, RZ, PT ;  /* 0x000000ff0800720c */ /* 0x000fc60003f45270 */
[----:B------:R-:W-:Y:S02]  /*0d80*/  FSEL R9, R4, R6, !P1 ;  /* 0x0000000604097208 */ /* 0x000fe40004800000 */
[----:B------:R-:W-:Y:S02]  /*0d90*/  FSEL R5, R5, R7, !P1 ;  /* 0x0000000705057208 */ /* 0x000fe40004800000 */
[----:B------:R-:W-:Y:S02]  /*0da0*/  FSEL R6, R6, R9, P0 ;  /* 0x0000000906067208 */ /* 0x000fe40000000000 */
[----:B------:R-:W-:Y:S02]  /*0db0*/  FSEL R11, R7, R5, P0 ;  /* 0x00000005070b7208 */ /* 0x000fe40000000000 */
[----:B------:R-:W-:Y:S01]  /*0dc0*/  ISETP.GT.AND P0, PT, R8, 0x1d, PT ;  /* 0x0000001d0800780c */ /* 0x000fe20003f04270 */
[----:B------:R-:W-:Y:S01]  /*0dd0*/  SHFL.DOWN PT, R4, R6, 0x2, 0x1f ;  /* 0x08401f0006047f89 */ /* 0x000fe200000e0000 */
[----:B------:R-:W-:Y:S01]  /*0de0*/  @!P2 MOV R2, 0x400 ;  /* 0x000004000002a802 */ /* 0x000fe20000000f00 */
[----:B------:R-:W-:Y:S01]  /*0df0*/  IMAD.MOV.U32 R7, RZ, RZ, R11 ;  /* 0x000000ffff077224 */ /* 0x000fe200078e000b */
[----:B------:R-:W-:Y:S01]  /*0e00*/  @!P2 SHF.R.U32.HI R0, RZ, 0x2, R3 ;  /* 0x00000002ff00a819 */ /* 0x000fe20000011603 */
[----:B------:R-:W0:Y:S03]  /*0e10*/  SHFL.DOWN PT, R5, R11, 0x2, 0x1f ;  /* 0x08401f000b057f89 */ /* 0x000e2600000e0000 */
[----:B------:R-:W-:Y:S01]  /*0e20*/  @!P2 LOP3.LUT R0, R0, 0xf8, RZ, 0xc0, !PT ;  /* 0x000000f80000a812 */ /* 0x000fe200078ec0ff */
[----:B------:R-:W1:Y:S01]  /*0e30*/  @!P2 S2R R9, SR_CgaCtaId ;  /* 0x000000000009a919 */ /* 0x000e620000008800 */
[----:B0-----:R-:W-:-:S06]  /*0e40*/  DSETP.GEU.AND P1, PT, R6, R4, PT ;  /* 0x000000040600722a */ /* 0x001fcc0003f2e000 */
[----:B------:R-:W-:Y:S02]  /*0e50*/  @!P0 FSEL R6, R4, R6, !P1 ;  /* 0x0000000604068208 */ /* 0x000fe40004800000 */
[----:B------:R-:W-:Y:S02]  /*0e60*/  @!P0 FSEL R11, R5, R11, !P1 ;  /* 0x0000000b050b8208 */ /* 0x000fe40004800000 */
[----:B------:R-:W-:Y:S01]  /*0e70*/  ISETP.GT.AND P0, PT, R8, 0x1b, PT ;  /* 0x0000001b0800780c */ /* 0x000fe20003f04270 */
[----:B------:R-:W-:Y:S02]  /*0e80*/  SHFL.DOWN PT, R4, R6, 0x4, 0x1f ;  /* 0x08801f0006047f89 */ /* 0x000fe400000e0000 */
[----:B------:R-:W-:Y:S02]  /*0e90*/  IMAD.MOV.U32 R7, RZ, RZ, R11 ;  /* 0x000000ffff077224 */ /* 0x000fe400078e000b */
[----:B------:R-:W0:Y:S04]  /*0ea0*/  SHFL.DOWN PT, R5, R11, 0x4, 0x1f ;  /* 0x08801f000b057f89 */ /* 0x000e2800000e0000 */
        /* <DEDUP_REMOVED lines=14> */
[----:B0-----:R-:W-:Y:S01]  /*0f90*/  DSETP.GEU.AND P0, PT, R6, R4, PT ;  /* 0x000000040600722a */ /* 0x001fe20003f0e000 */
[----:B-1----:R-:W-:-:S05]  /*0fa0*/  @!P2 LEA R7, R9, R2, 0x18 ;  /* 0x000000020907a211 */ /* 0x002fca00078ec0ff */
[----:B------:R-:W-:Y:S01]  /*0fb0*/  FSEL R4, R4, R6, !P0 ;  /* 0x0000000604047208 */ /* 0x000fe20004000000 */
[----:B------:R-:W-:Y:S01]  /*0fc0*/  @!P2 IMAD.IADD R9, R0, 0x1, R7 ;  /* 0x000000010009a824 */ /* 0x000fe200078e0207 */
[----:B------:R-:W-:Y:S02]  /*0fd0*/  FSEL R5, R5, R11, !P0 ;  /* 0x0000000b05057208 */ /* 0x000fe40004000000 */
[----:B------:R-:W-:Y:S02]  /*0fe0*/  ISETP.NE.AND P0, PT, R3, RZ, PT ;  /* 0x000000ff0300720c */ /* 0x000fe40003f05270 */
[----:B------:R-:W-:Y:S01]  /*0ff0*/  FSEL R6, R6, R4, P1 ;  /* 0x0000000406067208 */ /* 0x000fe20000800000 */
[----:B------:R3:W-:Y:S01]  /*1000*/  @!P2 STS.64 [R9+0x8], R4 ;  /* 0x000008040900a388 */ /* 0x0007e20000000a00 */
[----:B------:R-:W-:Y:S01]  /*1010*/  FSEL R7, R11, R5, P1 ;  /* 0x000000050b077208 */ /* 0x000fe20000800000 */
[----:B------:R-:W-:Y:S08]  /*1020*/  BAR.SYNC.DEFER_BLOCKING 0x0 ;  /* 0x0000000000007b1d */ /* 0x000ff00000010000 */
[----:B------:R-:W-:Y:S05]  /*1030*/  @P0 BRA `(.L_x_17) ;  /* 0x0000004800f40947 */ /* 0x000fea0003800000 */
[----:B------:R-:W0:Y:S01]  /*1040*/  S2UR UR5, SR_CgaCtaId ;  /* 0x00000000000579c3 */ /* 0x000e220000008800 */
[----:B------:R-:W-:Y:S02]  /*1050*/  UMOV UR4, 0x400 ;  /* 0x0000040000047882 */ /* 0x000fe40000000000 */
[----:B0-----:R-:W-:-:S09]  /*1060*/  ULEA UR4, UR5, UR4, 0x18 ;  /* 0x0000000405047291 */ /* 0x001fd2000f8ec0ff */
[----:B---3--:R-:W0:Y:S04]  /*1070*/  LDS.128 R8, [UR4+0x10] ;  /* 0x00001004ff087984 */ /* 0x008e280008000c00 */
[----:B------:R-:W1:Y:S01]  /*1080*/  LDS.128 R12, [UR4+0x20] ;  /* 0x00002004ff0c7984 */ /* 0x000e620008000c00 */
[----:B0-----:R-:W-:-:S06]  /*1090*/  DSETP.GEU.AND P1, PT, R6, R8, PT ;  /* 0x000000080600722a */ /* 0x001fcc0003f2e000 */
[----:B------:R-:W-:Y:S02]  /*10a0*/  FSEL R2, R8, R6, !P1 ;  /* 0x0000000608027208 */ /* 0x000fe40004800000 */
[----:B------:R-:W-:Y:S02]  /*10b0*/  FSEL R3, R9, R7, !P1 ;  /* 0x0000000709037208 */ /* 0x000fe40004800000 */
[----:B------:R-:W0:Y:S04]  /*10c0*/  LDS.128 R4, [UR4+0x30] ;  /* 0x00003004ff047984 */ /* 0x000e280008000c00 */
[----:B------:R-:W-:-:S06]  /*10d0*/  DSETP.GEU.AND P1, PT, R2, R10, PT ;  /* 0x0000000a0200722a */ /* 0x000fcc0003f2e000 */
[----:B------:R-:W-:Y:S02]  /*10e0*/  FSEL R2, R10, R2, !P1 ;  /* 0x000000020a027208 */ /* 0x000fe40004800000 */
[----:B------:R-:W-:-:S06]  /*10f0*/  FSEL R3, R11, R3, !P1 ;  /* 0x000000030b037208 */ /* 0x000fcc0004800000 */
[----:B-1----:R-:W-:-:S06]  /*1100*/  DSETP.GEU.AND P1, PT, R2, R12, PT ;  /* 0x0000000c0200722a */ /* 0x002fcc0003f2e000 */
[----:B------:R-:W-:Y:S02]  /*1110*/  FSEL R8, R12, R2, !P1 ;  /* 0x000000020c087208 */ /* 0x000fe40004800000 */
[----:B------:R-:W-:Y:S02]  /*1120*/  FSEL R9, R13, R3, !P1 ;  /* 0x000000030d097208 */ /* 0x000fe40004800000 */
[----:B------:R-:W1:Y:S04]  /*1130*/  LDS.64 R2, [UR4+0x40] ;  /* 0x00004004ff027984 */ /* 0x000e680008000a00 */
[----:B------:R-:W-:-:S06]  /*1140*/  DSETP.GEU.AND P1, PT, R8, R14, PT ;  /* 0x0000000e0800722a */ /* 0x000fcc0003f2e000 */
[----:B------:R-:W-:Y:S02]  /*1150*/  FSEL R8, R14, R8, !P1 ;  /* 0x000000080e087208 */ /* 0x000fe40004800000 */
[----:B------:R-:W-:-:S06]  /*1160*/  FSEL R9, R15, R9, !P1 ;  /* 0x000000090f097208 */ /* 0x000fcc0004800000 */
[----:B0-----:R-:W-:-:S06]  /*1170*/  DSETP.GEU.AND P1, PT, R8, R4, PT ;  /* 0x000000040800722a */ /* 0x001fcc0003f2e000 */
[----:B------:R-:W-:Y:S02]  /*1180*/  FSEL R4, R4, R8, !P1 ;  /* 0x0000000804047208 */ /* 0x000fe40004800000 */
[----:B------:R-:W-:-:S06]  /*1190*/  FSEL R5, R5, R9, !P1 ;  /* 0x0000000905057208 */ /* 0x000fcc0004800000 */
[----:B------:R-:W-:-:S06]  /*11a0*/  DSETP.GEU.AND P1, PT, R4, R6, PT ;  /* 0x000000060400722a */ /* 0x000fcc0003f2e000 */
[----:B------:R-:W-:Y:S02]  /*11b0*/  FSEL R4, R6, R4, !P1 ;  /* 0x0000000406047208 */ /* 0x000fe40004800000 */
[----:B------:R-:W-:-:S06]  /*11c0*/  FSEL R5, R7, R5, !P1 ;  /* 0x0000000507057208 */ /* 0x000fcc0004800000 */
[----:B-1----:R-:W-:-:S06]  /*11d0*/  DSETP.GEU.AND P1, PT, R4, R2, PT ;  /* 0x000000020400722a */ /* 0x002fcc0003f2e000 */
[----:B------:R-:W-:Y:S02]  /*11e0*/  FSEL R6, R2, R4, !P1 ;  /* 0x0000000402067208 */ /* 0x000fe40004800000 */
[----:B------:R-:W-:Y:S01]  /*11f0*/  FSEL R7, R3, R5, !P1 ;  /* 0x0000000503077208 */ /* 0x000fe20004800000 */
[----:B------:R-:W-:Y:S06]  /*1200*/  BRA `(.L_x_17) ;  /* 0x0000004800807947 */ /* 0x000fec0003800000 */
.L_x_16:
[----:B------:R-:W-:Y:S01]  /*1210*/  LOP3.LUT R0, R3, 0x3e0, RZ, 0xc0, !PT ;  /* 0x000003e003007812 */ /* 0x000fe200078ec0ff */
[----:B------:R-:W0:Y:S03]  /*1220*/  S2R R10, SR_LANEID ;  /* 0x00000000000a7919 */ /* 0x000e260000000000 */
[----:B------:R-:W-:Y:S01]  /*1230*/  LOP3.LUT R9, RZ, R0, RZ, 0x33, !PT ;  /* 0x00000000ff097212 */ /* 0x000fe200078e33ff */
[----:B------:R-:W-:-:S04]  /*1240*/  VIADD R5, R0, 0x20 ;  /* 0x0000002000057836 */ /* 0x000fc80000000000 */
[----:B------:R-:W-:Y:S01]  /*1250*/  IMAD.IADD R9, R9, 0x1, R4 ;  /* 0x0000000109097824 */ /* 0x000fe200078e0204 */
[----:B------:R-:W-:-:S04]  /*1260*/  ISETP.GT.AND P0, PT, R5, R4, PT ;  /* 0x000000040500720c */ /* 0x000fc80003f04270 */
[----:B------:R-:W-:-:S05]  /*1270*/  SEL R5, R9, 0x1f, P0 ;  /* 0x0000001f09057807 */ /* 0x000fca0000000000 */
[----:B-----5:R-:W-:Y:S04]  /*1280*/  SHFL.DOWN PT, R8, R6, 0x1, R5 ;  /* 0x0820000006087989 */ /* 0x020fe800000e0005 */
[----:B------:R-:W1:Y:S01]  /*1290*/  SHFL.DOWN PT, R9, R7, 0x1, R5 ;  /* 0x0820000007097989 */ /* 0x000e6200000e0005 */
[C---:B0-----:R-:W-:Y:S01]  /*12a0*/  ISETP.GE.AND P0, PT, R10.reuse, R5, PT ;  /* 0x000000050a00720c */ /* 0x041fe20003f06270 */
[----:B------:R-:W-:Y:S01]  /*12b0*/  VIADD R0, R10, 0x2 ;  /* 0x000000020a007836 */ /* 0x000fe20000000000 */
[----:B-1----:R-:W-:-:S06]  /*12c0*/  DSETP.GEU.AND P1, PT, R6, R8, PT ;  /* 0x000000080600722a */ /* 0x002fcc0003f2e000 */
[-C--:B------:R-:W-:Y:S02]  /*12d0*/  FSEL R11, R8, R6.reuse, !P1 ;  /* 0x00000006080b7208 */ /* 0x080fe40004800000 */
[-C--:B------:R-:W-:Y:S02]  /*12e0*/  FSEL R9, R9, R7.reuse, !P1 ;  /* 0x0000000709097208 */ /* 0x080fe40004800000 */
[----:B------:R-:W-:Y:S02]  /*12f0*/  FSEL R2, R11, R6, !P0 ;  /* 0x000000060b027208 */ /* 0x000fe40004000000 */
[----:B------:R-:W-:Y:S02]  /*1300*/  FSEL R11, R9, R7, !P0 ;  /* 0x00000007090b7208 */ /* 0x000fe40004000000 */
[----:B------:R-:W-:Y:S01]  /*1310*/  ISETP.GT.AND P0, PT, R0, R5, PT ;  /* 0x000000050000720c */ /* 0x000fe20003f04270 */
[----:B------:R-:W-:Y:S01]  /*1320*/  SHFL.DOWN PT, R8, R2, 0x2, R5 ;  /* 0x0840000002087989 */ /* 0x000fe200000e0005 */
[----:B------:R-:W-:-:S02]  /*1330*/  IMAD.MOV.U32 R6, RZ, RZ, R2 ;  /* 0x000000ffff067224 */ /* 0x000fc400078e0002 */
[----:B------:R-:W-:Y:S01]  /*1340*/  IMAD.MOV.U32 R7, RZ, RZ, R11 ;  /* 0x000000ffff077224 */ /* 0x000fe200078e000b */
[----:B------:R-:W0:Y:S01]  /*1350*/  SHFL.DOWN PT, R9, R11, 0x2, R5 ;  /* 0x084000000b097989 */ /* 0x000e2200000e0005 */
[----:B------:R-:W-:-:S04]  /*1360*/  VIADD R0, R10, 0x4 ;  /* 0x000000040a007836 */ /* 0x000fc80000000000 */
[----:B0-----:R-:W-:-:S06]  /*1370*/  DSETP.GEU.AND P1, PT, R6, R8, PT ;  /* 0x000000080600722a */ /* 0x001fcc0003f2e000 */
[----:B------:R-:W-:Y:S02]  /*1380*/  @!P0 FSEL R2, R8, R2, !P1 ;  /* 0x0000000208028208 */ /* 0x000fe40004800000 */
[----:B------:R-:W-:Y:S02]  /*1390*/  @!P0 FSEL R11, R9, R11, !P1 ;  /* 0x0000000b090b8208 */ /* 0x000fe40004800000 */
[----:B------:R-:W-:Y:S01]  /*13a0*/  ISETP.GT.AND P0, PT, R0, R5, PT ;  /* 0x000000050000720c */ /* 0x000fe20003f04270 */
[----:B------:R-:W-:Y:S01]  /*13b0*/  SHFL.DOWN PT, R6, R2, 0x4, R5 ;  /* 0x0880000002067989 */ /* 0x000fe200000e0005 */
[----:B------:R-:W-:Y:S02]  /*13c0*/  IMAD.MOV.U32 R8, RZ, RZ, R2 ;  /* 0x000000ffff087224 */ /* 0x000fe400078e0002 */
        /* <DEDUP_REMOVED lines=8> */
[----:B------:R-:W-:Y:S01]  /*1450*/  IMAD.MOV.U32 R8, RZ, RZ, R2 ;  /* 0x000000ffff087224 */ /* 0x000fe200078e0002 */
[C---:B------:R-:W-:Y:S01]  /*1460*/  ISETP.NE.AND P0, PT, R10.reuse, RZ, PT ;  /* 0x000000ff0a00720c */ /* 0x040fe20003f05270 */
[----:B------:R-:W-:Y:S01]  /*1470*/  IMAD.MOV.U32 R9, RZ, RZ, R11 ;  /* 0x000000ffff097224 */ /* 0x000fe200078e000b */
[----:B------:R-:W0:Y:S01]  /*1480*/  SHFL.DOWN PT, R7, R11, 0x8, R5 ;  /* 0x090000000b077989 */ /* 0x000e2200000e0005 */
[----:B------:R-:W-:-:S10]  /*1490*/  VIADD R0, R10, 0x10 ;  /* 0x000000100a007836 */ /* 0x000fd40000000000 */
[----:B------:R-:W1:Y:S01]  /*14a0*/  @!P0 S2R R13, SR_CgaCtaId ;  /* 0x00000000000d8919 */ /* 0x000e620000008800 */
[----:B0-----:R-:W-:-:S06]  /*14b0*/  DSETP.GEU.AND P2, PT, R8, R6, PT ;  /* 0x000000060800722a */ /* 0x001fcc0003f4e000 */
[----:B------:R-:W-:Y:S02]  /*14c0*/  @!P1 FSEL R2, R6, R2, !P2 ;  /* 0x0000000206029208 */ /* 0x000fe40005000000 */
[----:B------:R-:W-:Y:S02]  /*14d0*/  @!P1 FSEL R11, R7, R11, !P2 ;  /* 0x0000000b070b9208 */ /* 0x000fe40005000000 */
[----:B------:R-:W-:Y:S01]  /*14e0*/  ISETP.GT.AND P1, PT, R0, R5, PT ;  /* 0x000000050000720c */ /* 0x000fe20003f24270 */
[----:B------:R-:W-:Y:S01]  /*14f0*/  SHFL.DOWN PT, R6, R2, 0x10, R5 ;  /* 0x0a00000002067989 */ /* 0x000fe200000e0005 */
[----:B------:R-:W-:Y:S01]  /*1500*/  IMAD.MOV.U32 R8, RZ, RZ, R2 ;  /* 0x000000ffff087224 */ /* 0x000fe200078e0002 */
[----:B------:R-:W-:Y:S01]  /*1510*/  @!P0 SHF.R.U32.HI R0, RZ, 0x2, R3 ;  /* 0x00000002ff008819 */ /* 0x000fe20000011603 */
[----:B------:R-:W-:Y:S01]  /*1520*/  IMAD.MOV.U32 R9, RZ, RZ, R11 ;  /* 0x000000ffff097224 */ /* 0x000fe200078e000b */
[----:B------:R-:W0:Y:S02]  /*1530*/  SHFL.DOWN PT, R7, R11, 0x10, R5 ;  /* 0x0a0000000b077989 */ /* 0x000e2400000e0005 */
[----:B------:R-:W-:-:S03]  /*1540*/  @!P0 LOP3.LUT R0, R0, 0xf8, RZ, 0xc0, !PT ;  /* 0x000000f800008812 */ /* 0x000fc600078ec0ff */
[----:B0-----:R-:W-:Y:S01]  /*1550*/  DSETP.GEU.AND P2, PT, R8, R6, PT ;  /* 0x000000060800722a */ /* 0x001fe20003f4e000 */
[----:B------:R-:W-:-:S04]  /*1560*/  @!P0 MOV R8, 0x400 ;  /* 0x0000040000088802 */ /* 0x000fc80000000f00 */
[----:B-1----:R-:W-:Y:S02]  /*1570*/  @!P0 LEA R13, R13, R8, 0x18 ;  /* 0x000000080d0d8211 */ /* 0x002fe400078ec0ff */
[----:B------:R-:W-:Y:S02]  /*1580*/  @!P1 FSEL R2, R6, R2, !P2 ;  /* 0x0000000206029208 */ /* 0x000fe40005000000 */
[----:B------:R-:W-:Y:S01]  /*1590*/  @!P1 FSEL R11, R7, R11, !P2 ;  /* 0x0000000b070b9208 */ /* 0x000fe20005000000 */
[----:B------:R-:W-:Y:S02]  /*15a0*/  @!P0 IMAD.IADD R13, R0, 0x1, R13 ;  /* 0x00000001000d8824 */ /* 0x000fe400078e020d */
[----:B------:R-:W-:Y:S02]  /*15b0*/  IMAD.MOV.U32 R6, RZ, RZ, R2 ;  /* 0x000000ffff067224 */ /* 0x000fe400078e0002 */
[----:B------:R-:W-:-:S05]  /*15c0*/  IMAD.MOV.U32 R7, RZ, RZ, R11 ;  /* 0x000000ffff077224 */ /* 0x000fca00078e000b */
[----:B------:R3:W-:Y:S01]  /*15d0*/  @!P0 STS.64 [R13+0x8], R6 ;  /* 0x000008060d008388 */ /* 0x0007e20000000a00 */
[----:B------:R-:W-:Y:S01]  /*15e0*/  BAR.SYNC.DEFER_BLOCKING 0x0 ;  /* 0x0000000000007b1d */ /* 0x000fe20000010000 */
[----:B------:R-:W-:-:S13]  /*15f0*/  ISETP.NE.AND P0, PT, R3, RZ, PT ;  /* 0x000000ff0300720c */ /* 0x000fda0003f05270 */
[----:B---3--:R-:W-:Y:S05]  /*1600*/  @P0 BRA `(.L_x_17) ;  /* 0x0000004400800947 */ /* 0x008fea0003800000 */
[----:B------:R-:W0:Y:S01]  /*1610*/  S2UR UR5, SR_CgaCtaId ;  /* 0x00000000000579c3 */ /* 0x000e220000008800 */
[----:B------:R-:W-:Y:S01]  /*1620*/  UMOV UR4, 0x400 ;  /* 0x0000040000047882 */ /* 0x000fe20000000000 */
[----:B------:R-:W-:Y:S01]  /*1630*/  ISETP.GT.AND P2, PT, R4, 0x20, PT ;  /* 0x000000200400780c */ /* 0x000fe20003f44270 */
[----:B0-----:R-:W-:-:S09]  /*1640*/  ULEA UR4, UR5, UR4, 0x18 ;  /* 0x0000000405047291 */ /* 0x001fd2000f8ec0ff */
[----:B------:R-:W0:Y:S04]  /*1650*/  LDS.128 R16, [UR4+0x10] ;  /* 0x00001004ff107984 */ /* 0x000e280008000c00 */
[----:B------:R-:W1:Y:S04]  /*1660*/  LDS.128 R12, [UR4+0x20] ;  /* 0x00002004ff0c7984 */ /* 0x000e680008000c00 */
[----:B------:R-:W2:Y:S01]  /*1670*/  LDS.128 R8, [UR4+0x30] ;  /* 0x00003004ff087984 */ /* 0x000ea20008000c00 */
[----:B0-----:R-:W-:-:S06]  /*1680*/  DSETP.GEU.AND P1, PT, R6, R16, PT ;  /* 0x000000100600722a */ /* 0x001fcc0003f2e000 */
[-C--:B------:R-:W-:Y:S02]  /*1690*/  FSEL R3, R16, R6.reuse, !P1 ;  /* 0x0000000610037208 */ /* 0x080fe40004800000 */
[-C--:B------:R-:W-:Y:S02]  /*16a0*/  FSEL R17, R17, R7.reuse, !P1 ;  /* 0x0000000711117208 */ /* 0x080fe40004800000 */
[----:B------:R-:W-:Y:S02]  /*16b0*/  FSEL R6, R3, R6, P2 ;  /* 0x0000000603067208 */ /* 0x000fe40001000000 */
[----:B------:R-:W-:Y:S02]  /*16c0*/  FSEL R7, R17, R7, P2 ;  /* 0x0000000711077208 */ /* 0x000fe40001000000 */
[C---:B------:R-:W-:Y:S01]  /*16d0*/  ISETP.GT.AND P1, PT, R4.reuse, 0x40, PT ;  /* 0x000000400400780c */ /* 0x040fe20003f24270 */
[----:B------:R-:W-:Y:S01]  /*16e0*/  IMAD.MOV.U32 R2, RZ, RZ, R6 ;  /* 0x000000ffff027224 */ /* 0x000fe200078e0006 */
[----:B------:R-:W-:Y:S01]  /*16f0*/  ISETP.GT.AND P2, PT, R4, 0x60, PT ;  /* 0x000000600400780c */ /* 0x000fe20003f44270 */
[----:B------:R-:W-:-:S06]  /*1700*/  IMAD.MOV.U32 R3, RZ, RZ, R7 ;  /* 0x000000ffff037224 */ /* 0x000fcc00078e0007 */
[----:B------:R-:W-:-:S06]  /*1710*/  DSETP.GEU.AND P3, PT, R2, R18, PT ;  /* 0x000000120200722a */ /* 0x000fcc0003f6e000 */
[----:B------:R-:W-:Y:S02]  /*1720*/  @P1 FSEL R6, R18, R6, !P3 ;  /* 0x0000000612061208 */ /* 0x000fe40005800000 */
[----:B------:R-:W-:Y:S02]  /*1730*/  @P1 FSEL R7, R19, R7, !P3 ;  /* 0x0000000713071208 */ /* 0x000fe40005800000 */
[----:B------:R-:W-:Y:S01]  /*1740*/  ISETP.GT.AND P1, PT, R4, 0x80, PT ;  /* 0x000000800400780c */ /* 0x000fe20003f24270 */
[----:B------:R-:W-:Y:S02]  /*1750*/  IMAD.MOV.U32 R2, RZ, RZ, R6 ;  /* 0x000000ffff027224 */ /* 0x000fe400078e0006 */
[----:B------:R-:W-:-:S06]  /*1760*/  IMAD.MOV.U32 R3, RZ, RZ, R7 ;  /* 0x000000ffff037224 */ /* 0x000fcc00078e0007 */
[----:B-1----:R-:W-:Y:S01]  /*1770*/  DSETP.GEU.AND P3, PT, R2, R12, PT ;  /* 0x0000000c0200722a */ /* 0x002fe20003f6e000 */
[----:B------:R-:W0:Y:S05]  /*1780*/  LDS.64 R2, [UR4+0x40] ;  /* 0x00004004ff027984 */ /* 0x000e2a0008000a00 */
[----:B------:R-:W-:Y:S02]  /*1790*/  @P2 FSEL R6, R12, R6, !P3 ;  /* 0x000000060c062208 */ /* 0x000fe40005800000 */
[----:B------:R-:W-:Y:S02]  /*17a0*/  @P2 FSEL R7, R13, R7, !P3 ;  /* 0x000000070d072208 */ /* 0x000fe40005800000 */
[----:B------:R-:W-:-:S04]  /*17b0*/  ISETP.GT.AND P2, PT, R4, 0xa0, PT ;  /* 0x000000a00400780c */ /* 0x000fc80003f44270 */
[----:B------:R-:W-:-:S06]  /*17c0*/  DSETP.GEU.AND P3, PT, R6, R14, PT ;  /* 0x0000000e0600722a */ /* 0x000fcc0003f6e000 */
[----:B------:R-:W-:Y:S02]  /*17d0*/  @P1 FSEL R6, R14, R6, !P3 ;  /* 0x000000060e061208 */ /* 0x000fe40005800000 */
[----:B------:R-:W-:Y:S02]  /*17e0*/  @P1 FSEL R7, R15, R7, !P3 ;  /* 0x000000070f071208 */ /* 0x000fe40005800000 */
[----:B------:R-:W-:-:S04]  /*17f0*/  ISETP.GT.AND P1, PT, R4, 0xc0, PT ;  /* 0x000000c00400780c */ /* 0x000fc80003f24270 */
[----:B--2---:R-:W-:-:S06]  /*1800*/  DSETP.GEU.AND P3, PT, R6, R8, PT ;  /* 0x000000080600722a */ /* 0x004fcc0003f6e000 */
[----:B------:R-:W-:Y:S02]  /*1810*/  @P2 FSEL R6, R8, R6, !P3 ;  /* 0x0000000608062208 */ /* 0x000fe40005800000 */
[----:B------:R-:W-:Y:S02]  /*1820*/  @P2 FSEL R7, R9, R7, !P3 ;  /* 0x0000000709072208 */ /* 0x000fe40005800000 */
[----:B------:R-:W-:-:S04]  /*1830*/  ISETP.GT.AND P2, PT, R4, 0xe0, PT ;  /* 0x000000e00400780c */ /* 0x000fc80003f44270 */
[----:B------:R-:W-:-:S06]  /*1840*/  DSETP.GEU.AND P3, PT, R6, R10, PT ;  /* 0x0000000a0600722a */ /* 0x000fcc0003f6e000 */
[----:B------:R-:W-:Y:S02]  /*1850*/  @P1 FSEL R6, R10, R6, !P3 ;  /* 0x000000060a061208 */ /* 0x000fe40005800000 */
[----:B------:R-:W-:-:S03]  /*1860*/  @P1 FSEL R7, R11, R7, !P3 ;  /* 0x000000070b071208 */ /* 0x000fc60005800000 */
[----:B------:R-:W-:Y:S02]  /*1870*/  IMAD.MOV.U32 R4, RZ, RZ, R6 ;  /* 0x000000ffff047224 */ /* 0x000fe400078e0006 */
[----:B------:R-:W-:-:S06]  /*1880*/  IMAD.MOV.U32 R5, RZ, RZ, R7 ;  /* 0x000000ffff057224 */ /* 0x000fcc00078e0007 */
[----:B0-----:R-:W-:-:S06]  /*1890*/  DSETP.GEU.AND P1, PT, R4, R2, PT ;  /* 0x000000020400722a */ /* 0x001fcc0003f2e000 */
[----:B------:R-:W-:Y:S02]  /*18a0*/  @P2 FSEL R6, R2, R6, !P1 ;  /* 0x0000000602062208 */ /* 0x000fe40004800000 */
[----:B------:R-:W-:Y:S01]  /*18b0*/  @P2 FSEL R7, R3, R7, !P1 ;  /* 0x0000000703072208 */ /* 0x000fe20004800000 */
[----:B------:R-:W-:Y:S06]  /*18c0*/  BRA `(.L_x_17) ;  /* 0x0000004000d07947 */ /* 0x000fec0003800000 */
.L_x_3:
[----:B------:R-:W0:Y:S01]  /*18d0*/  S2R R0, SR_TID.X ;  /* 0x0000000000007919 */ /* 0x000e220000002100 */
[----:B------:R-:W1:Y:S02]  /*18e0*/  LDCU.64 UR4, c[0x0][0x380] ;  /* 0x00007000ff0477ac */ /* 0x000e640008000a00 */
[----:B-1----:R-:W-:Y:S02]  /*18f0*/  IMAD.U32 R2, RZ, RZ, UR4 ;  /* 0x00000004ff027e24 */ /* 0x002fe4000f8e00ff */
[----:B------:R-:W-:Y:S02]  /*1900*/  IMAD.U32 R3, RZ, RZ, UR5 ;  /* 0x00000005ff037e24 */ /* 0x000fe4000f8e00ff */
[----:B0-----:R-:W-:-:S04]  /*1910*/  IMAD.SHL.U32 R5, R0, 0x4, RZ ;  /* 0x0000000400057824 */ /* 0x001fc800078e00ff */
[----:B------:R-:W-:-:S05]  /*1920*/  IMAD.WIDE.U32 R6, R5, 0x8, R2 ;  /* 0x0000000805067825 */ /* 0x000fca00078e0002 */
[----:B------:R-:W2:Y:S04]  /*1930*/  LDG.E.128.CONSTANT R20, desc[UR6][R6.64] ;  /* 0x0000000606147981 */ /* 0x000ea8000c1e9d00 */
[----:B------:R-:W3:Y:S04]  /*1940*/  LDG.E.128.CONSTANT R12, desc[UR6][R6.64+0x10] ;  /* 0x00001006060c7981 */ /* 0x000ee8000c1e9d00 */
[----:B------:R-:W4:Y:S04]  /*1950*/  LDG.E.128.CONSTANT R8, desc[UR6][R6.64+0x2000] ;  /* 0x0020000606087981 */ /* 0x000f28000c1e9d00 */
[----:B------:R0:W5:Y:S01]  /*1960*/  LDG.E.128.CONSTANT R16, desc[UR6][R6.64+0x2010] ;  /* 0x0020100606107981 */ /* 0x000162000c1e9d00 */
[----:B------:R-:W-:Y:S01]  /*1970*/  ISETP.GE.U32.AND P1, PT, R4, 0x1000, PT ;  /* 0x000010000400780c */ /* 0x000fe20003f26070 */
[----:B------:R-:W-:Y:S01]  /*1980*/  UMOV UR4, 0x800 ;  /* 0x0000080000047882 */ /* 0x000fe20000000000 */
[----:B--2---:R-:W-:-:S06]  /*1990*/  DSETP.GEU.AND P0, PT, R20, R22, PT ;  /* 0x000000161400722a */ /* 0x004fcc0003f0e000 */
[----:B------:R-:W-:Y:S02]  /*19a0*/  FSEL R20, R22, R20, !P0 ;  /* 0x0000001416147208 */ /* 0x000fe40004000000 */
[----:B------:R-:W-:-:S06]  /*19b0*/  FSEL R21, R23, R21, !P0 ;  /* 0x0000001517157208 */ /* 0x000fcc0004000000 */
[----:B---3--:R-:W-:-:S06]  /*19c0*/  DSETP.GEU.AND P0, PT, R20, R12, PT ;  /* 0x0000000c1400722a */ /* 0x008fcc0003f0e000 */
[----:B------:R-:W-:Y:S02]  /*19d0*/  FSEL R12, R12, R20, !P0 ;  /* 0x000000140c0c7208 */ /* 0x000fe40004000000 */
[----:B------:R-:W-:-:S06]  /*19e0*/  FSEL R13, R13, R21, !P0 ;  /* 0x000000150d0d7208 */ /* 0x000fcc0004000000 */
[----:B------:R-:W-:-:S06]  /*19f0*/  DSETP.GEU.AND P0, PT, R12, R14, PT ;  /* 0x0000000e0c00722a */ /* 0x000fcc0003f0e000 */
[----:B------:R-:W-:Y:S02]  /*1a00*/  FSEL R12, R14, R12, !P0 ;  /* 0x0000000c0e0c7208 */ /* 0x000fe40004000000 */
[----:B------:R-:W-:-:S06]  /*1a10*/  FSEL R13, R15, R13, !P0 ;  /* 0x0000000d0f0d7208 */ /* 0x000fcc0004000000 */
[----:B----4-:R-:W-:-:S06]  /*1a20*/  DSETP.GEU.AND P0, PT, R12, R8, PT ;  /* 0x000000080c00722a */ /* 0x010fcc0003f0e000 */
[----:B0-----:R-:W-:Y:S02]  /*1a30*/  FSEL R6, R8, R12, !P0 ;  /* 0x0000000c08067208 */ /* 0x001fe40004000000 */
[----:B------:R-:W-:-:S06]  /*1a40*/  FSEL R7, R9, R13, !P0 ;  /* 0x0000000d09077208 */ /* 0x000fcc0004000000 */
[----:B------:R-:W-:-:S06]  /*1a50*/  DSETP.GEU.AND P0, PT, R6, R10, PT ;  /* 0x0000000a0600722a */ /* 0x000fcc0003f0e000 */
[----:B------:R-:W-:Y:S02]  /*1a60*/  FSEL R6, R10, R6, !P0 ;  /* 0x000000060a067208 */ /* 0x000fe40004000000 */
[----:B------:R-:W-:-:S06]  /*1a70*/  FSEL R7, R11, R7, !P0 ;  /* 0x000000070b077208 */ /* 0x000fcc0004000000 */
[----:B-----5:R-:W-:-:S06]  /*1a80*/  DSETP.GEU.AND P0, PT, R6, R16, PT ;  /* 0x000000100600722a */ /* 0x020fcc0003f0e000 */
[----:B------:R-:W-:Y:S02]  /*1a90*/  FSEL R6, R16, R6, !P0 ;  /* 0x0000000610067208 */ /* 0x000fe40004000000 */
[----:B------:R-:W-:-:S06]  /*1aa0*/  FSEL R7, R17, R7, !P0 ;  /* 0x0000000711077208 */ /* 0x000fcc0004000000 */
[----:B------:R-:W-:-:S06]  /*1ab0*/  DSETP.GEU.AND P0, PT, R6, R18, PT ;  /* 0x000000120600722a */ /* 0x000fcc0003f0e000 */
[----:B------:R-:W-:Y:S02]  /*1ac0*/  FSEL R6, R18, R6, !P0 ;  /* 0x0000000612067208 */ /* 0x000fe40004000000 */
[----:B------:R-:W-:Y:S01]  /*1ad0*/  FSEL R7, R19, R7, !P0 ;  /* 0x0000000713077208 */ /* 0x000fe20004000000 */
[----:B------:R-:W-:Y:S06]  /*1ae0*/  @!P1 BRA `(.L_x_18) ;  /* 0x0000000000a49947 */ /* 0x000fec0003800000 */
[----:B------:R-:W0:Y:S01]  /*1af0*/  LDC R24, c[0x0][0x390] ;  /* 0x0000e400ff187b82 */ /* 0x000e220000000800 */
[----:B------:R-:W-:Y:S01]  /*1b00*/  VIADD R25, R4, 0xfffff800 ;  /* 0xfffff80004197836 */ /* 0x000fe20000000000 */
[----:B------:R-:W-:-:S06]  /*1b10*/  UMOV UR4, 0x800 ;  /* 0x0000080000047882 */ /* 0x000fcc0000000000 */
[----:B------:R-:W1:Y:S02]  /*1b20*/  LDC.64 R2, c[0x0][0x380] ;  /* 0x0000e000ff027b82 */ /* 0x000e640000000a00 */
.L_x_20:
[----:B------:R-:W-:-:S04]  /*1b30*/  VIADD R27, R5, UR4 ;  /* 0x00000004051b7c36 */ /* 0x000fc80008000000 */
[----:B-1----:R-:W-:-:S05]  /*1b40*/  IMAD.WIDE.U32 R26, R27, 0x8, R2 ;  /* 0x000000081b1a7825 */ /* 0x002fca00078e0002 */
[----:B------:R-:W2:Y:S04]  /*1b50*/  LDG.E.128.CONSTANT R12, desc[UR6][R26.64] ;  /* 0x000000061a0c7981 */ /* 0x000ea8000c1e9d00 */
[----:B------:R-:W3:Y:S04]  /*1b60*/  LDG.E.128.CONSTANT R16, desc[UR6][R26.64+0x10] ;  /* 0x000010061a107981 */ /* 0x000ee8000c1e9d00 */
[----:B------:R-:W4:Y:S04]  /*1b70*/  LDG.E.128.CONSTANT R20, desc[UR6][R26.64+0x2000] ;  /* 0x002000061a147981 */ /* 0x000f28000c1e9d00 */
[----:B------:R-:W5:Y:S01]  /*1b80*/  LDG.E.128.CONSTANT R8, desc[UR6][R26.64+0x2010] ;  /* 0x002010061a087981 */ /* 0x000f62000c1e9d00 */
[----:B0-----:R-:W-:Y:S01]  /*1b90*/  IMAD.MOV.U32 R4, RZ, RZ, R24 ;  /* 0x000000ffff047224 */ /* 0x001fe200078e0018 */
[----:B--2---:R-:W-:-:S06]  /*1ba0*/  DSETP.GEU.AND P0, PT, R6, R12, PT ;  /* 0x0000000c0600722a */ /* 0x004fcc0003f0e000 */
[----:B------:R-:W-:Y:S02]  /*1bb0*/  FSEL R6, R12, R6, !P0 ;  /* 0x000000060c067208 */ /* 0x000fe40004000000 */
[----:B------:R-:W-:-:S06]  /*1bc0*/  FSEL R7, R13, R7, !P0 ;  /* 0x000000070d077208 */ /* 0x000fcc0004000000 */
[----:B------:R-:W-:-:S06]  /*1bd0*/  DSETP.GEU.AND P0, PT, R6, R14, PT ;  /* 0x0000000e0600722a */ /* 0x000fcc0003f0e000 */
        /* <DEDUP_REMOVED lines=14> */
[----:B-----5:R-:W-:-:S06]  /*1cc0*/  DSETP.GEU.AND P0, PT, R6, R8, PT ;  /* 0x000000080600722a */ /* 0x020fcc0003f0e000 */
[----:B------:R-:W-:Y:S01]  /*1cd0*/  FSEL R6, R8, R6, !P0 ;  /* 0x0000000608067208 */ /* 0x000fe20004000000 */
[----:B------:R-:W-:Y:S01]  /*1ce0*/  VIADD R8, R4, -UR4 ;  /* 0x8000000404087c36 */ /* 0x000fe20008000000 */
[----:B------:R-:W-:-:S04]  /*1cf0*/  FSEL R7, R9, R7, !P0 ;  /* 0x0000000709077208 */ /* 0x000fc80004000000 */
[----:B------:R-:W-:Y:S02]  /*1d00*/  ISETP.GE.AND P1, PT, R8, 0x800, PT ;  /* 0x000008000800780c */ /* 0x000fe40003f26270 */
[----:B------:R-:W-:-:S06]  /*1d10*/  DSETP.GEU.AND P0, PT, R6, R10, PT ;  /* 0x0000000a0600722a */ /* 0x000fcc0003f0e000 */
[----:B------:R-:W-:Y:S02]  /*1d20*/  FSEL R6, R10, R6, !P0 ;  /* 0x000000060a067208 */ /* 0x000fe40004000000 */
[----:B------:R-:W-:-:S03]  /*1d30*/  FSEL R7, R11, R7, !P0 ;  /* 0x000000070b077208 */ /* 0x000fc60004000000 */
[----:B------:R-:W-:Y:S05]  /*1d40*/  @!P1 BRA `(.L_x_19) ;  /* 0x0000000c00009947 */ /* 0x000fea0003800000 */
[----:B------:R-:W-:-:S06]  /*1d50*/  UIADD3 UR4, UPT, UPT, UR4, 0x800, URZ ;  /* 0x0000080004047890 */ /* 0x000fcc000fffe0ff */
[----:B------:R-:W-:-:S13]  /*1d60*/  ISETP.LT.AND P0, PT, R25, UR4, PT ;  /* 0x0000000419007c0c */ /* 0x000fda000bf01270 */
[----:B------:R-:W-:Y:S05]  /*1d70*/  @!P0 BRA `(.L_x_20) ;  /* 0xfffffffc006c8947 */ /* 0x000fea000383ffff */
.L_x_18:
[----:B------:R-:W-:-:S13]  /*1d80*/  ISETP.LE.AND P0, PT, R4, UR4, PT ;  /* 0x0000000404007c0c */ /* 0x000fda000bf03270 */
[----:B------:R-:W-:Y:S05]  /*1d90*/  @P0 BRA `(.L_x_19) ;  /* 0x0000000800ec0947 */ /* 0x000fea0003800000 */
[----:B------:R-:W-:Y:S01]  /*1da0*/  VIADD R41, R4, -UR4 ;  /* 0x8000000404297c36 */ /* 0x000fe20008000000 */
[----:B------:R-:W-:Y:S04]  /*1db0*/  BSSY.RECONVERGENT B1, `(.L_x_19) ;  /* 0x00000b9000017945 */ /* 0x000fe80003800200 */
[----:B------:R-:W-:-:S13]  /*1dc0*/  ISETP.GE.AND P0, PT, R0, R41, PT ;  /* 0x000000290000720c */ /* 0x000fda0003f06270 */
[----:B------:R-:W-:Y:S05]  /*1dd0*/  @P0 BRA `(.L_x_21) ;  /* 0x0000000800d80947 */ /* 0x000fea0003800000 */
[----:B------:R-:W-:Y:S01]  /*1de0*/  LOP3.LUT R5, RZ, R0, RZ, 0x33, !PT ;  /* 0x00000000ff057212 */ /* 0x000fe200078e33ff */
[----:B------:R-:W-:Y:S01]  /*1df0*/  BSSY.RECONVERGENT B2, `(.L_x_22) ;  /* 0x0000016000027945 */ /* 0x000fe20003800200 */
[----:B------:R-:W-:Y:S02]  /*1e00*/  IMAD.MOV.U32 R40, RZ, RZ, R0 ;  /* 0x000000ffff287224 */ /* 0x000fe400078e0000 */
[----:B------:R-:W-:-:S04]  /*1e10*/  IADD3 R4, PT, PT, R4, -UR4, R5 ;  /* 0x8000000404047c10 */ /* 0x000fc8000fffe005 */
[C---:B------:R-:W-:Y:S02]  /*1e20*/  LOP3.LUT R5, R4.reuse, 0x300, RZ, 0xc0, !PT ;  /* 0x0000030004057812 */ /* 0x040fe400078ec0ff */
[----:B------:R-:W-:Y:S02]  /*1e30*/  ISETP.GE.U32.AND P2, PT, R4, 0x300, PT ;  /* 0x000003000400780c */ /* 0x000fe40003f46070 */
[----:B------:R-:W-:-:S13]  /*1e40*/  ISETP.NE.AND P0, PT, R5, 0x300, PT ;  /* 0x000003000500780c */ /* 0x000fda0003f05270 */
[----:B------:R-:W-:Y:S05]  /*1e50*/  @!P0 BRA `(.L_x_23) ;  /* 0x00000000003c8947 */ /* 0x000fea0003800000 */
[----:B------:R-:W-:Y:S01]  /*1e60*/  LEA.HI R4, R4, 0x1, RZ, 0x18 ;  /* 0x0000000104047811 */ /* 0x000fe200078fc0ff */
[----:B------:R-:W-:Y:S02]  /*1e70*/  VIADD R9, R0, UR4 ;  /* 0x0000000400097c36 */ /* 0x000fe40008000000 */
[----:B------:R-:W-:Y:S01]  /*1e80*/  IMAD.MOV.U32 R40, RZ, RZ, R0 ;  /* 0x000000ffff287224 */ /* 0x000fe200078e0000 */
[----:B------:R-:W-:-:S05]  /*1e90*/  LOP3.LUT R4, R4, 0x3, RZ, 0xc0, !PT ;  /* 0x0000000304047812 */ /* 0x000fca00078ec0ff */
[----:B------:R-:W-:-:S07]  /*1ea0*/  IMAD.MOV R8, RZ, RZ, -R4 ;  /* 0x000000ffff087224 */ /* 0x000fce00078e0a04 */
.L_x_24:
[----:B------:R-:W-:-:S06]  /*1eb0*/  IMAD.WIDE.U32 R4, R9, 0x8, R2 ;  /* 0x0000000809047825 */ /* 0x000fcc00078e0002 */
[----:B------:R-:W2:Y:S01]  /*1ec0*/  LDG.E.64.CONSTANT R4, desc[UR6][R4.64] ;  /* 0x0000000604047981 */ /* 0x000ea2000c1e9b00 */
[----:B------:R-:W-:Y:S02]  /*1ed0*/  VIADD R8, R8, 0x1 ;  /* 0x0000000108087836 */ /* 0x000fe40000000000 */
[----:B------:R-:W-:Y:S02]  /*1ee0*/  VIADD R40, R40, 0x100 ;  /* 0x0000010028287836 */ /* 0x000fe40000000000 */
[----:B------:R-:W-:Y:S01]  /*1ef0*/  VIADD R9, R9, 0x100 ;  /* 0x0000010009097836 */ /* 0x000fe20000000000 */
[----:B------:R-:W-:Y:S01]  /*1f00*/  ISETP.NE.AND P1, PT, R8, RZ, PT ;  /* 0x000000ff0800720c */ /* 0x000fe20003f25270 */
[----:B--2---:R-:W-:-:S06]  /*1f10*/  DSETP.GEU.AND P0, PT, R6, R4, PT ;  /* 0x000000040600722a */ /* 0x004fcc0003f0e000 */
[----:B------:R-:W-:Y:S02]  /*1f20*/  FSEL R6, R4, R6, !P0 ;  /* 0x0000000604067208 */ /* 0x000fe40004000000 */
[----:B------:R-:W-:-:S04]  /*1f30*/  FSEL R7, R5, R7, !P0 ;  /* 0x0000000705077208 */ /* 0x000fc80004000000 */
[----:B------:R-:W-:Y:S05]  /*1f40*/  @P1 BRA `(.L_x_24) ;  /* 0xfffffffc00d81947 */ /* 0x000fea000383ffff */
.L_x_23:
[----:B------:R-:W-:Y:S05]  /*1f50*/  BSYNC.RECONVERGENT B2 ;  /* 0x0000000000027941 */ /* 0x000fea0003800200 */
.L_x_22:
[----:B------:R-:W-:Y:S05]  /*1f60*/  @!P2 BRA `(.L_x_21) ;  /* 0x000000080074a947 */ /* 0x000fea0003800000 */
[----:B------:R-:W0:Y:S01]  /*1f70*/  LDCU.64 UR8, c[0x0][0x380] ;  /* 0x00007000ff0877ac */ /* 0x000e220008000a00 */
[----:B------:R-:W-:Y:S01]  /*1f80*/  IMAD.IADD R9, R41, 0x1, -R40 ;  /* 0x0000000129097824 */ /* 0x000fe200078e0a28 */
[C---:B------:R-:W-:Y:S01]  /*1f90*/  IADD3 R5, P0, PT, R40.reuse, UR4, RZ ;  /* 0x0000000428057c10 */ /* 0x040fe2000ff1e0ff */
[----:B------:R-:W-:Y:S01]  /*1fa0*/  BSSY.RECONVERGENT B2, `(.L_x_25) ;  /* 0x0000059000027945 */ /* 0x000fe20003800200 */
[----:B------:R-:W-:Y:S02]  /*1fb0*/  VIADD R43, R40, UR4 ;  /* 0x00000004282b7c36 */ /* 0x000fe40008000000 */
[----:B------:R-:W-:Y:S01]  /*1fc0*/  ISETP.GT.AND P1, PT, R9, 0xc00, PT ;  /* 0x00000c000900780c */ /* 0x000fe20003f24270 */
[----:B------:R-:W-:Y:S01]  /*1fd0*/  IMAD.X R8, RZ, RZ, RZ, P0 ;  /* 0x000000ffff087224 */ /* 0x000fe200000e06ff */
[----:B0-----:R-:W-:-:S04]  /*1fe0*/  LEA R4, P0, R5, UR8, 0x3 ;  /* 0x0000000805047c11 */ /* 0x001fc8000f8018ff */
[----:B------:R-:W-:Y:S02]  /*1ff0*/  LEA.HI.X R5, R5, UR9, R8, 0x3, P0 ;  /* 0x0000000905057c11 */ /* 0x000fe400080f1c08 */
[----:B------:R-:W-:-:S05]  /*2000*/  IADD3 R4, P0, PT, R4, 0x1000, RZ ;  /* 0x0000100004047810 */ /* 0x000fca0007f1e0ff */
[----:B------:R-:W-:Y:S01]  /*2010*/  IMAD.X R5, RZ, RZ, R5, P0 ;  /* 0x000000ffff057224 */ /* 0x000fe200000e0605 */
[----:B------:R-:W-:Y:S01]  /*2020*/  PLOP3.LUT P0, PT, PT, PT, PT, 0x80, 0x8 ;  /* 0x000000000008781c */ /* 0x000fe20003f0f070 */
[----:B------:R-:W-:-:S12]  /*2030*/  @!P1 BRA `(.L_x_26) ;  /* 0x00000004003c9947 */ /* 0x000fd80003800000 */
[----:B------:R-:W-:Y:S01]  /*2040*/  PLOP3.LUT P0, PT, PT, PT, PT, 0x8, 0x80 ;  /* 0x000000000080781c */ /* 0x000fe20003f0e170 */
[----:B------:R-:W-:-:S12]  /*2050*/  VIADD R45, R41, 0xfffff400 ;  /* 0xfffff400292d7836 */ /* 0x000fd80000000000 */
.L_x_27:
[C---:B------:R-:W-:Y:S01]  /*2060*/  IMAD.WIDE.U32 R38, R43.reuse, 0x8, R2 ;  /* 0x000000082b267825 */ /* 0x040fe200078e0002 */
[----:B------:R-:W2:Y:S04]  /*2070*/  LDG.E.64.CONSTANT R8, desc[UR6][R4.64+-0x800] ;  /* 0xfff8000604087981 */ /* 0x000ea8000c1e9b00 */
[----:B------:R-:W3:Y:S04]  /*2080*/  LDG.E.64.CONSTANT R10, desc[UR6][R4.64] ;  /* 0x00000006040a7981 */ /* 0x000ee8000c1e9b00 */
[----:B------:R-:W4:Y:S01]  /*2090*/  LDG.E.64.CONSTANT R38, desc[UR6][R38.64] ;  /* 0x0000000626267981 */ /* 0x000f22000c1e9b00 */
[----:B------:R-:W-:-:S03]  /*20a0*/  VIADD R15, R43, 0x400 ;  /* 0x000004002b0f7836 */ /* 0x000fc60000000000 */
[----:B------:R-:W5:Y:S01]  /*20b0*/  LDG.E.64.CONSTANT R12, desc[UR6][R4.64+0x800] ;  /* 0x00080006040c7981 */ /* 0x000f62000c1e9b00 */
[----:B------:R-:W-:-:S03]  /*20c0*/  IMAD.WIDE.U32 R14, R15, 0x8, R2 ;  /* 0x000000080f0e7825 */ /* 0x000fc600078e0002 */
[----:B------:R-:W5:Y:S04]  /*20d0*/  LDG.E.64.CONSTANT R16, desc[UR6][R4.64+0x1800] ;  /* 0x0018000604107981 */ /* 0x000f68000c1e9b00 */
[----:B------:R-:W5:Y:S04]  /*20e0*/  LDG.E.64.CONSTANT R14, desc[UR6][R14.64] ;  /* 0x000000060e0e7981 */ /* 0x000f68000c1e9b00 */
[----:B------:R-:W5:Y:S01]  /*20f0*/  LDG.E.64.CONSTANT R18, desc[UR6][R4.64+0x2000] ;  /* 0x0020000604127981 */ /* 0x000f62000c1e9b00 */
        /* <DEDUP_REMOVED lines=11> */
[----:B------:R-:W5:Y:S04]  /*21b0*/  LDG.E.64.CONSTANT R34, desc[UR6][R4.64+0x6000] ;  /* 0x0060000604227981 */ /* 0x000f68000c1e9b00 */
[----:B------:R0:W5:Y:S01]  /*21c0*/  LDG.E.64.CONSTANT R36, desc[UR6][R4.64+0x6800] ;  /* 0x0068000604247981 */ /* 0x000162000c1e9b00 */
[----:B------:R-:W-:-:S05]  /*21d0*/  VIADD R40, R40, 0x1000 ;  /* 0x0000100028287836 */ /* 0x000fca0000000000 */
[----:B------:R-:W-:Y:S02]  /*21e0*/  ISETP.GE.AND P2, PT, R40, R45, PT ;  /* 0x0000002d2800720c */ /* 0x000fe40003f46270 */
[----:B0-----:R-:W-:Y:S01]  /*21f0*/  IADD3 R4, P3, PT, R4, 0x8000, RZ ;  /* 0x0000800004047810 */ /* 0x001fe20007f7e0ff */
[----:B------:R-:W-:-:S04]  /*2200*/  VIADD R43, R43, 0x1000 ;  /* 0x000010002b2b7836 */ /* 0x000fc80000000000 */
[----:B------:R-:W-:Y:S01]  /*2210*/  IMAD.X R5, RZ, RZ, R5, P3 ;  /* 0x000000ffff057224 */ /* 0x000fe200018e0605 */
[----:B----4-:R-:W-:-:S06]  /*2220*/  DSETP.GEU.AND P1, PT, R6, R38, PT ;  /* 0x000000260600722a */ /* 0x010fcc0003f2e000 */
[----:B------:R-:W-:Y:S02]  /*2230*/  FSEL R6, R38, R6, !P1 ;  /* 0x0000000626067208 */ /* 0x000fe40004800000 */
[----:B------:R-:W-:-:S06]  /*2240*/  FSEL R7, R39, R7, !P1 ;  /* 0x0000000727077208 */ /* 0x000fcc0004800000 */
[----:B--2---:R-:W-:-:S06]  /*2250*/  DSETP.GEU.AND P1, PT, R6, R8, PT ;  /* 0x000000080600722a */ /* 0x004fcc0003f2e000 */
[----:B------:R-:W-:Y:S02]  /*2260*/  FSEL R6, R8, R6, !P1 ;  /* 0x0000000608067208 */ /* 0x000fe40004800000 */
[----:B------:R-:W-:-:S06]  /*2270*/  FSEL R7, R9, R7, !P1 ;  /* 0x0000000709077208 */ /* 0x000fcc0004800000 */
[----:B---3--:R-:W-:-:S06]  /*2280*/  DSETP.GEU.AND P1, PT, R6, R10, PT ;  /* 0x0000000a0600722a */ /* 0x008fcc0003f2e000 */
[----:B------:R-:W-:Y:S02]  /*2290*/  FSEL R6, R10, R6, !P1 ;  /* 0x000000060a067208 */ /* 0x000fe40004800000 */
[----:B------:R-:W-:-:S06]  /*22a0*/  FSEL R7, R11, R7, !P1 ;  /* 0x000000070b077208 */ /* 0x000fcc0004800000 */
[----:B-----5:R-:W-:-:S06]  /*22b0*/  DSETP.GEU.AND P1, PT, R6, R12, PT ;  /* 0x0000000c0600722a */ /* 0x020fcc0003f2e000 */
        /* <DEDUP_REMOVED lines=39> */
.L_x_26:
[----:B------:R-:W-:Y:S05]  /*2530*/  BSYNC.RECONVERGENT B2 ;  /* 0x0000000000027941 */ /* 0x000fea0003800200 */
.L_x_25:
[----:B------:R-:W-:Y:S01]  /*2540*/  IMAD.IADD R8, R41, 0x1, -R40 ;  /* 0x0000000129087824 */ /* 0x000fe200078e0a28 */
[----:B------:R-:W-:Y:S04]  /*2550*/  BSSY.RECONVERGENT B2, `(.L_x_28) ;  /* 0x000002b000027945 */ /* 0x000fe80003800200 */
[----:B------:R-:W-:-:S13]  /*2560*/  ISETP.GT.AND P1, PT, R8, 0x400, PT ;  /* 0x000004000800780c */ /* 0x000fda0003f24270 */
[----:B------:R-:W-:Y:S05]  /*2570*/  @!P1 BRA `(.L_x_29) ;  /* 0x0000000000a09947 */ /* 0x000fea0003800000 */
        /* <DEDUP_REMOVED lines=9> */
[----:B------:R-:W5:Y:S04]  /*2610*/  LDG.E.64.CONSTANT R22, desc[UR6][R4.64+0x2000] ;  /* 0x0020000604167981 */ /* 0x000f68000c1e9b00 */
[----:B------:R0:W5:Y:S01]  /*2620*/  LDG.E.64.CONSTANT R8, desc[UR6][R4.64+0x2800] ;  /* 0x0028000604087981 */ /* 0x000162000c1e9b00 */
[----:B------:R-:W-:-:S02]  /*2630*/  VIADD R40, R40, 0x800 ;  /* 0x0000080028287836 */ /* 0x000fc40000000000 */
[----:B------:R-:W-:Y:S01]  /*2640*/  VIADD R43, R43, 0x800 ;  /* 0x000008002b2b7836 */ /* 0x000fe20000000000 */
[----:B0-----:R-:W-:-:S05]  /*2650*/  IADD3 R4, P2, PT, R4, 0x4000, RZ ;  /* 0x0000400004047810 */ /* 0x001fca0007f5e0ff */
        /* <DEDUP_REMOVED lines=22> */
[----:B------:R-:W-:Y:S01]  /*27c0*/  DSETP.GEU.AND P1, PT, R6, R8, PT ;  /* 0x000000080600722a */ /* 0x000fe20003f2e000 */
[----:B------:R-:W-:-:S05]  /*27d0*/  PLOP3.LUT P0, PT, PT, PT, PT, 0x8, 0x80 ;  /* 0x000000000080781c */ /* 0x000fca0003f0e170 */
[----:B------:R-:W-:Y:S02]  /*27e0*/  FSEL R6, R8, R6, !P1 ;  /* 0x0000000608067208 */ /* 0x000fe40004800000 */
[----:B------:R-:W-:-:S07]  /*27f0*/  FSEL R7, R9, R7, !P1 ;  /* 0x0000000709077208 */ /* 0x000fce0004800000 */
.L_x_29:
[----:B------:R-:W-:Y:S05]  /*2800*/  BSYNC.RECONVERGENT B2 ;  /* 0x0000000000027941 */ /* 0x000fea0003800200 */
.L_x_28:
[----:B------:R-:W-:-:S13]  /*2810*/  ISETP.LT.OR P0, PT, R40, R41, P0 ;  /* 0x000000292800720c */ /* 0x000fda0000701670 */
[----:B------:R-:W-:Y:S05]  /*2820*/  @!P0 BRA `(.L_x_21) ;  /* 0x0000000000448947 */ /* 0x000fea0003800000 */
[----:B------:R-:W-:Y:S01]  /*2830*/  IMAD.WIDE.U32 R2, R43, 0x8, R2 ;  /* 0x000000082b027825 */ /* 0x000fe200078e0002 */
[----:B------:R-:W2:Y:S04]  /*2840*/  LDG.E.64.CONSTANT R8, desc[UR6][R4.64+-0x800] ;  /* 0xfff8000604087981 */ /* 0x000ea8000c1e9b00 */
[----:B------:R-:W3:Y:S04]  /*2850*/  LDG.E.64.CONSTANT R10, desc[UR6][R4.64] ;  /* 0x00000006040a7981 */ /* 0x000ee8000c1e9b00 */
[----:B------:R-:W4:Y:S04]  /*2860*/  LDG.E.64.CONSTANT R2, desc[UR6][R2.64] ;  /* 0x0000000602027981 */ /* 0x000f28000c1e9b00 */
[----:B------:R-:W5:Y:S01]  /*2870*/  LDG.E.64.CONSTANT R12, desc[UR6][R4.64+0x800] ;  /* 0x00080006040c7981 */ /* 0x000f62000c1e9b00 */
        /* <DEDUP_REMOVED lines=11> */
[----:B------:R-:W-:-:S07]  /*2930*/  FSEL R7, R13, R3, !P0 ;  /* 0x000000030d077208 */ /* 0x000fce0004000000 */
.L_x_21:
[----:B------:R-:W-:Y:S05]  /*2940*/  BSYNC.RECONVERGENT B1 ;  /* 0x0000000000017941 */ /* 0x000fea0003800200 */
.L_x_19:
[----:B------:R-:W0:Y:S01]  /*2950*/  S2R R10, SR_LANEID ;  /* 0x00000000000a7919 */ /* 0x000e220000000000 */
[----:B------:R-:W-:Y:S04]  /*2960*/  SHFL.DOWN PT, R2, R6, 0x1, 0x1f ;  /* 0x08201f0006027f89 */ /* 0x000fe800000e0000 */
        /* <DEDUP_REMOVED lines=10> */
[----:B------:R-:W-:-:S02]  /*2a10*/  @!P2 MOV R7, 0x400 ;  /* 0x000004000007a802 */ /* 0x000fc40000000f00 */
        /* <DEDUP_REMOVED lines=8> */
[----:B------:R-:W-:Y:S01]  /*2aa0*/  SHFL.DOWN PT, R2, R4, 0x4, 0x1f ;  /* 0x08801f0004027f89 */ /* 0x000fe200000e0000 */
[----:B-1----:R-:W-:-:S03]  /*2ab0*/  @!P2 LEA R7, R8, R7, 0x18 ;  /* 0x000000070807a211 */ /* 0x002fc600078ec0ff */
[----:B------:R-:W0:Y:S02]  /*2ac0*/  SHFL.DOWN PT, R3, R5, 0x4, 0x1f ;  /* 0x08801f0005037f89 */ /* 0x000e2400000e0000 */
[----:B------:R-:W-:Y:S01]  /*2ad0*/  @!P2 IMAD.IADD R9, R6, 0x1, R7 ;  /* 0x000000010609a824 */ /* 0x000fe200078e0207 */
[----:B0-----:R-:W-:-:S06]  /*2ae0*/  DSETP.GEU.AND P0, PT, R4, R2, PT ;  /* 0x000000020400722a */ /* 0x001fcc0003f0e000 */
[----:B------:R-:W-:Y:S02]  /*2af0*/  @!P1 FSEL R4, R2, R4, !P0 ;  /* 0x0000000402049208 */ /* 0x000fe40004000000 */
[----:B------:R-:W-:Y:S02]  /*2b00*/  @!P1 FSEL R5, R3, R5, !P0 ;  /* 0x0000000503059208 */ /* 0x000fe40004000000 */
[----:B------:R-:W-:Y:S01]  /*2b10*/  ISETP.GT.AND P1, PT, R10, 0x17, PT ;  /* 0x000000170a00780c */ /* 0x000fe20003f24270 */
[----:B------:R-:W-:Y:S04]  /*2b20*/  SHFL.DOWN PT, R2, R4, 0x8, 0x1f ;  /* 0x09001f0004027f89 */ /* 0x000fe800000e0000 */
[----:B------:R-:W0:Y:S02]  /*2b30*/  SHFL.DOWN PT, R3, R5, 0x8, 0x1f ;  /* 0x09001f0005037f89 */ /* 0x000e2400000e0000 */
[----:B0-----:R-:W-:-:S06]  /*2b40*/  DSETP.GEU.AND P0, PT, R4, R2, PT ;  /* 0x000000020400722a */ /* 0x001fcc0003f0e000 */
[----:B------:R-:W-:Y:S02]  /*2b50*/  @!P1 FSEL R4, R2, R4, !P0 ;  /* 0x0000000402049208 */ /* 0x000fe40004000000 */
[----:B------:R-:W-:Y:S02]  /*2b60*/  @!P1 FSEL R5, R3, R5, !P0 ;  /* 0x0000000503059208 */ /* 0x000fe40004000000 */
[----:B------:R-:W-:Y:S01]  /*2b70*/  ISETP.GT.AND P1, PT, R10, 0xf, PT ;  /* 0x0000000f0a00780c */ /* 0x000fe20003f24270 */
[----:B------:R-:W-:Y:S04]  /*2b80*/  SHFL.DOWN PT, R2, R4, 0x10, 0x1f ;  /* 0x0a001f0004027f89 */ /* 0x000fe800000e0000 */
[----:B------:R-:W0:Y:S02]  /*2b90*/  SHFL.DOWN PT, R3, R5, 0x10, 0x1f ;  /* 0x0a001f0005037f89 */ /* 0x000e2400000e0000 */
[----:B0-----:R-:W-:-:S06]  /*2ba0*/  DSETP.GEU.AND P0, PT, R4, R2, PT ;  /* 0x000000020400722a */ /* 0x001fcc0003f0e000 */
[----:B------:R-:W-:Y:S02]  /*2bb0*/  FSEL R2, R2, R4, !P0 ;  /* 0x0000000402027208 */ /* 0x000fe40004000000 */
        /* <DEDUP_REMOVED lines=10> */
[----:B--2---:R-:W0:Y:S04]  /*2c60*/  LDS.128 R8, [UR4+0x10] ;  /* 0x00001004ff087984 */ /* 0x004e280008000c00 */
        /* <DEDUP_REMOVED lines=25> */
.L_x_2:
        /* <DEDUP_REMOVED lines=12> */
.L_x_32:
[----:B------:R-:W-:Y:S05]  /*2ec0*/  BSYNC.RECONVERGENT B1 ;  /* 0x0000000000017941 */ /* 0x000fea0003800200 */
.L_x_31:
        /* <DEDUP_REMOVED lines=17> */
.L_x_37:
        /* <DEDUP_REMOVED lines=12> */
.L_x_36:
[----:B------:R-:W-:Y:S05]  /*30a0*/  BSYNC.RECONVERGENT B2 ;  /* 0x0000000000027941 */ /* 0x000fea0003800200 */
.L_x_35:
        /* <DEDUP_REMOVED lines=9> */
.L_x_40:
        /* <DEDUP_REMOVED lines=74> */
.L_x_39:
[----:B------:R-:W-:Y:S05]  /*35e0*/  BSYNC.RECONVERGENT B2 ;  /* 0x0000000000027941 */ /* 0x000fea0003800200 */
.L_x_38:
        /* <DEDUP_REMOVED lines=42> */
.L_x_42:
[----:B------:R-:W-:Y:S05]  /*3890*/  BSYNC.RECONVERGENT B2 ;  /* 0x0000000000027941 */ /* 0x000fea0003800200 */
.L_x_41:
        /* <DEDUP_REMOVED lines=20> */
.L_x_34:
[----:B------:R-:W-:Y:S05]  /*39e0*/  BSYNC.RECONVERGENT B1 ;  /* 0x0000000000017941 */ /* 0x000fea0003800200 */
.L_x_33:
        /* <DEDUP_REMOVED lines=14> */
[----:B------:R-:W-:Y:S01]  /*3ad0*/  IMAD.MOV.U32 R2, RZ, RZ, R9 ;  /* 0x000000ffff027224 */ /* 0x000fe200078e0009 */
[----:B------:R-:W-:Y:S01]  /*3ae0*/  @!P2 MOV R4, 0x400 ;  /* 0x000004000004a802 */ /* 0x000fe20000000f00 */
[----:B------:R-:W-:Y:S01]  /*3af0*/  IMAD.MOV.U32 R3, RZ, RZ, R11 ;  /* 0x000000ffff037224 */ /* 0x000fe200078e000b */
[----:B------:R-:W0:Y:S01]  /*3b00*/  SHFL.DOWN PT, R7, R11, 0x2, 0x1f ;  /* 0x08401f000b077f89 */ /* 0x000e2200000e0000 */
[----:B------:R-:W-:Y:S01]  /*3b10*/  @!P2 SHF.R.U32.HI R0, RZ, 0x2, R5 ;  /* 0x00000002ff00a819 */ /* 0x000fe20000011605 */
[----:B------:R-:W1:Y:S03]  /*3b20*/  @!P2 S2R R13, SR_CgaCtaId ;  /* 0x00000000000da919 */ /* 0x000e660000008800 */
[----:B------:R-:W-:Y:S01]  /*3b30*/  @!P2 LOP3.LUT R0, R0, 0xf8, RZ, 0xc0, !PT ;  /* 0x000000f80000a812 */ /* 0x000fe200078ec0ff */
[----:B0-----:R-:W-:-:S06]  /*3b40*/  DSETP.GEU.AND P0, PT, R2, R6, PT ;  /* 0x000000060200722a */ /* 0x001fcc0003f0e000 */
[----:B------:R-:W-:Y:S02]  /*3b50*/  @!P1 FSEL R9, R6, R9, !P0 ;  /* 0x0000000906099208 */ /* 0x000fe40004000000 */
[----:B------:R-:W-:Y:S02]  /*3b60*/  @!P1 FSEL R11, R7, R11, !P0 ;  /* 0x0000000b070b9208 */ /* 0x000fe40004000000 */
[----:B------:R-:W-:Y:S01]  /*3b70*/  ISETP.GT.AND P1, PT, R8, 0x1b, PT ;  /* 0x0000001b0800780c */ /* 0x000fe20003f24270 */
[----:B------:R-:W-:Y:S01]  /*3b80*/  SHFL.DOWN PT, R2, R9, 0x4, 0x1f ;  /* 0x08801f0009027f89 */ /* 0x000fe200000e0000 */
[----:B------:R-:W-:Y:S01]  /*3b90*/  IMAD.MOV.U32 R6, RZ, RZ, R9 ;  /* 0x000000ffff067224 */ /* 0x000fe200078e0009 */
[----:B-1----:R-:W-:Y:S01]  /*3ba0*/  @!P2 LEA R13, R13, R4, 0x18 ;  /* 0x000000040d0da211 */ /* 0x002fe200078ec0ff */
[----:B------:R-:W-:Y:S01]  /*3bb0*/  IMAD.MOV.U32 R7, RZ, RZ, R11 ;  /* 0x000000ffff077224 */ /* 0x000fe200078e000b */
[----:B------:R-:W0:Y:S03]  /*3bc0*/  SHFL.DOWN PT, R3, R11, 0x4, 0x1f ;  /* 0x08801f000b037f89 */ /* 0x000e2600000e0000 */
[----:B------:R-:W-:-:S02]  /*3bd0*/  @!P2 IMAD.IADD R13, R0, 0x1, R13 ;  /* 0x00000001000da824 */ /* 0x000fc400078e020d */
[----:B0-----:R-:W-:-:S06]  /*3be0*/  DSETP.GEU.AND P0, PT, R6, R2, PT ;  /* 0x000000020600722a */ /* 0x001fcc0003f0e000 */
[----:B------:R-:W-:Y:S02]  /*3bf0*/  @!P1 FSEL R9, R2, R9, !P0 ;  /* 0x0000000902099208 */ /* 0x000fe40004000000 */
[----:B------:R-:W-:Y:S02]  /*3c00*/  @!P1 FSEL R11, R3, R11, !P0 ;  /* 0x0000000b030b9208 */ /* 0x000fe40004000000 */
[----:B------:R-:W-:Y:S01]  /*3c10*/  ISETP.GT.AND P1, PT, R8, 0x17, PT ;  /* 0x000000170800780c */ /* 0x000fe20003f24270 */
[----:B------:R-:W-:Y:S01]  /*3c20*/  SHFL.DOWN PT, R2, R9, 0x8, 0x1f ;  /* 0x09001f0009027f89 */ /* 0x000fe200000e0000 */
[----:B------:R-:W-:Y:S02]  /*3c30*/  IMAD.MOV.U32 R6, RZ, RZ, R9 ;  /* 0x000000ffff067224 */ /* 0x000fe400078e0009 */
[----:B------:R-:W-:Y:S01]  /*3c40*/  IMAD.MOV.U32 R7, RZ, RZ, R11 ;  /* 0x000000ffff077224 */ /* 0x000fe200078e000b */
[----:B------:R-:W0:Y:S05]  /*3c50*/  SHFL.DOWN PT, R3, R11, 0x8, 0x1f ;  /* 0x09001f000b037f89 */ /* 0x000e2a00000e0000 */
        /* <DEDUP_REMOVED lines=20> */
[----:B------:R-:W0:Y:S04]  /*3da0*/  LDS.128 R8, [UR4+0x10] ;  /* 0x00001004ff087984 */ /* 0x000e280008000c00 */
[----:B-1----:R-:W1:Y:S01]  /*3db0*/  LDS.128 R12, [UR4+0x20] ;  /* 0x00002004ff0c7984 */ /* 0x002e620008000c00 */
        /* <DEDUP_REMOVED lines=24> */
.L_x_43:
        /* <DEDUP_REMOVED lines=20> */
[----:B------:R-:W0:Y:S05]  /*4080*/  SHFL.DOWN PT, R7, R0, 0x2, R11 ;  /* 0x0840000000077989 */ /* 0x000e2a00000e000b */
[----:B0-----:R-:W-:-:S06]  /*4090*/  DSETP.GEU.AND P0, PT, R2, R6, PT ;  /* 0x000000060200722a */ /* 0x001fcc0003f0e000 */
[----:B------:R-:W-:Y:S01]  /*40a0*/  @!P1 FSEL R9, R6, R9, !P0 ;  /* 0x0000000906099208 */ /* 0x000fe20004000000 */
[----:B------:R-:W-:Y:S01]  /*40b0*/  VIADD R6, R8, 0x4 ;  /* 0x0000000408067836 */ /* 0x000fe20000000000 */
[----:B------:R-:W-:-:S03]  /*40c0*/  @!P1 FSEL R0, R7, R0, !P0 ;  /* 0x0000000007009208 */ /* 0x000fc60004000000 */
[----:B------:R-:W-:Y:S01]  /*40d0*/  SHFL.DOWN PT, R2, R9, 0x4, R11 ;  /* 0x0880000009027989 */ /* 0x000fe200000e000b */
[----:B------:R-:W-:Y:S01]  /*40e0*/  ISETP.GT.AND P1, PT, R6, R11, PT ;  /* 0x0000000b0600720c */ /* 0x000fe20003f24270 */
[----:B------:R-:W-:Y:S02]  /*40f0*/  IMAD.MOV.U32 R6, RZ, RZ, R9 ;  /* 0x000000ffff067224 */ /* 0x000fe400078e0009 */
[----:B------:R-:W0:Y:S01]  /*4100*/  SHFL.DOWN PT, R3, R0, 0x4, R11 ;  /* 0x0880000000037989 */ /* 0x000e2200000e000b */
[----:B------:R-:W-:-:S06]  /*4110*/  IMAD.MOV.U32 R7, RZ, RZ, R0 ;  /* 0x000000ffff077224 */ /* 0x000fcc00078e0000 */
[----:B0-----:R-:W-:Y:S01]  /*4120*/  DSETP.GEU.AND P0, PT, R6, R2, PT ;  /* 0x000000020600722a */ /* 0x001fe20003f0e000 */
[----:B------:R-:W-:-:S05]  /*4130*/  VIADD R6, R8, 0x8 ;  /* 0x0000000808067836 */ /* 0x000fca0000000000 */
        /* <DEDUP_REMOVED lines=15> */
[----:B------:R-:W-:Y:S02]  /*4230*/  IMAD.MOV.U32 R6, RZ, RZ, R9 ;  /* 0x000000ffff067224 */ /* 0x000fe400078e0009 */
[----:B------:R-:W-:Y:S01]  /*4240*/  IMAD.MOV.U32 R7, RZ, RZ, R0 ;  /* 0x000000ffff077224 */ /* 0x000fe200078e0000 */
[----:B------:R-:W0:Y:S05]  /*4250*/  SHFL.DOWN PT, R3, R0, 0x10, R11 ;  /* 0x0a00000000037989 */ /* 0x000e2a00000e000b */
[----:B0-----:R-:W-:Y:S01]  /*4260*/  DSETP.GEU.AND P1, PT, R6, R2, PT ;  /* 0x000000020600722a */ /* 0x001fe20003f2e000 */
[----:B------:R-:W-:-:S02]  /*4270*/  @!P0 MOV R7, 0x400 ;  /* 0x0000040000078802 */ /* 0x000fc40000000f00 */
[----:B------:R-:W-:Y:S02]  /*4280*/  @!P0 SHF.R.U32.HI R6, RZ, 0x2, R5 ;  /* 0x00000002ff068819 */ /* 0x000fe40000011605 */
[----:B-1----:R-:W-:Y:S02]  /*4290*/  @!P0 LEA R7, R10, R7, 0x18 ;  /* 0x000000070a078211 */ /* 0x002fe400078ec0ff */
[----:B------:R-:W-:Y:S02]  /*42a0*/  @!P0 LOP3.LUT R6, R6, 0xf8, RZ, 0xc0, !PT ;  /* 0x000000f806068812 */ /* 0x000fe400078ec0ff */
[----:B------:R-:W-:Y:S02]  /*42b0*/  @!P2 FSEL R9, R2, R9, !P1 ;  /* 0x000000090209a208 */ /* 0x000fe40004800000 */
[----:B------:R-:W-:Y:S01]  /*42c0*/  @!P2 FSEL R0, R3, R0, !P1 ;  /* 0x000000000300a208 */ /* 0x000fe20004800000 */
[----:B------:R-:W-:Y:S02]  /*42d0*/  @!P0 IMAD.IADD R3, R6, 0x1, R7 ;  /* 0x0000000106038824 */ /* 0x000fe400078e0207 */
[----:B------:R-:W-:-:S02]  /*42e0*/  IMAD.MOV.U32 R6, RZ, RZ, R9 ;  /* 0x000000ffff067224 */ /* 0x000fc400078e0009 */
[----:B------:R-:W-:-:S05]  /*42f0*/  IMAD.MOV.U32 R7, RZ, RZ, R0 ;  /* 0x000000ffff077224 */ /* 0x000fca00078e0000 */
[----:B------:R1:W-:Y:S01]  /*4300*/  @!P0 STS.64 [R3+0x8], R6 ;  /* 0x0000080603008388 */ /* 0x0003e20000000a00 */
[----:B------:R-:W-:Y:S01]  /*4310*/  BAR.SYNC.DEFER_BLOCKING 0x0 ;  /* 0x0000000000007b1d */ /* 0x000fe20000010000 */
[----:B------:R-:W-:-:S13]  /*4320*/  ISETP.NE.AND P0, PT, R5, RZ, PT ;  /* 0x000000ff0500720c */ /* 0x000fda0003f05270 */
[----:B-1----:R-:W-:Y:S05]  /*4330*/  @P0 BRA `(.L_x_17) ;  /* 0x0000001800340947 */ /* 0x002fea0003800000 */
[----:B------:R-:W0:Y:S01]  /*4340*/  S2UR UR5, SR_CgaCtaId ;  /* 0x00000000000579c3 */ /* 0x000e220000008800 */
[----:B------:R-:W-:Y:S01]  /*4350*/  UMOV UR4, 0x400 ;  /* 0x0000040000047882 */ /* 0x000fe20000000000 */
[C---:B------:R-:W-:Y:S02]  /*4360*/  ISETP.GT.AND P3, PT, R4.reuse, 0x20, PT ;  /* 0x000000200400780c */ /* 0x040fe40003f64270 */
        /* <DEDUP_REMOVED lines=10> */
[----:B------:R-:W-:Y:S01]  /*4410*/  ISETP.GT.AND P1, PT, R4, 0x60, PT ;  /* 0x000000600400780c */ /* 0x000fe20003f24270 */
[----:B------:R-:W-:Y:S02]  /*4420*/  IMAD.MOV.U32 R2, RZ, RZ, R6 ;  /* 0x000000ffff027224 */ /* 0x000fe400078e0006 */
        /* <DEDUP_REMOVED lines=29> */
.L_x_30:
[----:B------:R-:W0:Y:S01]  /*4600*/  S2R R41, SR_TID.X ;  /* 0x0000000000297919 */ /* 0x000e220000002100 */
[----:B------:R-:W0:Y:S02]  /*4610*/  LDC.64 R6, c[0x0][0x380] ;  /* 0x0000e000ff067b82 */ /* 0x000e240000000a00 */
[----:B0-----:R-:W-:-:S05]  /*4620*/  IMAD.WIDE.U32 R6, R41, 0x8, R6 ;  /* 0x0000000829067825 */ /* 0x001fca00078e0006 */
[----:B------:R-:W2:Y:S04]  /*4630*/  LDG.E.64.CONSTANT R20, desc[UR6][R6.64] ;  /* 0x0000000606147981 */ /* 0x000ea8000c1e9b00 */
[----:B------:R-:W2:Y:S04]  /*4640*/  LDG.E.64.CONSTANT R2, desc[UR6][R6.64+0x800] ;  /* 0x0008000606027981 */ /* 0x000ea8000c1e9b00 */
[----:B------:R-:W3:Y:S04]  /*4650*/  LDG.E.64.CONSTANT R8, desc[UR6][R6.64+0x1000] ;  /* 0x0010000606087981 */ /* 0x000ee8000c1e9b00 */
[----:B------:R-:W4:Y:S04]  /*4660*/  LDG.E.64.CONSTANT R10, desc[UR6][R6.64+0x1800] ;  /* 0x00180006060a7981 */ /* 0x000f28000c1e9b00 */
[----:B------:R-:W5:Y:S04]  /*4670*/  LDG.E.64.CONSTANT R12, desc[UR6][R6.64+0x2000] ;  /* 0x00200006060c7981 */ /* 0x000f68000c1e9b00 */
[----:B------:R-:W5:Y:S04]  /*4680*/  LDG.E.64.CONSTANT R14, desc[UR6][R6.64+0x2800] ;  /* 0x00280006060e7981 */ /* 0x000f68000c1e9b00 */
[----:B------:R-:W5:Y:S04]  /*4690*/  LDG.E.64.CONSTANT R16, desc[UR6][R6.64+0x3000] ;  /* 0x0030000606107981 */ /* 0x000f68000c1e9b00 */
[----:B------:R-:W5:Y:S01]  /*46a0*/  LDG.E.64.CONSTANT R18, desc[UR6][R6.64+0x3800] ;  /* 0x0038000606127981 */ /* 0x000f62000c1e9b00 */
[----:B------:R-:W-:Y:S01]  /*46b0*/  ISETP.GE.U32.AND P1, PT, R4, 0x1000, PT ;  /* 0x000010000400780c */ /* 0x000fe20003f26070 */
[----:B------:R-:W-:Y:S01]  /*46c0*/  IMAD.MOV.U32 R45, RZ, RZ, 0x800 ;  /* 0x00000800ff2d7424 */ /* 0x000fe200078e00ff */
[----:B--2---:R-:W-:-:S06]  /*46d0*/  DSETP.GEU.AND P0, PT, R20, R2, PT ;  /* 0x000000021400722a */ /* 0x004fcc0003f0e000 */
        /* <DEDUP_REMOVED lines=21> */
[----:B------:R-:W0:Y:S01]  /*4830*/  LDC R24, c[0x0][0x390] ;  /* 0x0000e400ff187b82 */ /* 0x000e220000000800 */
[----:B------:R-:W-:Y:S02]  /*4840*/  VIADD R0, R4, 0xfffff800 ;  /* 0xfffff80004007836 */ /* 0x000fe40000000000 */
[----:B------:R-:W-:-:S07]  /*4850*/  IMAD.MOV.U32 R45, RZ, RZ, 0x800 ;  /* 0x00000800ff2d7424 */ /* 0x000fce00078e00ff */
.L_x_46:
[----:B------:R-:W-:-:S05]  /*4860*/  IMAD.WIDE R4, R45, 0x8, R6 ;  /* 0x000000082d047825 */ /* 0x000fca00078e0206 */
[----:B------:R-:W2:Y:S04]  /*4870*/  LDG.E.64.CONSTANT R10, desc[UR6][R4.64] ;  /* 0x00000006040a7981 */ /* 0x000ea8000c1e9b00 */
[----:B------:R-:W3:Y:S04]  /*4880*/  LDG.E.64.CONSTANT R12, desc[UR6][R4.64+0x800] ;  /* 0x00080006040c7981 */ /* 0x000ee8000c1e9b00 */
[----:B------:R-:W4:Y:S04]  /*4890*/  LDG.E.64.CONSTANT R14, desc[UR6][R4.64+0x1000] ;  /* 0x00100006040e7981 */ /* 0x000f28000c1e9b00 */
[----:B------:R-:W5:Y:S04]  /*48a0*/  LDG.E.64.CONSTANT R16, desc[UR6][R4.64+0x1800] ;  /* 0x0018000604107981 */ /* 0x000f68000c1e9b00 */
[----:B------:R-:W5:Y:S04]  /*48b0*/  LDG.E.64.CONSTANT R18, desc[UR6][R4.64+0x2000] ;  /* 0x0020000604127981 */ /* 0x000f68000c1e9b00 */
[----:B------:R-:W5:Y:S04]  /*48c0*/  LDG.E.64.CONSTANT R20, desc[UR6][R4.64+0x2800] ;  /* 0x0028000604147981 */ /* 0x000f68000c1e9b00 */
[----:B------:R-:W5:Y:S04]  /*48d0*/  LDG.E.64.CONSTANT R22, desc[UR6][R4.64+0x3000] ;  /* 0x0030000604167981 */ /* 0x000f68000c1e9b00 */
[----:B------:R0:W5:Y:S02]  /*48e0*/  LDG.E.64.CONSTANT R8, desc[UR6][R4.64+0x3800] ;  /* 0x0038000604087981 */ /* 0x000164000c1e9b00 */
[----:B0-----:R-:W-:-:S04]  /*48f0*/  IMAD.MOV.U32 R4, RZ, RZ, R24 ;  /* 0x000000ffff047224 */ /* 0x001fc800078e0018 */
[----:B------:R-:W-:-:S05]  /*4900*/  IMAD.IADD R5, R4, 0x1, -R45 ;  /* 0x0000000104057824 */ /* 0x000fca00078e0a2d */
[----:B------:R-:W-:Y:S01]  /*4910*/  ISETP.GE.AND P1, PT, R5, 0x800, PT ;  /* 0x000008000500780c */ /* 0x000fe20003f26270 */
        /* <DEDUP_REMOVED lines=25> */
[----:B------:R-:W-:-:S05]  /*4ab0*/  VIADD R45, R45, 0x800 ;  /* 0x000008002d2d7836 */ /* 0x000fca0000000000 */
[----:B------:R-:W-:-:S13]  /*4ac0*/  ISETP.GT.AND P0, PT, R45, R0, PT ;  /* 0x000000002d00720c */ /* 0x000fda0003f04270 */
[----:B------:R-:W-:Y:S05]  /*4ad0*/  @!P0 BRA `(.L_x_46) ;  /* 0xfffffffc00608947 */ /* 0x000fea000383ffff */
.L_x_44:
[----:B------:R-:W-:-:S13]  /*4ae0*/  ISETP.GE.AND P0, PT, R45, R4, PT ;  /* 0x000000042d00720c */ /* 0x000fda0003f06270 */
[----:B------:R-:W-:Y:S05]  /*4af0*/  @P0 BRA `(.L_x_45) ;  /* 0x0000000800fc0947 */ /* 0x000fea0003800000 */
[----:B------:R-:W-:Y:S01]  /*4b00*/  IMAD.IADD R0, R4, 0x1, -R45 ;  /* 0x0000000104007824 */ /* 0x000fe200078e0a2d */
[----:B------:R-:W-:Y:S04]  /*4b10*/  BSSY.RECONVERGENT B1, `(.L_x_45) ;  /* 0x00000bd000017945 */ /* 0x000fe80003800200 */
[----:B------:R-:W-:-:S13]  /*4b20*/  ISETP.GE.AND P0, PT, R41, R0, PT ;  /* 0x000000002900720c */ /* 0x000fda0003f06270 */
[----:B------:R-:W-:Y:S05]  /*4b30*/  @P0 BRA `(.L_x_47) ;  /* 0x0000000800e80947 */ /* 0x000fea0003800000 */
[----:B------:R-:W-:Y:S01]  /*4b40*/  LOP3.LUT R5, RZ, R41, RZ, 0x33, !PT ;  /* 0x00000029ff057212 */ /* 0x000fe200078e33ff */
[----:B------:R-:W-:Y:S01]  /*4b50*/  BSSY.RECONVERGENT B2, `(.L_x_48) ;  /* 0x0000017000027945 */ /* 0x000fe20003800200 */
[----:B------:R-:W-:Y:S02]  /*4b60*/  IMAD.MOV.U32 R43, RZ, RZ, R41 ;  /* 0x000000ffff2b7224 */ /* 0x000fe400078e0029 */
[----:B------:R-:W-:-:S04]  /*4b70*/  IADD3 R4, PT, PT, -R45, R4, R5 ;  /* 0x000000042d047210 */ /* 0x000fc80007ffe105 */
[C---:B------:R-:W-:Y:S02]  /*4b80*/  LOP3.LUT R5, R4.reuse, 0x300, RZ, 0xc0, !PT ;  /* 0x0000030004057812 */ /* 0x040fe400078ec0ff */
[----:B------:R-:W-:Y:S02]  /*4b90*/  ISETP.GE.U32.AND P2, PT, R4, 0x300, PT ;  /* 0x000003000400780c */ /* 0x000fe40003f46070 */
[----:B------:R-:W-:-:S13]  /*4ba0*/  ISETP.NE.AND P0, PT, R5, 0x300, PT ;  /* 0x000003000500780c */ /* 0x000fda0003f05270 */
[----:B------:R-:W-:Y:S05]  /*4bb0*/  @!P0 BRA `(.L_x_49) ;  /* 0x0000000000408947 */ /* 0x000fea0003800000 */
[----:B------:R-:W0:Y:S01]  /*4bc0*/  LDC.64 R6, c[0x0][0x380] ;  /* 0x0000e000ff067b82 */ /* 0x000e220000000a00 */
[----:B------:R-:W-:Y:S01]  /*4bd0*/  LEA.HI R4, R4, 0x1, RZ, 0x18 ;  /* 0x0000000104047811 */ /* 0x000fe200078fc0ff */
[----:B------:R-:W-:Y:S02]  /*4be0*/  IMAD.IADD R9, R41, 0x1, R45 ;  /* 0x0000000129097824 */ /* 0x000fe400078e022d */
[----:B------:R-:W-:Y:S01]  /*4bf0*/  IMAD.MOV.U32 R43, RZ, RZ, R41 ;  /* 0x000000ffff2b7224 */ /* 0x000fe200078e0029 */
[----:B------:R-:W-:-:S05]  /*4c00*/  LOP3.LUT R4, R4, 0x3, RZ, 0xc0, !PT ;  /* 0x0000000304047812 */ /* 0x000fca00078ec0ff */
[----:B------:R-:W-:-:S07]  /*4c10*/  IMAD.MOV R8, RZ, RZ, -R4 ;  /* 0x000000ffff087224 */ /* 0x000fce00078e0a04 */
.L_x_50:
[----:B0-----:R-:W-:-:S06]  /*4c20*/  IMAD.WIDE.U32 R4, R9, 0x8, R6 ;  /* 0x0000000809047825 */ /* 0x001fcc00078e0006 */
        /* <DEDUP_REMOVED lines=9> */
.L_x_49:
[----:B------:R-:W-:Y:S05]  /*4cc0*/  BSYNC.RECONVERGENT B2 ;  /* 0x0000000000027941 */ /* 0x000fea0003800200 */
.L_x_48:
[----:B------:R-:W-:Y:S05]  /*4cd0*/  @!P2 BRA `(.L_x_47) ;  /* 0x000000080080a947 */ /* 0x000fea0003800000 */
[----:B------:R-:W0:Y:S01]  /*4ce0*/  LDCU.64 UR4, c[0x0][0x380] ;  /* 0x00007000ff0477ac */ /* 0x000e220008000a00 */
[----:B------:R-:W-:Y:S01]  /*4cf0*/  IMAD.IADD R7, R0, 0x1, -R43 ;  /* 0x0000000100077824 */ /* 0x000fe200078e0a2b */
[C---:B------:R-:W-:Y:S01]  /*4d00*/  IADD3 R5, P0, PT, R43.reuse, R45, RZ ;  /* 0x0000002d2b057210 */ /* 0x040fe20007f1e0ff */
[----:B------:R-:W-:Y:S01]  /*4d10*/  BSSY.RECONVERGENT B2, `(.L_x_51) ;  /* 0x000005a000027945 */ /* 0x000fe20003800200 */
[----:B------:R-:W-:Y:S02]  /*4d20*/  IMAD.IADD R45, R43, 0x1, R45 ;  /* 0x000000012b2d7824 */ /* 0x000fe400078e022d */
        /* <DEDUP_REMOVED lines=8> */
[----:B------:R-:W0:Y:S01]  /*4db0*/  LDC.64 R6, c[0x0][0x380] ;  /* 0x0000e000ff067b82 */ /* 0x000e220000000a00 */
[----:B------:R-:W-:Y:S01]  /*4dc0*/  PLOP3.LUT P0, PT, PT, PT, PT, 0x8, 0x80 ;  /* 0x000000000080781c */ /* 0x000fe20003f0e170 */
[----:B------:R-:W-:-:S12]  /*4dd0*/  VIADD R40, R0, 0xfffff400 ;  /* 0xfffff40000287836 */ /* 0x000fd80000000000 */
.L_x_53:
[C---:B0-----:R-:W-:Y:S01]  /*4de0*/  IMAD.WIDE.U32 R38, R45.reuse, 0x8, R6 ;  /* 0x000000082d267825 */ /* 0x041fe200078e0006 */
        /* <DEDUP_REMOVED lines=76> */
.L_x_52:
[----:B------:R-:W-:Y:S05]  /*52b0*/  BSYNC.RECONVERGENT B2 ;  /* 0x0000000000027941 */ /* 0x000fea0003800200 */
.L_x_51:
[----:B------:R-:W-:Y:S01]  /*52c0*/  IMAD.IADD R6, R0, 0x1, -R43 ;  /* 0x0000000100067824 */ /* 0x000fe200078e0a2b */
[----:B------:R-:W-:Y:S04]  /*52d0*/  BSSY.RECONVERGENT B2, `(.L_x_54) ;  /* 0x000002c000027945 */ /* 0x000fe80003800200 */
[----:B------:R-:W-:-:S13]  /*52e0*/  ISETP.GT.AND P1, PT, R6, 0x400, PT ;  /* 0x000004000600780c */ /* 0x000fda0003f24270 */
[----:B------:R-:W-:Y:S05]  /*52f0*/  @!P1 BRA `(.L_x_55) ;  /* 0x0000000000a49947 */ /* 0x000fea0003800000 */
[----:B------:R-:W0:Y:S01]  /*5300*/  LDC.64 R16, c[0x0][0x380] ;  /* 0x0000e000ff107b82 */ /* 0x000e220000000a00 */
[----:B------:R-:W2:Y:S04]  /*5310*/  LDG.E.64.CONSTANT R10, desc[UR6][R4.64+-0x800] ;  /* 0xfff80006040a7981 */ /* 0x000ea8000c1e9b00 */
[----:B------:R-:W3:Y:S01]  /*5320*/  LDG.E.64.CONSTANT R12, desc[UR6][R4.64] ;  /* 0x00000006040c7981 */ /* 0x000ee2000c1e9b00 */
[----:B------:R-:W-:-:S03]  /*5330*/  VIADD R7, R45, 0x400 ;  /* 0x000004002d077836 */ /* 0x000fc60000000000 */
[----:B------:R-:W4:Y:S04]  /*5340*/  LDG.E.64.CONSTANT R14, desc[UR6][R4.64+0x800] ;  /* 0x00080006040e7981 */ /* 0x000f28000c1e9b00 */
[----:B------:R-:W5:Y:S04]  /*5350*/  LDG.E.64.CONSTANT R18, desc[UR6][R4.64+0x1800] ;  /* 0x0018000604127981 */ /* 0x000f68000c1e9b00 */
[----:B------:R-:W5:Y:S01]  /*5360*/  LDG.E.64.CONSTANT R20, desc[UR6][R4.64+0x2000] ;  /* 0x0020000604147981 */ /* 0x000f62000c1e9b00 */
[----:B0-----:R-:W-:-:S06]  /*5370*/  IMAD.WIDE.U32 R8, R45, 0x8, R16 ;  /* 0x000000082d087825 */ /* 0x001fcc00078e0010 */
[----:B------:R-:W2:Y:S01]  /*5380*/  LDG.E.64.CONSTANT R8, desc[UR6][R8.64] ;  /* 0x0000000608087981 */ /* 0x000ea2000c1e9b00 */
[----:B------:R-:W-:-:S03]  /*5390*/  IMAD.WIDE.U32 R16, R7, 0x8, R16 ;  /* 0x0000000807107825 */ /* 0x000fc600078e0010 */
[----:B------:R0:W5:Y:S04]  /*53a0*/  LDG.E.64.CONSTANT R6, desc[UR6][R4.64+0x2800] ;  /* 0x0028000604067981 */ /* 0x000168000c1e9b00 */
[----:B------:R-:W5:Y:S01]  /*53b0*/  LDG.E.64.CONSTANT R16, desc[UR6][R16.64] ;  /* 0x0000000610107981 */ /* 0x000f62000c1e9b00 */
[----:B------:R-:W-:Y:S01]  /*53c0*/  VIADD R43, R43, 0x800 ;  /* 0x000008002b2b7836 */ /* 0x000fe20000000000 */
[----:B0-----:R-:W-:Y:S01]  /*53d0*/  IADD3 R4, P2, PT, R4, 0x4000, RZ ;  /* 0x0000400004047810 */ /* 0x001fe20007f5e0ff */
[----:B------:R-:W-:-:S04]  /*53e0*/  VIADD R45, R45, 0x800 ;  /* 0x000008002d2d7836 */ /* 0x000fc80000000000 */
[----:B------:R-:W-:Y:S01]  /*53f0*/  IMAD.X R5, RZ, RZ, R5, P2 ;  /* 0x000000ffff057224 */ /* 0x000fe200010e0605 */
        /* <DEDUP_REMOVED lines=25> */
.L_x_55:
[----:B------:R-:W-:Y:S05]  /*5590*/  BSYNC.RECONVERGENT B2 ;  /* 0x0000000000027941 */ /* 0x000fea0003800200 */
.L_x_54:
[----:B------:R-:W-:-:S13]  /*55a0*/  ISETP.LT.OR P0, PT, R43, R0, P0 ;  /* 0x000000002b00720c */ /* 0x000fda0000701670 */
[----:B------:R-:W-:Y:S05]  /*55b0*/  @!P0 BRA `(.L_x_47) ;  /* 0x0000000000488947 */ /* 0x000fea0003800000 */
[----:B------:R-:W0:Y:S01]  /*55c0*/  LDC.64 R6, c[0x0][0x380] ;  /* 0x0000e000ff067b82 */ /* 0x000e220000000a00 */
[----:B------:R-:W2:Y:S04]  /*55d0*/  LDG.E.64.CONSTANT R8, desc[UR6][R4.64+-0x800] ;  /* 0xfff8000604087981 */ /* 0x000ea8000c1e9b00 */
[----:B------:R-:W3:Y:S04]  /*55e0*/  LDG.E.64.CONSTANT R10, desc[UR6][R4.64] ;  /* 0x00000006040a7981 */ /* 0x000ee8000c1e9b00 */
[----:B------:R-:W4:Y:S01]  /*55f0*/  LDG.E.64.CONSTANT R12, desc[UR6][R4.64+0x800] ;  /* 0x00080006040c7981 */ /* 0x000f22000c1e9b00 */
[----:B0-----:R-:W-:-:S06]  /*5600*/  IMAD.WIDE.U32 R6, R45, 0x8, R6 ;  /* 0x000000082d067825 */ /* 0x001fcc00078e0006 */
[----:B------:R-:W5:Y:S02]  /*5610*/  LDG.E.64.CONSTANT R6, desc[UR6][R6.64] ;  /* 0x0000000606067981 */ /* 0x000f64000c1e9b00 */
[----:B-----5:R-:W-:-:S06]  /*5620*/  DSETP.GEU.AND P0, PT, R2, R6, PT ;  /* 0x000000060200722a */ /* 0x020fcc0003f0e000 */
        /* <DEDUP_REMOVED lines=10> */
[----:B------:R-:W-:-:S07]  /*56d0*/  FSEL R3, R13, R3, !P0 ;  /* 0x000000030d037208 */ /* 0x000fce0004000000 */
.L_x_47:
[----:B------:R-:W-:Y:S05]  /*56e0*/  BSYNC.RECONVERGENT B1 ;  /* 0x0000000000017941 */ /* 0x000fea0003800200 */
.L_x_45:
        /* <DEDUP_REMOVED lines=54> */
[----:B------:R-:W1:Y:S01]  /*5a50*/  S2UR UR5, SR_CgaCtaId ;  /* 0x00000000000579c3 */ /* 0x000e620000008800 */
[----:B------:R-:W-:Y:S02]  /*5a60*/  UMOV UR4, 0x400 ;  /* 0x0000040000047882 */ /* 0x000fe40000000000 */
[----:B-1----:R-:W-:-:S09]  /*5a70*/  ULEA UR4, UR5, UR4, 0x18 ;  /* 0x0000000405047291 */ /* 0x002fd2000f8ec0ff */
[----:B0-----:R-:W0:Y:S04]  /*5a80*/  LDS.128 R8, [UR4+0x10] ;  /* 0x00001004ff087984 */ /* 0x001e280008000c00 */
        /* <DEDUP_REMOVED lines=23> */
[----:B------:R-:W-:-:S07]  /*5c00*/  FSEL R7, R3, R5, !P1 ;  /* 0x0000000503077208 */ /* 0x000fce0004800000 */
.L_x_17:
[----:B------:R-:W-:Y:S05]  /*5c10*/  BSYNC.RECONVERGENT B0 ;  /* 0x0000000000007941 */ /* 0x000fea0003800200 */
.L_x_1:
[----:B------:R-:W-:Y:S05]  /*5c20*/  @P0 EXIT ;  /* 0x000000000000094d */ /* 0x000fea0003800000 */
[----:B------:R-:W4:Y:S01]  /*5c30*/  LDCU.64 UR8, c[0x0][0x398] ;  /* 0x00007300ff0877ac */ /* 0x000f220008000a00 */
[----:B---3--:R-:W3:Y:S01]  /*5c40*/  LDC.64 R4, c[0x0][0x388] ;  /* 0x0000e200ff047b82 */ /* 0x008ee20000000a00 */
[----:B------:R-:W0:Y:S01]  /*5c50*/  LDCU.64 UR4, c[0x0][0x398] ;  /* 0x00007300ff0477ac */ /* 0x000e220008000a00 */
[----:B----4-:R-:W-:-:S06]  /*5c60*/  DSETP.GT.AND P0, PT, R6, UR8, PT ;  /* 0x0000000806007e2a */ /* 0x010fcc000bf04000 */
[----:B012---:R-:W-:Y:S02]  /*5c70*/  FSEL R2, R6, UR4, P0 ;  /* 0x0000000406027c08 */ /* 0x007fe40008000000 */
[----:B------:R-:W-:-:S05]  /*5c80*/  FSEL R3, R7, UR5, P0 ;  /* 0x0000000507037c08 */ /* 0x000fca0008000000 */
[----:B---3--:R-:W-:Y:S01]  /*5c90*/  STG.E.64 desc[UR6][R4.64], R2 ;  /* 0x0000000204007986 */ /* 0x008fe2000c101b06 */
[----:B------:R-:W-:Y:S05]  /*5ca0*/  EXIT ;  /* 0x000000000000794d */ /* 0x000fea0003800000 */
.L_x_56:
[----:B------:R-:W-:-:S00]  /*5cb0*/  BRA `(.L_x_56) ;  /* 0xfffffffc00fc7947 */ /* 0x000fc0000383ffff */
[----:B------:R-:W-:-:S00]  /*5cc0*/  NOP ;  /* 0x0000000000007918 */ /* 0x000fc00000000000 */
        /* <DEDUP_REMOVED lines=11> */
.L_x_155:


//--------------------- .text._ZN3cub18CUB_300001_SM_10006detail6reduce18DeviceReduceKernelINS2_10policy_hubIdjN4cuda3__47maximumIvEEE10Policy1000EPdjS8_dNS5_3std3__410__identityEEEvT0_PT3_T1_NS0_13GridEvenShareISI_EET2_T4_ --------------------------
	.section	.text._ZN3cub18CUB_300001_SM_10006detail6reduce18DeviceReduceKernelINS2_10policy_hubIdjN4cuda3__47maximumIvEEE10Policy1000EPdjS8_dNS5_3std3__410__identityEEEvT0_PT3_T1_NS0_13GridEvenShareISI_EET2_T4_,"ax",@progbits
	.align	128
        .global         _ZN3cub18CUB_300001_SM_10006detail6reduce18DeviceReduceKernelINS2_10policy_hubIdjN4cuda3__47maximumIvEEE10Policy1000EPdjS8_dNS5_3std3__410__identityEEEvT0_PT3_T1_NS0_13GridEvenShareISI_EET2_T4_
        .type           _ZN3cub18CUB_300001_SM_10006detail6reduce18DeviceReduceKernelINS2_10policy_hubIdjN4cuda3__47maximumIvEEE10Policy1000EPdjS8_dNS5_3std3__410__identityEEEvT0_PT3_T1_NS0_13GridEvenShareISI_EET2_T4_,@function
        .size           _ZN3cub18CUB_300001_SM_10006detail6reduce18DeviceReduceKernelINS2_10policy_hubIdjN4cuda3__47maximumIvEEE10Policy1000EPdjS8_dNS5_3std3__410__identityEEEvT0_PT3_T1_NS0_13GridEvenShareISI_EET2_T4_,(.L_x_156 - _ZN3cub18CUB_300001_SM_10006detail6reduce18DeviceReduceKernelINS2_10policy_hubIdjN4cuda3__47maximumIvEEE10Policy1000EPdjS8_dNS5_3std3__410__identityEEEvT0_PT3_T1_NS0_13GridEvenShareISI_EET2_T4_)
        .other          _ZN3cub18CUB_300001_SM_10006detail6reduce18DeviceReduceKernelINS2_10policy_hubIdjN4cuda3__47maximumIvEEE10Policy1000EPdjS8_dNS5_3std3__410__identityEEEvT0_PT3_T1_NS0_13GridEvenShareISI_EET2_T4_,@"STO_CUDA_ENTRY STV_DEFAULT"
_ZN3cub18CUB_300001_SM_10006detail6reduce18DeviceReduceKernelINS2_10policy_hubIdjN4cuda3__47maximumIvEEE10Policy1000EPdjS8_dNS5_3std3__410__identityEEEvT0_PT3_T1_NS0_13GridEvenShareISI_EET2_T4_:
.text._ZN3cub18CUB_300001_SM_10006detail6reduce18DeviceReduceKernelINS2_10policy_hubIdjN4cuda3__47maximumIvEEE10Policy1000EPdjS8_dNS5_3std3__410__identityEEEvT0_PT3_T1_NS0_13GridEvenShareISI_EET2_T4_:
[----:B------:R-:W-:Y:S01]  /*0000*/  LDC R1, c[0x0][0x37c] ;  /* 0x0000df00ff017b82 */ /* 0x000fe20000000800 */
[----:B------:R-:W0:Y:S07]  /*0010*/  LDCU UR4, c[0x0][0x380] ;  /* 0x00007000ff0477ac */ /* 0x000e2e0008000800 */
[----:B------:R-:W1:Y:S01]  /*0020*/  S2UR UR16, SR_CTAID.X ;  /* 0x00000000001079c3 */ /* 0x000e620000002500 */
[----:B------:R-:W-:Y:S01]  /*0030*/  BSSY.RECONVERGENT B0, `(.L_x_57) ;  /* 0x00003fa000007945 */ /* 0x000fe20003800200 */
[----:B------:R-:W2:Y:S01]  /*0040*/  LDCU UR5, c[0x0][0x3ac] ;  /* 0x00007580ff0577ac */ /* 0x000ea20008000800 */
[----:B------:R-:W3:Y:S01]  /*0050*/  LDCU.64 UR10, c[0x0][0x358] ;  /* 0x00006b00ff0a77ac */ /* 0x000ee20008000a00 */
[----:B0-----:R-:W-:-:S02]  /*0060*/  ULOP3.LUT UP0, URZ, UR4, 0x1f, URZ, 0xc0, !UPT ;  /* 0x0000001f04ff7892 */ /* 0x001fc4000f80c0ff */
[----:B--2---:R-:W-:-:S07]  /*0070*/  USHF.L.U32 UR5, UR5, 0xb, URZ ;  /* 0x0000000b05057899 */ /* 0x004fce00080006ff */
[----:B---3--:R-:W-:Y:S05]  /*0080*/  BRA.U UP0, `(.L_x_58) ;  /* 0x0000001d00dc7547 */ /* 0x008fea000b800000 */
[----:B------:R-:W1:Y:S02]  /*0090*/  LDCU UR8, c[0x0][0x3a8] ;  /* 0x00007500ff0877ac */ /* 0x000e640008000800 */
[----:B-1----:R-:W-:-:S04]  /*00a0*/  UIMAD UR12, UR16, -0x800, UR8 ;  /* 0xfffff800100c78a4 */ /* 0x002fc8000f8e0208 */
[----:B------:R-:W-:-:S09]  /*00b0*/  UISETP.GT.U32.AND UP0, UPT, UR12, 0x7ff, UPT ;  /* 0x000007ff0c00788c */ /* 0x000fd2000bf04070 */
[----:B------:R-:W-:Y:S05]  /*00c0*/  BRA.U UP0, `(.L_x_59) ;  /* 0x0000001100407547 */ /* 0x000fea000b800000 */
[----:B------:R-:W0:Y:S01]  /*00d0*/  S2R R0, SR_TID.X ;  /* 0x0000000000007919 */ /* 0x000e220000002100 */
[----:B------:R-:W-:Y:S01]  /*00e0*/  BSSY.RECONVERGENT B1, `(.L_x_60) ;  /* 0x000000b000017945 */ /* 0x000fe20003800200 */
[----:B------:R-:W-:Y:S02]  /*00f0*/  CS2R R2, SRZ ;  /* 0x0000000000027805 */ /* 0x000fe4000001ff00 */
[----:B0-----:R-:W-:Y:S01]  /*0100*/  ISETP.GE.U32.AND P0, PT, R0, UR12, PT ;  /* 0x0000000c00007c0c */ /* 0x001fe2000bf06070 */
[----:B------:R-:W-:-:S12]  /*0110*/  IMAD.MOV.U32 R8, RZ, RZ, R0 ;  /* 0x000000ffff087224 */ /* 0x000fd800078e0000 */
[----:B------:R-:W-:Y:S05]  /*0120*/  @P0 BRA `(.L_x_61) ;  /* 0x0000000000180947 */ /* 0x000fea0003800000 */
[----:B------:R-:W0:Y:S01]  /*0130*/  LDC.64 R2, c[0x0][0x380] ;  /* 0x0000e000ff027b82 */ /* 0x000e220000000a00 */
[----:B------:R-:W-:-:S04]  /*0140*/  IMAD.U32 R5, RZ, RZ, UR16 ;  /* 0x00000010ff057e24 */ /* 0x000fc8000f8e00ff */
[----:B------:R-:W-:-:S04]  /*0150*/  IMAD R5, R5, 0x800, R0 ;  /* 0x0000080005057824 */ /* 0x000fc800078e0200 */
[----:B0-----:R-:W-:-:S06]  /*0160*/  IMAD.WIDE.U32 R2, R5, 0x8, R2 ;  /* 0x0000000805027825 */ /* 0x001fcc00078e0002 */
[----:B------:R-:W5:Y:S01]  /*0170*/  LDG.E.64.CONSTANT R2, desc[UR10][R2.64] ;  /* 0x0000000a02027981 */ /* 0x000f62000c1e9b00 */
[----:B------:R-:W-:-:S07]  /*0180*/  VIADD R8, R0, 0x100 ;  /* 0x0000010000087836 */ /* 0x000fce0000000000 */
.L_x_61:
[----:B------:R-:W-:Y:S05]  /*0190*/  BSYNC.RECONVERGENT B1 ;  /* 0x0000000000017941 */ /* 0x000fea0003800200 */
.L_x_60:
[----:B------:R-:W-:Y:S01]  /*01a0*/  ISETP.GE.U32.AND P0, PT, R8, UR12, PT ;  /* 0x0000000c08007c0c */ /* 0x000fe2000bf06070 */
[----:B------:R-:W-:-:S12]  /*01b0*/  BSSY.RECONVERGENT B1, `(.L_x_62) ;  /* 0x000003d000017945 */ /* 0x000fd80003800200 */
[----:B------:R-:W-:Y:S05]  /*01c0*/  @P0 BRA `(.L_x_63) ;  /* 0x0000000000ec0947 */ /* 0x000fea0003800000 */
[----:B------:R-:W-:Y:S01]  /*01d0*/  LOP3.LUT R4, RZ, R8, RZ, 0x33, !PT ;  /* 0x00000008ff047212 */ /* 0x000fe200078e33ff */
[----:B------:R-:W-:Y:S01]  /*01e0*/  IMAD.U32 R6, RZ, RZ, UR16 ;  /* 0x00000010ff067e24 */ /* 0x000fe2000f8e00ff */
[----:B------:R-:W-:Y:S03]  /*01f0*/  BSSY.RECONVERGENT B2, `(.L_x_64) ;  /* 0x0000017000027945 */ /* 0x000fe60003800200 */
[----:B------:R-:W-:-:S04]  /*0200*/  VIADD R5, R4, UR8 ;  /* 0x0000000804057c36 */ /* 0x000fc80008000000 */
[----:B------:R-:W-:Y:S01]  /*0210*/  IMAD R4, R6, -0x800, R5 ;  /* 0xfffff80006047824 */ /* 0x000fe200078e0205 */
[----:B------:R-:W-:-:S04]  /*0220*/  LOP3.LUT R6, R5, 0x300, RZ, 0xc0, !PT ;  /* 0x0000030005067812 */ /* 0x000fc800078ec0ff */
[----:B------:R-:W-:Y:S02]  /*0230*/  ISETP.NE.AND P0, PT, R6, 0x300, PT ;  /* 0x000003000600780c */ /* 0x000fe40003f05270 */
[----:B------:R-:W-:-:S11]  /*0240*/  ISETP.GE.U32.AND P2, PT, R4, 0x300, PT ;  /* 0x000003000400780c */ /* 0x000fd60003f46070 */
[----:B------:R-:W-:Y:S05]  /*0250*/  @!P0 BRA `(.L_x_65) ;  /* 0x0000000000408947 */ /* 0x000fea0003800000 */
[----:B------:R-:W0:Y:S01]  /*0260*/  LDC.64 R6, c[0x0][0x380] ;  /* 0x0000e000ff067b82 */ /* 0x000e220000000a00 */
[----:B------:R-:W-:Y:S01]  /*0270*/  LEA.HI R4, R5, 0x1, RZ, 0x18 ;  /* 0x0000000105047811 */ /* 0x000fe200078fc0ff */
[----:B------:R-:W-:-:S03]  /*0280*/  IMAD.U32 R9, RZ, RZ, UR16 ;  /* 0x00000010ff097e24 */ /* 0x000fc6000f8e00ff */
[----:B------:R-:W-:Y:S01]  /*0290*/  LOP3.LUT R4, R4, 0x3, RZ, 0xc0, !PT ;  /* 0x0000000304047812 */ /* 0x000fe200078ec0ff */
[----:B------:R-:W-:-:S04]  /*02a0*/  IMAD R9, R9, 0x800, R8 ;  /* 0x0000080009097824 */ /* 0x000fc800078e0208 */
[----:B------:R-:W-:-:S07]  /*02b0*/  IMAD.MOV R10, RZ, RZ, -R4 ;  /* 0x000000ffff0a7224 */ /* 0x000fce00078e0a04 */
.L_x_66:
[----:B0-----:R-:W-:-:S06]  /*02c0*/  IMAD.WIDE.U32 R4, R9, 0x8, R6 ;  /* 0x0000000809047825 */ /* 0x001fcc00078e0006 */
[----:B------:R-:W2:Y:S01]  /*02d0*/  LDG.E.64.CONSTANT R4, desc[UR10][R4.64] ;  /* 0x0000000a04047981 */ /* 0x000ea2000c1e9b00 */
[----:B------:R-:W-:Y:S02]  /*02e0*/  VIADD R10, R10, 0x1 ;  /* 0x000000010a0a7836 */ /* 0x000fe40000000000 */
[----:B------:R-:W-:Y:S02]  /*02f0*/  VIADD R8, R8, 0x100 ;  /* 0x0000010008087836 */ /* 0x000fe40000000000 */
[----:B------:R-:W-:Y:S01]  /*0300*/  VIADD R9, R9, 0x100 ;  /* 0x0000010009097836 */ /* 0x000fe20000000000 */
[----:B------:R-:W-:Y:S01]  /*0310*/  ISETP.NE.AND P1, PT, R10, RZ, PT ;  /* 0x000000ff0a00720c */ /* 0x000fe20003f25270 */
[----:B--2--5:R-:W-:-:S06]  /*0320*/  DSETP.GEU.AND P0, PT, R2, R4, PT ;  /* 0x000000040200722a */ /* 0x024fcc0003f0e000 */
[----:B------:R-:W-:Y:S02]  /*0330*/  FSEL R2, R4, R2, !P0 ;  /* 0x0000000204027208 */ /* 0x000fe40004000000 */
[----:B------:R-:W-:-:S04]  /*0340*/  FSEL R3, R5, R3, !P0 ;  /* 0x0000000305037208 */ /* 0x000fc80004000000 */
[----:B------:R-:W-:Y:S05]  /*0350*/  @P1 BRA `(.L_x_66) ;  /* 0xfffffffc00d81947 */ /* 0x000fea000383ffff */
.L_x_65:
[----:B------:R-:W-:Y:S05]  /*0360*/  BSYNC.RECONVERGENT B2 ;  /* 0x0000000000027941 */ /* 0x000fea0003800200 */
.L_x_64:
[----:B------:R-:W-:Y:S05]  /*0370*/  @!P2 BRA `(.L_x_63) ;  /* 0x000000000080a947 */ /* 0x000fea0003800000 */
[----:B------:R-:W0:Y:S01]  /*0380*/  LDC.64 R4, c[0x0][0x380] ;  /* 0x0000e000ff047b82 */ /* 0x000e220000000a00 */
[----:B------:R-:W-:Y:S02]  /*0390*/  IMAD.U32 R7, RZ, RZ, UR16 ;  /* 0x00000010ff077e24 */ /* 0x000fe4000f8e00ff */
[----:B------:R-:W-:Y:S02]  /*03a0*/  VIADD R6, R8, 0x200 ;  /* 0x0000020008067836 */ /* 0x000fe40000000000 */
[----:B------:R-:W-:-:S07]  /*03b0*/  IMAD R7, R7, 0x800, R8 ;  /* 0x0000080007077824 */ /* 0x000fce00078e0208 */
.L_x_67:
[----:B0-----:R-:W-:-:S04]  /*03c0*/  IMAD.WIDE.U32 R8, R7, 0x8, R4 ;  /* 0x0000000807087825 */ /* 0x001fc800078e0004 */
[----:B------:R-:W-:Y:S02]  /*03d0*/  VIADD R11, R7, 0x100 ;  /* 0x00000100070b7836 */ /* 0x000fe40000000000 */
[----:B------:R-:W2:Y:S02]  /*03e0*/  LDG.E.64.CONSTANT R8, desc[UR10][R8.64] ;  /* 0x0000000a08087981 */ /* 0x000ea4000c1e9b00 */
[----:B------:R-:W-:-:S04]  /*03f0*/  IMAD.WIDE.U32 R10, R11, 0x8, R4 ;  /* 0x000000080b0a7825 */ /* 0x000fc800078e0004 */
[----:B------:R-:W-:Y:S02]  /*0400*/  VIADD R13, R7, 0x200 ;  /* 0x00000200070d7836 */ /* 0x000fe40000000000 */
[----:B------:R-:W3:Y:S02]  /*0410*/  LDG.E.64.CONSTANT R10, desc[UR10][R10.64] ;  /* 0x0000000a0a0a7981 */ /* 0x000ee4000c1e9b00 */
[----:B------:R-:W-:-:S04]  /*0420*/  IMAD.WIDE.U32 R12, R13, 0x8, R4 ;  /* 0x000000080d0c7825 */ /* 0x000fc800078e0004 */
[----:B------:R-:W-:Y:S02]  /*0430*/  VIADD R15, R7, 0x300 ;  /* 0x00000300070f7836 */ /* 0x000fe40000000000 */
[----:B------:R-:W4:Y:S02]  /*0440*/  LDG.E.64.CONSTANT R12, desc[UR10][R12.64] ;  /* 0x0000000a0c0c7981 */ /* 0x000f24000c1e9b00 */
[----:B------:R-:W-:-:S06]  /*0450*/  IMAD.WIDE.U32 R14, R15, 0x8, R4 ;  /* 0x000000080f0e7825 */ /* 0x000fcc00078e0004 */
[----:B------:R-:W4:Y:S01]  /*0460*/  LDG.E.64.CONSTANT R14, desc[UR10][R14.64] ;  /* 0x0000000a0e0e7981 */ /* 0x000f22000c1e9b00 */
[----:B------:R-:W-:Y:S01]  /*0470*/  VIADD R7, R7, 0x400 ;  /* 0x0000040007077836 */ /* 0x000fe20000000000 */
[----:B--2--5:R-:W-:-:S06]  /*0480*/  DSETP.GEU.AND P0, PT, R2, R8, PT ;  /* 0x000000080200722a */ /* 0x024fcc0003f0e000 */
[----:B------:R-:W-:Y:S01]  /*0490*/  FSEL R2, R8, R2, !P0 ;  /* 0x0000000208027208 */ /* 0x000fe20004000000 */
[C---:B------:R-:W-:Y:S01]  /*04a0*/  VIADD R8, R6.reuse, 0x200 ;  /* 0x0000020006087836 */ /* 0x040fe20000000000 */
[----:B------:R-:W-:Y:S01]  /*04b0*/  FSEL R3, R9, R3, !P0 ;  /* 0x0000000309037208 */ /* 0x000fe20004000000 */
[----:B------:R-:W-:-:S03]  /*04c0*/  VIADD R6, R6, 0x400 ;  /* 0x0000040006067836 */ /* 0x000fc60000000000 */
[----:B------:R-:W-:Y:S02]  /*04d0*/  ISETP.GE.AND P1, PT, R8, UR12, PT ;  /* 0x0000000c08007c0c */ /* 0x000fe4000bf26270 */
        /* <DEDUP_REMOVED lines=8> */
[----:B------:R-:W-:Y:S01]  /*0560*/  FSEL R3, R15, R3, !P0 ;  /* 0x000000030f037208 */ /* 0x000fe20004000000 */
[----:B------:R-:W-:Y:S06]  /*0570*/  @!P1 BRA `(.L_x_67) ;  /* 0xfffffffc00909947 */ /* 0x000fec000383ffff */
.L_x_63:
[----:B------:R-:W-:Y:S05]  /*0580*/  BSYNC.RECONVERGENT B1 ;  /* 0x0000000000017941 */ /* 0x000fea0003800200 */
.L_x_62:
[----:B------:R-:W-:-:S09]  /*0590*/  UISETP.GE.U32.AND UP0, UPT, UR12, 0x100, UPT ;  /* 0x000001000c00788c */ /* 0x000fd2000bf06070 */
[----:B------:R-:W-:Y:S05]  /*05a0*/  BRA.U !UP0, `(.L_x_68) ;  /* 0x00000005082c7547 */ /* 0x000fea000b800000 */
        /* <DEDUP_REMOVED lines=11> */
[----:B------:R-:W-:Y:S04]  /*0660*/  SHFL.DOWN PT, R6, R4, 0x2, 0x1f ;  /* 0x08401f0004067f89 */ /* 0x000fe800000e0000 */
[----:B------:R-:W0:Y:S01]  /*0670*/  SHFL.DOWN PT, R7, R5, 0x2, 0x1f ;  /* 0x08401f0005077f89 */ /* 0x000e2200000e0000 */
[----:B------:R-:W1:Y:S01]  /*0680*/  @!P2 S2R R8, SR_CgaCtaId ;  /* 0x000000000008a919 */ /* 0x000e620000008800 */
[----:B0-----:R-:W-:-:S06]  /*0690*/  DSETP.GEU.AND P1, PT, R4, R6, PT ;  /* 0x000000060400722a */ /* 0x001fcc0003f2e000 */
[----:B------:R-:W-:Y:S02]  /*06a0*/  @!P0 FSEL R4, R6, R4, !P1 ;  /* 0x0000000406048208 */ /* 0x000fe40004800000 */
[----:B------:R-:W-:Y:S02]  /*06b0*/  @!P0 FSEL R5, R7, R5, !P1 ;  /* 0x0000000507058208 */ /* 0x000fe40004800000 */
[----:B------:R-:W-:Y:S01]  /*06c0*/  ISETP.GT.AND P0, PT, R9, 0x1b, PT ;  /* 0x0000001b0900780c */ /* 0x000fe20003f04270 */
[----:B------:R-:W-:Y:S01]  /*06d0*/  SHFL.DOWN PT, R2, R4, 0x4, 0x1f ;  /* 0x08801f0004027f89 */ /* 0x000fe200000e0000 */
[----:B------:R-:W-:Y:S02]  /*06e0*/  @!P2 MOV R7, 0x400 ;  /* 0x000004000007a802 */ /* 0x000fe40000000f00 */
[----:B------:R-:W-:Y:S01]  /*06f0*/  @!P2 SHF.R.U32.HI R6, RZ, 0x2, R0 ;  /* 0x00000002ff06a819 */ /* 0x000fe20000011600 */
[----:B------:R-:W0:Y:S01]  /*0700*/  SHFL.DOWN PT, R3, R5, 0x4, 0x1f ;  /* 0x08801f0005037f89 */ /* 0x000e2200000e0000 */
[----:B-1----:R-:W-:-:S02]  /*0710*/  @!P2 LEA R11, R8, R7, 0x18 ;  /* 0x00000007080ba211 */ /* 0x002fc400078ec0ff */
[----:B------:R-:W-:-:S05]  /*0720*/  @!P2 LOP3.LUT R8, R6, 0xf8, RZ, 0xc0, !PT ;  /* 0x000000f80608a812 */ /* 0x000fca00078ec0ff */
        /* <DEDUP_REMOVED lines=26> */
[----:B-1----:R-:W1:Y:S04]  /*08d0*/  LDS.128 R4, [UR4+0x20] ;  /* 0x00002004ff047984 */ /* 0x002e680008000c00 */
[----:B------:R-:W2:Y:S01]  /*08e0*/  LDS.128 R8, [UR4+0x30] ;  /* 0x00003004ff087984 */ /* 0x000ea20008000c00 */
        /* <DEDUP_REMOVED lines=8> */
[----:B------:R-:W-:Y:S02]  /*0970*/  FSEL R5, R5, R3, !P1 ;  /* 0x0000000305057208 */ /* 0x000fe40004800000 */
[----:B------:R-:W0:Y:S04]  /*0980*/  LDS.64 R2, [UR4+0x40] ;  /* 0x00004004ff027984 */ /* 0x000e280008000a00 */
[----:B------:R-:W-:-:S06]  /*0990*/  DSETP.GEU.AND P1, PT, R4, R6, PT ;  /* 0x000000060400722a */ /* 0x000fcc0003f2e000 */
[----:B------:R-:W-:Y:S02]  /*09a0*/  FSEL R4, R6, R4, !P1 ;  /* 0x0000000406047208 */ /* 0x000fe40004800000 */
[----:B------:R-:W-:-:S06]  /*09b0*/  FSEL R5, R7, R5, !P1 ;  /* 0x0000000507057208 */ /* 0x000fcc0004800000 */
[----:B--2---:R-:W-:-:S06]  /*09c0*/  DSETP.GEU.AND P1, PT, R4, R8, PT ;  /* 0x000000080400722a */ /* 0x004fcc0003f2e000 */
[----:B------:R-:W-:Y:S02]  /*09d0*/  FSEL R4, R8, R4, !P1 ;  /* 0x0000000408047208 */ /* 0x000fe40004800000 */
[----:B------:R-:W-:-:S06]  /*09e0*/  FSEL R5, R9, R5, !P1 ;  /* 0x0000000509057208 */ /* 0x000fcc0004800000 */
[----:B------:R-:W-:-:S06]  /*09f0*/  DSETP.GEU.AND P1, PT, R4, R10, PT ;  /* 0x0000000a0400722a */ /* 0x000fcc0003f2e000 */
[----:B------:R-:W-:Y:S02]  /*0a00*/  FSEL R4, R10, R4, !P1 ;  /* 0x000000040a047208 */ /* 0x000fe40004800000 */
[----:B------:R-:W-:-:S06]  /*0a10*/  FSEL R5, R11, R5, !P1 ;  /* 0x000000050b057208 */ /* 0x000fcc0004800000 */
[----:B0-----:R-:W-:-:S06]  /*0a20*/  DSETP.GEU.AND P1, PT, R4, R2, PT ;  /* 0x000000020400722a */ /* 0x001fcc0003f2e000 */
[----:B------:R-:W-:Y:S02]  /*0a30*/  FSEL R2, R2, R4, !P1 ;  /* 0x0000000402027208 */ /* 0x000fe40004800000 */
[----:B------:R-:W-:Y:S01]  /*0a40*/  FSEL R3, R3, R5, !P1 ;  /* 0x0000000503037208 */ /* 0x000fe20004800000 */
[----:B------:R-:W-:Y:S06]  /*0a50*/  BRA `(.L_x_69) ;  /* 0x00000034005c7947 */ /* 0x000fec0003800000 */
.L_x_68:
[----:B------:R-:W-:Y:S01]  /*0a60*/  LOP3.LUT R4, R0, 0x3e0, RZ, 0xc0, !PT ;  /* 0x000003e000047812 */ /* 0x000fe200078ec0ff */
[----:B------:R-:W0:Y:S04]  /*0a70*/  S2R R10, SR_LANEID ;  /* 0x00000000000a7919 */ /* 0x000e280000000000 */
[----:B------:R-:W-:Y:S01]  /*0a80*/  VIADD R5, R4, 0x20 ;  /* 0x0000002004057836 */ /* 0x000fe20000000000 */
[----:B------:R-:W-:-:S04]  /*0a90*/  LOP3.LUT R4, RZ, R4, RZ, 0x33, !PT ;  /* 0x00000004ff047212 */ /* 0x000fc800078e33ff */
[----:B------:R-:W-:Y:S01]  /*0aa0*/  ISETP.GT.U32.AND P0, PT, R5, UR12, PT ;  /* 0x0000000c05007c0c */ /* 0x000fe2000bf04070 */
[----:B------:R-:W-:-:S05]  /*0ab0*/  VIADD R4, R4, UR12 ;  /* 0x0000000c04047c36 */ /* 0x000fca0008000000 */
[----:B------:R-:W-:-:S05]  /*0ac0*/  SEL R5, R4, 0x1f, P0 ;  /* 0x0000001f04057807 */ /* 0x000fca0000000000 */
[----:B-----5:R-:W-:Y:S04]  /*0ad0*/  SHFL.DOWN PT, R6, R2, 0x1, R5 ;  /* 0x0820000002067989 */ /* 0x020fe800000e0005 */
[----:B------:R-:W1:Y:S01]  /*0ae0*/  SHFL.DOWN PT, R7, R3, 0x1, R5 ;  /* 0x0820000003077989 */ /* 0x000e6200000e0005 */
[----:B0-----:R-:W-:Y:S01]  /*0af0*/  ISETP.GE.AND P0, PT, R10, R5, PT ;  /* 0x000000050a00720c */ /* 0x001fe20003f06270 */
[----:B-1----:R-:W-:-:S06]  /*0b00*/  DSETP.GEU.AND P1, PT, R2, R6, PT ;  /* 0x000000060200722a */ /* 0x002fcc0003f2e000 */
[-C--:B------:R-:W-:Y:S01]  /*0b10*/  FSEL R9, R6, R2.reuse, !P1 ;  /* 0x0000000206097208 */ /* 0x080fe20004800000 */
[----:B------:R-:W-:Y:S01]  /*0b20*/  VIADD R6, R10, 0x2 ;  /* 0x000000020a067836 */ /* 0x000fe20000000000 */
[-C--:B------:R-:W-:Y:S02]  /*0b30*/  FSEL R7, R7, R3.reuse, !P1 ;  /* 0x0000000307077208 */ /* 0x080fe40004800000 */
[----:B------:R-:W-:Y:S02]  /*0b40*/  FSEL R4, R9, R2, !P0 ;  /* 0x0000000209047208 */ /* 0x000fe40004000000 */
[----:B------:R-:W-:Y:S02]  /*0b50*/  FSEL R7, R7, R3, !P0 ;  /* 0x0000000307077208 */ /* 0x000fe40004000000 */
[----:B------:R-:W-:Y:S01]  /*0b60*/  ISETP.GT.AND P0, PT, R6, R5, PT ;  /* 0x000000050600720c */ /* 0x000fe20003f04270 */
[----:B------:R-:W-:Y:S01]  /*0b70*/  SHFL.DOWN PT, R8, R4, 0x2, R5 ;  /* 0x0840000004087989 */ /* 0x000fe200000e0005 */
[----:B------:R-:W-:-:S03]  /*0b80*/  IMAD.MOV.U32 R6, RZ, RZ, R4 ;  /* 0x000000ffff067224 */ /* 0x000fc600078e0004 */
[----:B------:R-:W0:Y:S03]  /*0b90*/  SHFL.DOWN PT, R9, R7, 0x2, R5 ;  /* 0x0840000007097989 */ /* 0x000e2600000e0005 */
[----:B0-----:R-:W-:Y:S01]  /*0ba0*/  DSETP.GEU.AND P1, PT, R6, R8, PT ;  /* 0x000000080600722a */ /* 0x001fe20003f2e000 */
[----:B------:R-:W-:-:S05]  /*0bb0*/  VIADD R6, R10, 0x4 ;  /* 0x000000040a067836 */ /* 0x000fca0000000000 */
[----:B------:R-:W-:Y:S02]  /*0bc0*/  @!P0 FSEL R4, R8, R4, !P1 ;  /* 0x0000000408048208 */ /* 0x000fe40004800000 */
[----:B------:R-:W-:Y:S02]  /*0bd0*/  @!P0 FSEL R7, R9, R7, !P1 ;  /* 0x0000000709078208 */ /* 0x000fe40004800000 */
        /* <DEDUP_REMOVED lines=10> */
[----:B------:R-:W-:Y:S01]  /*0c80*/  IMAD.MOV.U32 R6, RZ, RZ, R4 ;  /* 0x000000ffff067224 */ /* 0x000fe200078e0004 */
[C---:B------:R-:W-:Y:S02]  /*0c90*/  ISETP.NE.AND P0, PT, R10.reuse, RZ, PT ;  /* 0x000000ff0a00720c */ /* 0x040fe40003f05270 */
[----:B------:R-:W0:Y:S11]  /*0ca0*/  SHFL.DOWN PT, R3, R7, 0x8, R5 ;  /* 0x0900000007037989 */ /* 0x000e3600000e0005 */
[----:B------:R-:W1:Y:S01]  /*0cb0*/  @!P0 S2R R9, SR_CgaCtaId ;  /* 0x0000000000098919 */ /* 0x000e620000008800 */
[----:B------:R-:W-:Y:S01]  /*0cc0*/  @!P0 MOV R8, 0x400 ;  /* 0x0000040000088802 */ /* 0x000fe20000000f00 */
[----:B0-----:R-:W-:Y:S01]  /*0cd0*/  DSETP.GEU.AND P2, PT, R6, R2, PT ;  /* 0x000000020600722a */ /* 0x001fe20003f4e000 */
[----:B------:R-:W-:-:S05]  /*0ce0*/  VIADD R6, R10, 0x10 ;  /* 0x000000100a067836 */ /* 0x000fca0000000000 */
[----:B------:R-:W-:Y:S02]  /*0cf0*/  @!P1 FSEL R4, R2, R4, !P2 ;  /* 0x0000000402049208 */ /* 0x000fe40005000000 */
[----:B------:R-:W-:Y:S02]  /*0d00*/  @!P1 FSEL R7, R3, R7, !P2 ;  /* 0x0000000703079208 */ /* 0x000fe40005000000 */
[----:B------:R-:W-:Y:S01]  /*0d10*/  ISETP.GT.AND P1, PT, R6, R5, PT ;  /* 0x000000050600720c */ /* 0x000fe20003f24270 */
[----:B------:R-:W-:Y:S01]  /*0d20*/  SHFL.DOWN PT, R2, R4, 0x10, R5 ;  /* 0x0a00000004027989 */ /* 0x000fe200000e0005 */
[----:B------:R-:W-:-:S03]  /*0d30*/  @!P0 SHF.R.U32.HI R6, RZ, 0x2, R0 ;  /* 0x00000002ff068819 */ /* 0x000fc60000011600 */
[----:B------:R0:W2:Y:S01]  /*0d40*/  SHFL.DOWN PT, R3, R7, 0x10, R5 ;  /* 0x0a00000007037989 */ /* 0x0000a200000e0005 */
[----:B------:R-:W-:Y:S02]  /*0d50*/  @!P0 LOP3.LUT R6, R6, 0xf8, RZ, 0xc0, !PT ;  /* 0x000000f806068812 */ /* 0x000fe400078ec0ff */
[----:B-1----:R-:W-:-:S05]  /*0d60*/  @!P0 LEA R9, R9, R8, 0x18 ;  /* 0x0000000809098211 */ /* 0x002fca00078ec0ff */
[----:B------:R-:W-:Y:S02]  /*0d70*/  @!P0 IMAD.IADD R9, R6, 0x1, R9 ;  /* 0x0000000106098824 */ /* 0x000fe400078e0209 */
[----:B0-----:R-:W-:-:S06]  /*0d80*/  IMAD.MOV.U32 R5, RZ, RZ, R7 ;  /* 0x000000ffff057224 */ /* 0x001fcc00078e0007 */
[----:B--2---:R-:W-:-:S06]  /*0d90*/  DSETP.GEU.AND P2, PT, R4, R2, PT ;  /* 0x000000020400722a */ /* 0x004fcc0003f4e000 */
[----:B------:R-:W-:Y:S02]  /*0da0*/  @!P1 FSEL R4, R2, R4, !P2 ;  /* 0x0000000402049208 */ /* 0x000fe40005000000 */
[----:B------:R-:W-:-:S03]  /*0db0*/  @!P1 FSEL R7, R3, R7, !P2 ;  /* 0x0000000703079208 */ /* 0x000fc60005000000 */
[----:B------:R-:W-:Y:S02]  /*0dc0*/  IMAD.MOV.U32 R2, RZ, RZ, R4 ;  /* 0x000000ffff027224 */ /* 0x000fe400078e0004 */
[----:B------:R-:W-:-:S05]  /*0dd0*/  IMAD.MOV.U32 R3, RZ, RZ, R7 ;  /* 0x000000ffff037224 */ /* 0x000fca00078e0007 */
[----:B------:R1:W-:Y:S01]  /*0de0*/  @!P0 STS.64 [R9+0x8], R2 ;  /* 0x0000080209008388 */ /* 0x0003e20000000a00 */
[----:B------:R-:W-:Y:S01]  /*0df0*/  BAR.SYNC.DEFER_BLOCKING 0x0 ;  /* 0x0000000000007b1d */ /* 0x000fe20000010000 */
[----:B------:R-:W-:-:S13]  /*0e00*/  ISETP.NE.AND P0, PT, R0, RZ, PT ;  /* 0x000000ff0000720c */ /* 0x000fda0003f05270 */
[----:B-1----:R-:W-:Y:S05]  /*0e10*/  @P0 BRA `(.L_x_69) ;  /* 0x00000030006c0947 */ /* 0x002fea0003800000 */
[----:B------:R-:W0:Y:S01]  /*0e20*/  S2UR UR5, SR_CgaCtaId ;  /* 0x00000000000579c3 */ /* 0x000e220000008800 */
[----:B------:R-:W-:Y:S01]  /*0e30*/  UMOV UR4, 0x400 ;  /* 0x0000040000047882 */ /* 0x000fe20000000000 */
[----:B------:R-:W-:Y:S02]  /*0e40*/  UISETP.GT.U32.AND UP0, UPT, UR12, 0x20, UPT ;  /* 0x000000200c00788c */ /* 0x000fe4000bf04070 */
[----:B------:R-:W-:-:S04]  /*0e50*/  UISETP.GT.U32.AND UP1, UPT, UR12, 0x40, UPT ;  /* 0x000000400c00788c */ /* 0x000fc8000bf24070 */
[----:B------:R-:W-:Y:S01]  /*0e60*/  PLOP3.LUT P3, PT, PT, PT, UP0, 0x80, 0x8 ;  /* 0x000000000008781c */ /* 0x000fe20003f6f008 */
[----:B------:R-:W-:Y:S01]  /*0e70*/  UISETP.GT.U32.AND UP0, UPT, UR12, 0x60, UPT ;  /* 0x000000600c00788c */ /* 0x000fe2000bf04070 */
[----:B------:R-:W-:Y:S01]  /*0e80*/  PLOP3.LUT P2, PT, PT, PT, UP1, 0x80, 0x8 ;  /* 0x000000000008781c */ /* 0x000fe20003f4f018 */
[----:B0-----:R-:W-:-:S09]  /*0e90*/  ULEA UR4, UR5, UR4, 0x18 ;  /* 0x0000000405047291 */ /* 0x001fd2000f8ec0ff */
[----:B------:R-:W0:Y:S04]  /*0ea0*/  LDS.128 R12, [UR4+0x10] ;  /* 0x00001004ff0c7984 */ /* 0x000e280008000c00 */
[----:B------:R-:W1:Y:S01]  /*0eb0*/  LDS.128 R4, [UR4+0x20] ;  /* 0x00002004ff047984 */ /* 0x000e620008000c00 */
[----:B0-----:R-:W-:-:S06]  /*0ec0*/  DSETP.GEU.AND P1, PT, R2, R12, PT ;  /* 0x0000000c0200722a */ /* 0x001fcc0003f2e000 */
[-C--:B------:R-:W-:Y:S02]  /*0ed0*/  FSEL R9, R12, R2.reuse, !P1 ;  /* 0x000000020c097208 */ /* 0x080fe40004800000 */
[-C--:B------:R-:W-:Y:S02]  /*0ee0*/  FSEL R11, R13, R3.reuse, !P1 ;  /* 0x000000030d0b7208 */ /* 0x080fe40004800000 */
[----:B------:R-:W-:Y:S02]  /*0ef0*/  FSEL R13, R9, R2, P3 ;  /* 0x00000002090d7208 */ /* 0x000fe40001800000 */
[----:B------:R-:W-:Y:S02]  /*0f00*/  FSEL R0, R11, R3, P3 ;  /* 0x000000030b007208 */ /* 0x000fe40001800000 */
[----:B------:R-:W-:Y:S01]  /*0f10*/  PLOP3.LUT P1, PT, PT, PT, UP0, 0x80, 0x8 ;  /* 0x000000000008781c */ /* 0x000fe20003f2f008 */
[----:B------:R-:W-:Y:S01]  /*0f20*/  IMAD.MOV.U32 R2, RZ, RZ, R13 ;  /* 0x000000ffff027224 */ /* 0x000fe200078e000d */
[----:B------:R-:W0:Y:S01]  /*0f30*/  LDS.128 R8, [UR4+0x30] ;  /* 0x00003004ff087984 */ /* 0x000e220008000c00 */
[----:B------:R-:W-:Y:S01]  /*0f40*/  IMAD.MOV.U32 R3, RZ, RZ, R0 ;  /* 0x000000ffff037224 */ /* 0x000fe200078e0000 */
[----:B------:R-:W-:-:S05]  /*0f50*/  UISETP.GT.U32.AND UP0, UPT, UR12, 0x80, UPT ;  /* 0x000000800c00788c */ /* 0x000fca000bf04070 */
[----:B------:R-:W-:-:S06]  /*0f60*/  DSETP.GEU.AND P3, PT, R2, R14, PT ;  /* 0x0000000e0200722a */ /* 0x000fcc0003f6e000 */
[----:B------:R-:W-:Y:S02]  /*0f70*/  @P2 FSEL R13, R14, R13, !P3 ;  /* 0x0000000d0e0d2208 */ /* 0x000fe40005800000 */
[----:B------:R-:W-:Y:S02]  /*0f80*/  @P2 FSEL R0, R15, R0, !P3 ;  /* 0x000000000f002208 */ /* 0x000fe40005800000 */
[----:B------:R-:W-:Y:S01]  /*0f90*/  PLOP3.LUT P2, PT, PT, PT, UP0, 0x80, 0x8 ;  /* 0x000000000008781c */ /* 0x000fe20003f4f008 */
[----:B------:R-:W-:Y:S01]  /*0fa0*/  IMAD.MOV.U32 R2, RZ, RZ, R13 ;  /* 0x000000ffff027224 */ /* 0x000fe200078e000d */
[----:B------:R-:W-:Y:S01]  /*0fb0*/  UISETP.GT.U32.AND UP0, UPT, UR12, 0xa0, UPT ;  /* 0x000000a00c00788c */ /* 0x000fe2000bf04070 */
[----:B------:R-:W-:-:S06]  /*0fc0*/  IMAD.MOV.U32 R3, RZ, RZ, R0 ;  /* 0x000000ffff037224 */ /* 0x000fcc00078e0000 */
[----:B-1----:R-:W-:Y:S01]  /*0fd0*/  DSETP.GEU.AND P3, PT, R2, R4, PT ;  /* 0x000000040200722a */ /* 0x002fe20003f6e000 */
[----:B------:R-:W1:Y:S05]  /*0fe0*/  LDS.64 R2, [UR4+0x40] ;  /* 0x00004004ff027984 */ /* 0x000e6a0008000a00 */
[----:B------:R-:W-:Y:S02]  /*0ff0*/  @P1 FSEL R13, R4, R13, !P3 ;  /* 0x0000000d040d1208 */ /* 0x000fe40005800000 */
[----:B------:R-:W-:Y:S02]  /*1000*/  @P1 FSEL R0, R5, R0, !P3 ;  /* 0x0000000005001208 */ /* 0x000fe40005800000 */
[----:B------:R-:W-:Y:S01]  /*1010*/  PLOP3.LUT P1, PT, PT, PT, UP0, 0x80, 0x8 ;  /* 0x000000000008781c */ /* 0x000fe20003f2f008 */
[----:B------:R-:W-:Y:S01]  /*1020*/  IMAD.MOV.U32 R4, RZ, RZ, R13 ;  /* 0x000000ffff047224 */ /* 0x000fe200078e000d */
[----:B------:R-:W-:Y:S01]  /*1030*/  UISETP.GT.U32.AND UP0, UPT, UR12, 0xc0, UPT ;  /* 0x000000c00c00788c */ /* 0x000fe2000bf04070 */
[----:B------:R-:W-:-:S06]  /*1040*/  IMAD.MOV.U32 R5, RZ, RZ, R0 ;  /* 0x000000ffff057224 */ /* 0x000fcc00078e0000 */
[----:B------:R-:W-:-:S06]  /*1050*/  DSETP.GEU.AND P3, PT, R4, R6, PT ;  /* 0x000000060400722a */ /* 0x000fcc0003f6e000 */
[----:B------:R-:W-:Y:S02]  /*1060*/  @P2 FSEL R13, R6, R13, !P3 ;  /* 0x0000000d060d2208 */ /* 0x000fe40005800000 */
[----:B------:R-:W-:Y:S02]  /*1070*/  @P2 FSEL R0, R7, R0, !P3 ;  /* 0x0000000007002208 */ /* 0x000fe40005800000 */
[----:B------:R-:W-:Y:S01]  /*1080*/  PLOP3.LUT P2, PT, PT, PT, UP0, 0x80, 0x8 ;  /* 0x000000000008781c */ /* 0x000fe20003f4f008 */
[----:B------:R-:W-:Y:S01]  /*1090*/  IMAD.MOV.U32 R4, RZ, RZ, R13 ;  /* 0x000000ffff047224 */ /* 0x000fe200078e000d */
[----:B------:R-:W-:Y:S01]  /*10a0*/  UISETP.GT.U32.AND UP0, UPT, UR12, 0xe0, UPT ;  /* 0x000000e00c00788c */ /* 0x000fe2000bf04070 */
[----:B------:R-:W-:-:S06]  /*10b0*/  IMAD.MOV.U32 R5, RZ, RZ, R0 ;  /* 0x000000ffff057224 */ /* 0x000fcc00078e0000 */
[----:B0-----:R-:W-:-:S06]  /*10c0*/  DSETP.GEU.AND P3, PT, R4, R8, PT ;  /* 0x000000080400722a */ /* 0x001fcc0003f6e000 */
[----:B------:R-:W-:Y:S02]  /*10d0*/  @P1 FSEL R13, R8, R13, !P3 ;  /* 0x0000000d080d1208 */ /* 0x000fe40005800000 */
[----:B------:R-:W-:Y:S02]  /*10e0*/  @P1 FSEL R0, R9, R0, !P3 ;  /* 0x0000000009001208 */ /* 0x000fe40005800000 */
[----:B------:R-:W-:Y:S01]  /*10f0*/  PLOP3.LUT P1, PT, PT, PT, UP0, 0x80, 0x8 ;  /* 0x000000000008781c */ /* 0x000fe20003f2f008 */
[----:B------:R-:W-:Y:S02]  /*1100*/  IMAD.MOV.U32 R4, RZ, RZ, R13 ;  /* 0x000000ffff047224 */ /* 0x000fe400078e000d */
[----:B------:R-:W-:-:S06]  /*1110*/  IMAD.MOV.U32 R5, RZ, RZ, R0 ;  /* 0x000000ffff057224 */ /* 0x000fcc00078e0000 */
[----:B------:R-:W-:-:S06]  /*1120*/  DSETP.GEU.AND P3, PT, R4, R10, PT ;  /* 0x0000000a0400722a */ /* 0x000fcc0003f6e000 */
[----:B------:R-:W-:Y:S02]  /*1130*/  @P2 FSEL R13, R10, R13, !P3 ;  /* 0x0000000d0a0d2208 */ /* 0x000fe40005800000 */
[----:B------:R-:W-:-:S03]  /*1140*/  @P2 FSEL R0, R11, R0, !P3 ;  /* 0x000000000b002208 */ /* 0x000fc60005800000 */
[----:B------:R-:W-:Y:S02]  /*1150*/  IMAD.MOV.U32 R4, RZ, RZ, R13 ;  /* 0x000000ffff047224 */ /* 0x000fe400078e000d */
[----:B------:R-:W-:-:S06]  /*1160*/  IMAD.MOV.U32 R5, RZ, RZ, R0 ;  /* 0x000000ffff057224 */ /* 0x000fcc00078e0000 */
[----:B-1----:R-:W-:-:S06]  /*1170*/  DSETP.GEU.AND P2, PT, R4, R2, PT ;  /* 0x000000020400722a */ /* 0x002fcc0003f4e000 */
[----:B------:R-:W-:Y:S02]  /*1180*/  @P1 FSEL R13, R2, R13, !P2 ;  /* 0x0000000d020d1208 */ /* 0x000fe40005000000 */
[----:B------:R-:W-:-:S03]  /*1190*/  @P1 FSEL R0, R3, R0, !P2 ;  /* 0x0000000003001208 */ /* 0x000fc60005000000 */
[----:B------:R-:W-:Y:S02]  /*11a0*/  IMAD.MOV.U32 R2, RZ, RZ, R13 ;  /* 0x000000ffff027224 */ /* 0x000fe400078e000d */
[----:B------:R-:W-:Y:S01]  /*11b0*/  IMAD.MOV.U32 R3, RZ, RZ, R0 ;  /* 0x000000ffff037224 */ /* 0x000fe200078e0000 */
[----:B------:R-:W-:Y:S06]  /*11c0*/  BRA `(.L_x_69) ;  /* 0x0000002c00807947 */ /* 0x000fec0003800000 */
.L_x_59:
[----:B------:R-:W0:Y:S01]  /*11d0*/  S2R R0, SR_TID.X ;  /* 0x0000000000007919 */ /* 0x000e220000002100 */
[----:B------:R-:W1:Y:S01]  /*11e0*/  LDC.64 R20, c[0x0][0x380] ;  /* 0x0000e000ff147b82 */ /* 0x000e620000000a00 */
[----:B------:R-:W-:Y:S02]  /*11f0*/  IMAD.U32 R3, RZ, RZ, UR16 ;  /* 0x00000010ff037e24 */ /* 0x000fe4000f8e00ff */
[----:B0-----:R-:W-:-:S04]  /*1200*/  IMAD.SHL.U32 R2, R0, 0x4, RZ ;  /* 0x0000000400027824 */ /* 0x001fc800078e00ff */
[----:B------:R-:W-:-:S04]  /*1210*/  IMAD R3, R3, 0x800, R2 ;  /* 0x0000080003037824 */ /* 0x000fc800078e0202 */
[----:B-1----:R-:W-:-:S05]  /*1220*/  IMAD.WIDE.U32 R20, R3, 0x8, R20 ;  /* 0x0000000803147825 */ /* 0x002fca00078e0014 */
[----:B------:R-:W2:Y:S04]  /*1230*/  LDG.E.128.CONSTANT R4, desc[UR10][R20.64] ;  /* 0x0000000a14047981 */ /* 0x000ea8000c1e9d00 */
[----:B------:R-:W3:Y:S04]  /*1240*/  LDG.E.128.CONSTANT R8, desc[UR10][R20.64+0x10] ;  /* 0x0000100a14087981 */ /* 0x000ee8000c1e9d00 */
[----:B------:R-:W4:Y:S04]  /*1250*/  LDG.E.128.CONSTANT R12, desc[UR10][R20.64+0x2000] ;  /* 0x0020000a140c7981 */ /* 0x000f28000c1e9d00 */
[----:B------:R-:W5:Y:S01]  /*1260*/  LDG.E.128.CONSTANT R16, desc[UR10][R20.64+0x2010] ;  /* 0x0020100a14107981 */ /* 0x000f62000c1e9d00 */
[----:B------:R-:W-:Y:S01]  /*1270*/  UISETP.GE.U32.AND UP0, UPT, UR12, UR5, UPT ;  /* 0x000000050c00728c */ /* 0x000fe2000bf06070 */
        /* <DEDUP_REMOVED lines=21> */
[----:B------:R-:W-:Y:S06]  /*13d0*/  BRA.U !UP0, `(.L_x_70) ;  /* 0x0000000508dc7547 */ /* 0x000fec000b800000 */
[----:B------:R-:W-:Y:S02]  /*13e0*/  ULEA UR6, UR16, UR5, 0xb ;  /* 0x0000000510067291 */ /* 0x000fe4000f8e58ff */
[----:B------:R-:W-:Y:S01]  /*13f0*/  UIADD3 UR14, UPT, UPT, UR8, -0x800, URZ ;  /* 0xfffff800080e7890 */ /* 0x000fe2000fffe0ff */
[----:B------:R-:W0:Y:S03]  /*1400*/  LDCU UR9, c[0x0][0x3a8] ;  /* 0x00007500ff0977ac */ /* 0x000e260008000800 */
[----:B------:R-:W-:Y:S01]  /*1410*/  VIADD R3, R0, UR6 ;  /* 0x0000000600037c36 */ /* 0x000fe20008000000 */
[----:B------:R-:W-:Y:S01]  /*1420*/  UISETP.GT.U32.AND UP0, UPT, UR6, UR14, UPT ;  /* 0x0000000e0600728c */ /* 0x000fe2000bf04070 */
[----:B------:R-:W1:Y:S01]  /*1430*/  LDCU.64 UR18, c[0x0][0x380] ;  /* 0x00007000ff1277ac */ /* 0x000e620008000a00 */
[----:B------:R-:W-:Y:S01]  /*1440*/  UIADD3 UR13, UPT, UPT, UR6, 0x100, URZ ;  /* 0x00000100060d7890 */ /* 0x000fe2000fffe0ff */
[----:B------:R-:W-:Y:S01]  /*1450*/  UMOV UR4, URZ ;  /* 0x000000ff00047c82 */ /* 0x000fe20008000000 */
[----:B------:R-:W-:-:S05]  /*1460*/  UMOV UR7, UR6 ;  /* 0x0000000600077c82 */ /* 0x000fca0008000000 */
[----:B------:R-:W-:Y:S05]  /*1470*/  BRA.U UP0, `(.L_x_71) ;  /* 0x0000000100a87547 */ /* 0x000fea000b800000 */
.L_x_72:
[----:B------:R-:W-:-:S05]  /*1480*/  IADD3 R4, P0, PT, R2, UR7, RZ ;  /* 0x0000000702047c10 */ /* 0x000fca000ff1e0ff */
[----:B------:R-:W-:Y:S01]  /*1490*/  IMAD.X R5, RZ, RZ, RZ, P0 ;  /* 0x000000ffff057224 */ /* 0x000fe200000e06ff */
[----:B-1----:R-:W-:-:S04]  /*14a0*/  LEA R22, P0, R4, UR18, 0x3 ;  /* 0x0000001204167c11 */ /* 0x002fc8000f8018ff */
[----:B------:R-:W-:-:S05]  /*14b0*/  LEA.HI.X R23, R4, UR19, R5, 0x3, P0 ;  /* 0x0000001304177c11 */ /* 0x000fca00080f1c05 */
[----:B------:R-:W2:Y:S04]  /*14c0*/  LDG.E.128.CONSTANT R4, desc[UR10][R22.64] ;  /* 0x0000000a16047981 */ /* 0x000ea8000c1e9d00 */
[----:B------:R-:W3:Y:S04]  /*14d0*/  LDG.E.128.CONSTANT R8, desc[UR10][R22.64+0x10] ;  /* 0x0000100a16087981 */ /* 0x000ee8000c1e9d00 */
[----:B------:R-:W4:Y:S04]  /*14e0*/  LDG.E.128.CONSTANT R12, desc[UR10][R22.64+0x2000] ;  /* 0x0020000a160c7981 */ /* 0x000f28000c1e9d00 */
[----:B------:R-:W5:Y:S01]  /*14f0*/  LDG.E.128.CONSTANT R16, desc[UR10][R22.64+0x2010] ;  /* 0x0020100a16107981 */ /* 0x000f62000c1e9d00 */
[----:B0-----:R-:W-:-:S02]  /*1500*/  UMOV UR8, UR9 ;  /* 0x0000000900087c82 */ /* 0x001fc40008000000 */
[----:B------:R-:W-:-:S04]  /*1510*/  UIADD3 UR15, UPT, UPT, -UR7, UR8, URZ ;  /* 0x00000008070f7290 */ /* 0x000fc8000fffe1ff */
[----:B------:R-:W-:Y:S01]  /*1520*/  UISETP.GE.U32.AND UP0, UPT, UR15, UR5, UPT ;  /* 0x000000050f00728c */ /* 0x000fe2000bf06070 */
        /* <DEDUP_REMOVED lines=25> */
[----:B------:R-:W-:Y:S02]  /*16c0*/  UIADD3 UR7, UPT, UPT, UR5, UR7, URZ ;  /* 0x0000000705077290 */ /* 0x000fe4000fffe0ff */
[----:B------:R-:W-:Y:S01]  /*16d0*/  VIADD R3, R3, UR5 ;  /* 0x0000000503037c36 */ /* 0x000fe20008000000 */
[----:B------:R-:W-:Y:S02]  /*16e0*/  UIADD3 UR4, UPT, UPT, UR4, 0x1, URZ ;  /* 0x0000000104047890 */ /* 0x000fe4000fffe0ff */
[----:B------:R-:W-:Y:S02]  /*16f0*/  UISETP.GT.U32.AND UP0, UPT, UR7, UR14, UPT ;  /* 0x0000000e0700728c */ /* 0x000fe4000bf04070 */
[----:B------:R-:W-:-:S07]  /*1700*/  UIADD3 UR13, UPT, UPT, UR5, UR13, URZ ;  /* 0x0000000d050d7290 */ /* 0x000fce000fffe0ff */
[----:B------:R-:W-:Y:S05]  /*1710*/  BRA.U !UP0, `(.L_x_72) ;  /* 0xfffffffd08587547 */ /* 0x000fea000b83ffff */
.L_x_71:
[----:B------:R-:W-:-:S09]  /*1720*/  UISETP.GE.U32.AND UP0, UPT, UR7, UR8, UPT ;  /* 0x000000080700728c */ /* 0x000fd2000bf06070 */
[----:B------:R-:W-:Y:S05]  /*1730*/  BRA.U UP0, `(.L_x_70) ;  /* 0x0000000500047547 */ /* 0x000fea000b800000 */
[----:B------:R-:W-:Y:S01]  /*1740*/  UIADD3 UR5, UPT, UPT, -UR7, UR8, URZ ;  /* 0x0000000807057290 */ /* 0x000fe2000fffe1ff */
[----:B------:R-:W-:Y:S05]  /*1750*/  BSSY.RECONVERGENT B1, `(.L_x_70) ;  /* 0x000003f000017945 */ /* 0x000fea0003800200 */
[----:B------:R-:W-:-:S13]  /*1760*/  ISETP.GE.AND P0, PT, R0, UR5, PT ;  /* 0x0000000500007c0c */ /* 0x000fda000bf06270 */
[----:B------:R-:W-:Y:S05]  /*1770*/  @P0 BRA `(.L_x_73) ;  /* 0x0000000000f00947 */ /* 0x000fea0003800000 */
[----:B------:R-:W2:Y:S01]  /*1780*/  LDC R5, c[0x0][0x3ac] ;  /* 0x0000eb00ff057b82 */ /* 0x000ea20000000800 */
[----:B------:R-:W-:Y:S01]  /*1790*/  LOP3.LUT R2, RZ, R0, RZ, 0x33, !PT ;  /* 0x00000000ff027212 */ /* 0x000fe200078e33ff */
[----:B------:R-:W-:Y:S01]  /*17a0*/  BSSY.RECONVERGENT B2, `(.L_x_74) ;  /* 0x0000019000027945 */ /* 0x000fe20003800200 */
[----:B------:R-:W-:-:S03]  /*17b0*/  IMAD.MOV.U32 R8, RZ, RZ, R0 ;  /* 0x000000ffff087224 */ /* 0x000fc600078e0000 */
[----:B------:R-:W-:-:S04]  /*17c0*/  VIADD R2, R2, UR8 ;  /* 0x0000000802027c36 */ /* 0x000fc80008000000 */
[C---:B------:R-:W-:Y:S01]  /*17d0*/  VIADD R4, R2.reuse, -UR6 ;  /* 0x8000000602047c36 */ /* 0x040fe20008000000 */
[C---:B------:R-:W-:Y:S02]  /*17e0*/  LOP3.LUT R6, R2.reuse, 0x300, RZ, 0xc0, !PT ;  /* 0x0000030002067812 */ /* 0x040fe400078ec0ff */
[----:B------:R-:W-:Y:S02]  /*17f0*/  LEA.HI R2, R2, 0x1, RZ, 0x18 ;  /* 0x0000000102027811 */ /* 0x000fe400078fc0ff */
[----:B------:R-:W-:Y:S01]  /*1800*/  ISETP.NE.AND P0, PT, R6, 0x300, PT ;  /* 0x000003000600780c */ /* 0x000fe20003f05270 */
[----:B--2---:R-:W-:-:S04]  /*1810*/  IMAD R5, R5, UR4, RZ ;  /* 0x0000000405057c24 */ /* 0x004fc8000f8e02ff */
[----:B------:R-:W-:-:S05]  /*1820*/  IMAD R4, R5, -0x800, R4 ;  /* 0xfffff80005047824 */ /* 0x000fca00078e0204 */
[----:B------:R-:W-:-:S03]  /*1830*/  ISETP.GE.U32.AND P2, PT, R4, 0x300, PT ;  /* 0x000003000400780c */ /* 0x000fc60003f46070 */
[----:B------:R-:W-:Y:S10]  /*1840*/  @!P0 BRA `(.L_x_75) ;  /* 0x0000000000388947 */ /* 0x000ff40003800000 */
[----:B------:R-:W2:Y:S01]  /*1850*/  LDC.64 R6, c[0x0][0x380] ;  /* 0x0000e000ff067b82 */ /* 0x000ea20000000a00 */
[----:B------:R-:W-:Y:S01]  /*1860*/  LOP3.LUT R2, R2, 0x3, RZ, 0xc0, !PT ;  /* 0x0000000302027812 */ /* 0x000fe200078ec0ff */
[----:B------:R-:W-:-:S04]  /*1870*/  IMAD.MOV.U32 R8, RZ, RZ, R0 ;  /* 0x000000ffff087224 */ /* 0x000fc800078e0000 */
[----:B------:R-:W-:-:S07]  /*1880*/  IMAD.MOV R2, RZ, RZ, -R2 ;  /* 0x000000ffff027224 */ /* 0x000fce00078e0a02 */
.L_x_76:
[----:B--2---:R-:W-:-:S06]  /*1890*/  IMAD.WIDE.U32 R4, R3, 0x8, R6 ;  /* 0x0000000803047825 */ /* 0x004fcc00078e0006 */
        /* <DEDUP_REMOVED lines=9> */
.L_x_75:
[----:B01----:R-:W-:Y:S05]  /*1930*/  BSYNC.RECONVERGENT B2 ;  /* 0x0000000000027941 */ /* 0x003fea0003800200 */
.L_x_74:
[----:B------:R-:W-:Y:S05]  /*1940*/  @!P2 BRA `(.L_x_73) ;  /* 0x00000000007ca947 */ /* 0x000fea0003800000 */
[----:B------:R-:W0:Y:S01]  /*1950*/  LDC.64 R2, c[0x0][0x380] ;  /* 0x0000e000ff027b82 */ /* 0x000e220000000a00 */
[C---:B------:R-:W-:Y:S02]  /*1960*/  VIADD R4, R8.reuse, 0x200 ;  /* 0x0000020008047836 */ /* 0x040fe40000000000 */
[----:B------:R-:W-:-:S07]  /*1970*/  VIADD R5, R8, UR13 ;  /* 0x0000000d08057c36 */ /* 0x000fce0008000000 */
.L_x_77:
[----:B------:R-:W-:-:S04]  /*1980*/  VIADD R7, R5, 0xffffff00 ;  /* 0xffffff0005077836 */ /* 0x000fc80000000000 */
[----:B0-----:R-:W-:-:S06]  /*1990*/  IMAD.WIDE.U32 R6, R7, 0x8, R2 ;  /* 0x0000000807067825 */ /* 0x001fcc00078e0002 */
[----:B------:R-:W2:Y:S01]  /*19a0*/  LDG.E.64.CONSTANT R6, desc[UR10][R6.64] ;  /* 0x0000000a06067981 */ /* 0x000ea2000c1e9b00 */
[----:B------:R-:W-:-:S04]  /*19b0*/  IMAD.WIDE.U32 R8, R5, 0x8, R2 ;  /* 0x0000000805087825 */ /* 0x000fc800078e0002 */
[----:B------:R-:W-:Y:S02]  /*19c0*/  VIADD R11, R5, 0x100 ;  /* 0x00000100050b7836 */ /* 0x000fe40000000000 */
[----:B------:R-:W3:Y:S02]  /*19d0*/  LDG.E.64.CONSTANT R8, desc[UR10][R8.64] ;  /* 0x0000000a08087981 */ /* 0x000ee4000c1e9b00 */
[----:B------:R-:W-:-:S04]  /*19e0*/  IMAD.WIDE.U32 R10, R11, 0x8, R2 ;  /* 0x000000080b0a7825 */ /* 0x000fc800078e0002 */
[----:B------:R-:W-:Y:S02]  /*19f0*/  VIADD R13, R5, 0x200 ;  /* 0x00000200050d7836 */ /* 0x000fe40000000000 */
[----:B------:R-:W4:Y:S02]  /*1a00*/  LDG.E.64.CONSTANT R10, desc[UR10][R10.64] ;  /* 0x0000000a0a0a7981 */ /* 0x000f24000c1e9b00 */
[----:B------:R-:W-:-:S06]  /*1a10*/  IMAD.WIDE.U32 R12, R13, 0x8, R2 ;  /* 0x000000080d0c7825 */ /* 0x000fcc00078e0002 */
[----:B------:R-:W5:Y:S01]  /*1a20*/  LDG.E.64.CONSTANT R12, desc[UR10][R12.64] ;  /* 0x0000000a0c0c7981 */ /* 0x000f62000c1e9b00 */
[----:B------:R-:W-:Y:S01]  /*1a30*/  VIADD R5, R5, 0x400 ;  /* 0x0000040005057836 */ /* 0x000fe20000000000 */
[----:B--2---:R-:W-:-:S06]  /*1a40*/  DSETP.GEU.AND P0, PT, R20, R6, PT ;  /* 0x000000061400722a */ /* 0x004fcc0003f0e000 */
[----:B------:R-:W-:Y:S02]  /*1a50*/  FSEL R14, R6, R20, !P0 ;  /* 0x00000014060e7208 */ /* 0x000fe40004000000 */
[----:B------:R-:W-:-:S06]  /*1a60*/  FSEL R15, R7, R21, !P0 ;  /* 0x00000015070f7208 */ /* 0x000fcc0004000000 */
[----:B---3--:R-:W-:-:S06]  /*1a70*/  DSETP.GEU.AND P0, PT, R14, R8, PT ;  /* 0x000000080e00722a */ /* 0x008fcc0003f0e000 */
[----:B------:R-:W-:Y:S01]  /*1a80*/  FSEL R6, R8, R14, !P0 ;  /* 0x0000000e08067208 */ /* 0x000fe20004000000 */
[C---:B------:R-:W-:Y:S01]  /*1a90*/  VIADD R8, R4.reuse, 0x200 ;  /* 0x0000020004087836 */ /* 0x040fe20000000000 */
[----:B------:R-:W-:Y:S01]  /*1aa0*/  FSEL R7, R9, R15, !P0 ;  /* 0x0000000f09077208 */ /* 0x000fe20004000000 */
[----:B------:R-:W-:-:S05]  /*1ab0*/  VIADD R4, R4, 0x400 ;  /* 0x0000040004047836 */ /* 0x000fca0000000000 */
[----:B----4-:R-:W-:-:S06]  /*1ac0*/  DSETP.GEU.AND P0, PT, R6, R10, PT ;  /* 0x0000000a0600722a */ /* 0x010fcc0003f0e000 */
[----:B------:R-:W-:Y:S02]  /*1ad0*/  FSEL R6, R10, R6, !P0 ;  /* 0x000000060a067208 */ /* 0x000fe40004000000 */
[----:B------:R-:W-:-:S06]  /*1ae0*/  FSEL R7, R11, R7, !P0 ;  /* 0x000000070b077208 */ /* 0x000fcc0004000000 */
[----:B-----5:R-:W-:-:S06]  /*1af0*/  DSETP.GEU.AND P0, PT, R6, R12, PT ;  /* 0x0000000c0600722a */ /* 0x020fcc0003f0e000 */
[----:B------:R-:W-:Y:S02]  /*1b00*/  FSEL R20, R12, R6, !P0 ;  /* 0x000000060c147208 */ /* 0x000fe40004000000 */
[----:B------:R-:W-:Y:S02]  /*1b10*/  FSEL R21, R13, R7, !P0 ;  /* 0x000000070d157208 */ /* 0x000fe40004000000 */
[----:B------:R-:W-:-:S13]  /*1b20*/  ISETP.GE.AND P0, PT, R8, UR5, PT ;  /* 0x0000000508007c0c */ /* 0x000fda000bf06270 */
[----:B------:R-:W-:Y:S05]  /*1b30*/  @!P0 BRA `(.L_x_77) ;  /* 0xfffffffc00908947 */ /* 0x000fea000383ffff */
.L_x_73:
[----:B01----:R-:W-:Y:S05]  /*1b40*/  BSYNC.RECONVERGENT B1 ;  /* 0x0000000000017941 */ /* 0x003fea0003800200 */
.L_x_70:
[----:B------:R-:W2:Y:S01]  /*1b50*/  S2R R7, SR_LANEID ;  /* 0x0000000000077919 */ /* 0x000ea20000000000 */
[----:B------:R-:W-:Y:S04]  /*1b60*/  SHFL.DOWN PT, R2, R20, 0x1, 0x1f ;  /* 0x08201f0014027f89 */ /* 0x000fe800000e0000 */
[----:B------:R-:W3:Y:S02]  /*1b70*/  SHFL.DOWN PT, R3, R21, 0x1, 0x1f ;  /* 0x08201f0015037f89 */ /* 0x000ee400000e0000 */
[----:B---3--:R-:W-:Y:S01]  /*1b80*/  DSETP.GEU.AND P0, PT, R20, R2, PT ;  /* 0x000000021400722a */ /* 0x008fe20003f0e000 */
[C---:B--2---:R-:W-:Y:S02]  /*1b90*/  ISETP.GT.AND P1, PT, R7.reuse, 0x1e, PT ;  /* 0x0000001e0700780c */ /* 0x044fe40003f24270 */
        /* <DEDUP_REMOVED lines=9> */
[----:B------:R-:W2:Y:S03]  /*1c30*/  SHFL.DOWN PT, R5, R3, 0x2, 0x1f ;  /* 0x08401f0003057f89 */ /* 0x000ea600000e0000 */
[----:B------:R-:W-:Y:S01]  /*1c40*/  @!P2 LOP3.LUT R6, R6, 0xf8, RZ, 0xc0, !PT ;  /* 0x000000f80606a812 */ /* 0x000fe200078ec0ff */
[----:B------:R-:W3:Y:S01]  /*1c50*/  @!P2 S2R R9, SR_CgaCtaId ;  /* 0x000000000009a919 */ /* 0x000ee20000008800 */
[----:B--2---:R-:W-:-:S06]  /*1c60*/  DSETP.GEU.AND P0, PT, R2, R4, PT ;  /* 0x000000040200722a */ /* 0x004fcc0003f0e000 */
[----:B------:R-:W-:Y:S02]  /*1c70*/  @!P1 FSEL R2, R4, R2, !P0 ;  /* 0x0000000204029208 */ /* 0x000fe40004000000 */
[----:B------:R-:W-:Y:S02]  /*1c80*/  @!P1 FSEL R3, R5, R3, !P0 ;  /* 0x0000000305039208 */ /* 0x000fe40004000000 */
[----:B------:R-:W-:Y:S01]  /*1c90*/  ISETP.GT.AND P1, PT, R7, 0x1b, PT ;  /* 0x0000001b0700780c */ /* 0x000fe20003f24270 */
[----:B------:R-:W-:Y:S01]  /*1ca0*/  SHFL.DOWN PT, R4, R2, 0x4, 0x1f ;  /* 0x08801f0002047f89 */ /* 0x000fe200000e0000 */
[----:B---3--:R-:W-:-:S03]  /*1cb0*/  @!P2 LEA R9, R9, R8, 0x18 ;  /* 0x000000080909a211 */ /* 0x008fc600078ec0ff */
[----:B------:R-:W2:Y:S02]  /*1cc0*/  SHFL.DOWN PT, R5, R3, 0x4, 0x1f ;  /* 0x08801f0003057f89 */ /* 0x000ea400000e0000 */
[----:B------:R-:W-:Y:S01]  /*1cd0*/  @!P2 IMAD.IADD R9, R6, 0x1, R9 ;  /* 0x000000010609a824 */ /* 0x000fe200078e0209 */
[----:B--2---:R-:W-:-:S06]  /*1ce0*/  DSETP.GEU.AND P0, PT, R2, R4, PT ;  /* 0x000000040200722a */ /* 0x004fcc0003f0e000 */
[----:B------:R-:W-:Y:S02]  /*1cf0*/  @!P1 FSEL R2, R4, R2, !P0 ;  /* 0x0000000204029208 */ /* 0x000fe40004000000 */
[----:B------:R-:W-:Y:S02]  /*1d00*/  @!P1 FSEL R3, R5, R3, !P0 ;  /* 0x0000000305039208 */ /* 0x000fe40004000000 */
[----:B------:R-:W-:Y:S01]  /*1d10*/  ISETP.GT.AND P1, PT, R7, 0x17, PT ;  /* 0x000000170700780c */ /* 0x000fe20003f24270 */
[----:B------:R-:W-:Y:S04]  /*1d20*/  SHFL.DOWN PT, R4, R2, 0x8, 0x1f ;  /* 0x09001f0002047f89 */ /* 0x000fe800000e0000 */
[----:B------:R-:W2:Y:S02]  /*1d30*/  SHFL.DOWN PT, R5, R3, 0x8, 0x1f ;  /* 0x09001f0003057f89 */ /* 0x000ea400000e0000 */
[----:B--2---:R-:W-:-:S06]  /*1d40*/  DSETP.GEU.AND P0, PT, R2, R4, PT ;  /* 0x000000040200722a */ /* 0x004fcc0003f0e000 */
[----:B------:R-:W-:Y:S02]  /*1d50*/  @!P1 FSEL R2, R4, R2, !P0 ;  /* 0x0000000204029208 */ /* 0x000fe40004000000 */
[----:B------:R-:W-:Y:S02]  /*1d60*/  @!P1 FSEL R3, R5, R3, !P0 ;  /* 0x0000000305039208 */ /* 0x000fe40004000000 */
[----:B------:R-:W-:Y:S01]  /*1d70*/  ISETP.GT.AND P1, PT, R7, 0xf, PT ;  /* 0x0000000f0700780c */ /* 0x000fe20003f24270 */
[----:B------:R-:W-:Y:S04]  /*1d80*/  SHFL.DOWN PT, R4, R2, 0x10, 0x1f ;  /* 0x0a001f0002047f89 */ /* 0x000fe800000e0000 */
[----:B------:R-:W2:Y:S02]  /*1d90*/  SHFL.DOWN PT, R5, R3, 0x10, 0x1f ;  /* 0x0a001f0003057f89 */ /* 0x000ea400000e0000 */
[----:B--2---:R-:W-:-:S06]  /*1da0*/  DSETP.GEU.AND P0, PT, R2, R4, PT ;  /* 0x000000040200722a */ /* 0x004fcc0003f0e000 */
        /* <DEDUP_REMOVED lines=8> */
[----:B------:R-:W3:Y:S01]  /*1e30*/  S2UR UR5, SR_CgaCtaId ;  /* 0x00000000000579c3 */ /* 0x000ee20000008800 */
[----:B------:R-:W-:Y:S02]  /*1e40*/  UMOV UR4, 0x400 ;  /* 0x0000040000047882 */ /* 0x000fe40000000000 */
[----:B---3--:R-:W-:-:S09]  /*1e50*/  ULEA UR4, UR5, UR4, 0x18 ;  /* 0x0000000405047291 */ /* 0x008fd2000f8ec0ff */
[----:B------:R-:W3:Y:S04]  /*1e60*/  LDS.128 R12, [UR4+0x10] ;  /* 0x00001004ff0c7984 */ /* 0x000ee80008000c00 */
[----:B--2---:R-:W2:Y:S04]  /*1e70*/  LDS.128 R4, [UR4+0x20] ;  /* 0x00002004ff047984 */ /* 0x004ea80008000c00 */
[----:B------:R-:W4:Y:S01]  /*1e80*/  LDS.128 R8, [UR4+0x30] ;  /* 0x00003004ff087984 */ /* 0x000f220008000c00 */
[----:B---3--:R-:W-:-:S06]  /*1e90*/  DSETP.GEU.AND P1, PT, R2, R12, PT ;  /* 0x0000000c0200722a */ /* 0x008fcc0003f2e000 */
[----:B------:R-:W-:Y:S02]  /*1ea0*/  FSEL R2, R12, R2, !P1 ;  /* 0x000000020c027208 */ /* 0x000fe40004800000 */
[----:B------:R-:W-:-:S06]  /*1eb0*/  FSEL R3, R13, R3, !P1 ;  /* 0x000000030d037208 */ /* 0x000fcc0004800000 */
[----:B------:R-:W-:-:S06]  /*1ec0*/  DSETP.GEU.AND P1, PT, R2, R14, PT ;  /* 0x0000000e0200722a */ /* 0x000fcc0003f2e000 */
[----:B------:R-:W-:Y:S02]  /*1ed0*/  FSEL R2, R14, R2, !P1 ;  /* 0x000000020e027208 */ /* 0x000fe40004800000 */
[----:B------:R-:W-:-:S06]  /*1ee0*/  FSEL R3, R15, R3, !P1 ;  /* 0x000000030f037208 */ /* 0x000fcc0004800000 */
[----:B--2---:R-:W-:-:S06]  /*1ef0*/  DSETP.GEU.AND P1, PT, R2, R4, PT ;  /* 0x000000040200722a */ /* 0x004fcc0003f2e000 */
[----:B------:R-:W-:Y:S02]  /*1f00*/  FSEL R4, R4, R2, !P1 ;  /* 0x0000000204047208 */ /* 0x000fe40004800000 */
[----:B------:R-:W-:Y:S02]  /*1f10*/  FSEL R5, R5, R3, !P1 ;  /* 0x0000000305057208 */ /* 0x000fe40004800000 */
[----:B------:R-:W2:Y:S04]  /*1f20*/  LDS.64 R2, [UR4+0x40] ;  /* 0x00004004ff027984 */ /* 0x000ea80008000a00 */
        /* <DEDUP_REMOVED lines=9> */
[----:B--2---:R-:W-:-:S06]  /*1fc0*/  DSETP.GEU.AND P1, PT, R4, R2, PT ;  /* 0x000000020400722a */ /* 0x004fcc0003f2e000 */
[----:B------:R-:W-:Y:S02]  /*1fd0*/  FSEL R2, R2, R4, !P1 ;  /* 0x0000000402027208 */ /* 0x000fe40004800000 */
[----:B------:R-:W-:Y:S01]  /*1fe0*/  FSEL R3, R3, R5, !P1 ;  /* 0x0000000503037208 */ /* 0x000fe20004800000 */
[----:B------:R-:W-:Y:S06]  /*1ff0*/  BRA `(.L_x_69) ;  /* 0x0000001c00f47947 */ /* 0x000fec0003800000 */
.L_x_58:
        /* <DEDUP_REMOVED lines=16> */
.L_x_80:
[----:B------:R-:W-:Y:S05]  /*2100*/  BSYNC.RECONVERGENT B1 ;  /* 0x0000000000017941 */ /* 0x000fea0003800200 */
.L_x_79:
        /* <DEDUP_REMOVED lines=18> */
.L_x_85:
        /* <DEDUP_REMOVED lines=10> */
.L_x_84:
[----:B------:R-:W-:Y:S05]  /*22d0*/  BSYNC.RECONVERGENT B2 ;  /* 0x0000000000027941 */ /* 0x000fea0003800200 */
.L_x_83:
[----:B------:R-:W-:Y:S05]  /*22e0*/  @!P2 BRA `(.L_x_82) ;  /* 0x000000000080a947 */ /* 0x000fea0003800000 */
[----:B------:R-:W0:Y:S01]  /*22f0*/  LDC.64 R4, c[0x0][0x380] ;  /* 0x0000e000ff047b82 */ /* 0x000e220000000a00 */
[----:B------:R-:W-:Y:S02]  /*2300*/  IMAD.U32 R7, RZ, RZ, UR16 ;  /* 0x00000010ff077e24 */ /* 0x000fe4000f8e00ff */
[----:B------:R-:W-:Y:S02]  /*2310*/  VIADD R6, R8, 0x200 ;  /* 0x0000020008067836 */ /* 0x000fe40000000000 */
[----:B------:R-:W-:-:S07]  /*2320*/  IMAD R7, R7, 0x800, R8 ;  /* 0x0000080007077824 */ /* 0x000fce00078e0208 */
.L_x_86:
        /* <DEDUP_REMOVED lines=28> */
.L_x_82:
[----:B------:R-:W-:Y:S05]  /*24f0*/  BSYNC.RECONVERGENT B1 ;  /* 0x0000000000017941 */ /* 0x000fea0003800200 */
.L_x_81:
        /* <DEDUP_REMOVED lines=45> */
[----:B------:R-:W-:-:S03]  /*27d0*/  FSEL R5, R5, R3, P1 ;  /* 0x0000000305057208 */ /* 0x000fc60000800000 */
[----:B0-----:R-:W-:Y:S02]  /*27e0*/  IMAD.MOV.U32 R2, RZ, RZ, R4 ;  /* 0x000000ffff027224 */ /* 0x001fe400078e0004 */
[----:B------:R-:W-:Y:S01]  /*27f0*/  IMAD.MOV.U32 R3, RZ, RZ, R5 ;  /* 0x000000ffff037224 */ /* 0x000fe200078e0005 */
[----:B------:R-:W-:Y:S06]  /*2800*/  BAR.SYNC.DEFER_BLOCKING 0x0 ;  /* 0x0000000000007b1d */ /* 0x000fec0000010000 */
[----:B------:R-:W-:Y:S05]  /*2810*/  @P0 BRA `(.L_x_69) ;  /* 0x0000001400ec0947 */ /* 0x000fea0003800000 */
[----:B------:R-:W0:Y:S01]  /*2820*/  S2UR UR5, SR_CgaCtaId ;  /* 0x00000000000579c3 */ /* 0x000e220000008800 */
[----:B------:R-:W-:Y:S02]  /*2830*/  UMOV UR4, 0x400 ;  /* 0x0000040000047882 */ /* 0x000fe40000000000 */
[----:B0-----:R-:W-:-:S09]  /*2840*/  ULEA UR4, UR5, UR4, 0x18 ;  /* 0x0000000405047291 */ /* 0x001fd2000f8ec0ff */
[----:B------:R-:W0:Y:S04]  /*2850*/  LDS.128 R12, [UR4+0x10] ;  /* 0x00001004ff0c7984 */ /* 0x000e280008000c00 */
[----:B------:R-:W1:Y:S04]  /*2860*/  LDS.128 R4, [UR4+0x20] ;  /* 0x00002004ff047984 */ /* 0x000e680008000c00 */
        /* <DEDUP_REMOVED lines=24> */
.L_x_87:
        /* <DEDUP_REMOVED lines=36> */
[----:B------:R-:W-:Y:S01]  /*2c30*/  VIADD R10, R10, 0x10 ;  /* 0x000000100a0a7836 */ /* 0x000fe20000000000 */
[----:B------:R-:W0:Y:S11]  /*2c40*/  SHFL.DOWN PT, R3, R7, 0x8, R5 ;  /* 0x0900000007037989 */ /* 0x000e3600000e0005 */
[----:B------:R-:W1:Y:S01]  /*2c50*/  @!P0 S2R R9, SR_CgaCtaId ;  /* 0x0000000000098919 */ /* 0x000e620000008800 */
[----:B------:R-:W-:Y:S01]  /*2c60*/  @!P0 MOV R8, 0x400 ;  /* 0x0000040000088802 */ /* 0x000fe20000000f00 */
[----:B0-----:R-:W-:Y:S01]  /*2c70*/  DSETP.GEU.AND P1, PT, R6, R2, PT ;  /* 0x000000020600722a */ /* 0x001fe20003f2e000 */
[----:B------:R-:W-:-:S05]  /*2c80*/  @!P0 SHF.R.U32.HI R6, RZ, 0x2, R0 ;  /* 0x00000002ff068819 */ /* 0x000fca0000011600 */
[----:B------:R-:W-:Y:S02]  /*2c90*/  @!P2 FSEL R4, R2, R4, !P1 ;  /* 0x000000040204a208 */ /* 0x000fe40004800000 */
[----:B------:R-:W-:Y:S02]  /*2ca0*/  @!P2 FSEL R7, R3, R7, !P1 ;  /* 0x000000070307a208 */ /* 0x000fe40004800000 */
[----:B------:R-:W-:Y:S01]  /*2cb0*/  ISETP.GT.AND P2, PT, R10, R5, PT ;  /* 0x000000050a00720c */ /* 0x000fe20003f44270 */
[----:B------:R-:W-:Y:S01]  /*2cc0*/  SHFL.DOWN PT, R2, R4, 0x10, R5 ;  /* 0x0a00000004027989 */ /* 0x000fe200000e0005 */
[----:B------:R-:W-:-:S03]  /*2cd0*/  @!P0 LOP3.LUT R6, R6, 0xf8, RZ, 0xc0, !PT ;  /* 0x000000f806068812 */ /* 0x000fc600078ec0ff */
[----:B------:R0:W2:Y:S01]  /*2ce0*/  SHFL.DOWN PT, R3, R7, 0x10, R5 ;  /* 0x0a00000007037989 */ /* 0x0000a200000e0005 */
        /* <DEDUP_REMOVED lines=11> */
[----:B0-----:R-:W-:Y:S05]  /*2da0*/  @P0 BRA `(.L_x_69) ;  /* 0x0000001000880947 */ /* 0x001fea0003800000 */
        /* <DEDUP_REMOVED lines=59> */
.L_x_78:
[----:B------:R-:W0:Y:S01]  /*3160*/  S2R R0, SR_TID.X ;  /* 0x0000000000007919 */ /* 0x000e220000002100 */
[----:B------:R-:W1:Y:S01]  /*3170*/  LDCU.64 UR8, c[0x0][0x380] ;  /* 0x00007000ff0877ac */ /* 0x000e620008000a00 */
[----:B------:R-:W-:Y:S02]  /*3180*/  IMAD.U32 R19, RZ, RZ, UR16 ;  /* 0x00000010ff137e24 */ /* 0x000fe4000f8e00ff */
[----:B-1----:R-:W-:Y:S02]  /*3190*/  IMAD.U32 R2, RZ, RZ, UR8 ;  /* 0x00000008ff027e24 */ /* 0x002fe4000f8e00ff */
[----:B------:R-:W-:Y:S02]  /*31a0*/  IMAD.U32 R3, RZ, RZ, UR9 ;  /* 0x00000009ff037e24 */ /* 0x000fe4000f8e00ff */
[----:B0-----:R-:W-:-:S04]  /*31b0*/  IMAD R19, R19, 0x800, R0 ;  /* 0x0000080013137824 */ /* 0x001fc800078e0200 */
[----:B------:R-:W-:-:S05]  /*31c0*/  IMAD.WIDE.U32 R18, R19, 0x8, R2 ;  /* 0x0000000813127825 */ /* 0x000fca00078e0002 */
        /* <DEDUP_REMOVED lines=8> */
[----:B------:R-:W-:Y:S01]  /*3250*/  UISETP.GE.U32.AND UP0, UPT, UR13, UR5, UPT ;  /* 0x000000050d00728c */ /* 0x000fe2000bf06070 */
        /* <DEDUP_REMOVED lines=21> */
[----:B------:R-:W-:Y:S06]  /*33b0*/  BRA.U !UP0, `(.L_x_88) ;  /* 0x0000000508dc7547 */ /* 0x000fec000b800000 */
[----:B------:R-:W-:Y:S02]  /*33c0*/  ULEA UR8, UR16, UR5, 0xb ;  /* 0x0000000510087291 */ /* 0x000fe4000f8e58ff */
[----:B------:R-:W-:Y:S02]  /*33d0*/  UIADD3 UR14, UPT, UPT, UR7, -0x800, URZ ;  /* 0xfffff800070e7890 */ /* 0x000fe4000fffe0ff */
[----:B------:R-:W-:Y:S02]  /*33e0*/  UIADD3 UR9, UPT, UPT, UR8, 0x100, URZ ;  /* 0x0000010008097890 */ /* 0x000fe4000fffe0ff */
[----:B------:R-:W-:Y:S02]  /*33f0*/  UISETP.GT.U32.AND UP0, UPT, UR8, UR14, UPT ;  /* 0x0000000e0800728c */ /* 0x000fe4000bf04070 */
[----:B------:R-:W-:Y:S01]  /*3400*/  VIADD R7, R0, UR8 ;  /* 0x0000000800077c36 */ /* 0x000fe20008000000 */
[----:B------:R-:W-:Y:S01]  /*3410*/  UMOV UR4, URZ ;  /* 0x000000ff00047c82 */ /* 0x000fe20008000000 */
[----:B------:R-:W-:-:S05]  /*3420*/  UMOV UR6, UR8 ;  /* 0x0000000800067c82 */ /* 0x000fca0008000000 */
[----:B------:R-:W-:Y:S05]  /*3430*/  BRA.U UP0, `(.L_x_89) ;  /* 0x0000000100b87547 */ /* 0x000fea000b800000 */
[----:B------:R-:W0:Y:S01]  /*3440*/  LDC.64 R2, c[0x0][0x380] ;  /* 0x0000e000ff027b82 */ /* 0x000e220000000a00 */
[----:B------:R-:W1:Y:S01]  /*3450*/  LDCU UR7, c[0x0][0x3a8] ;  /* 0x00007500ff0777ac */ /* 0x000e620008000800 */
[----:B------:R-:W-:Y:S01]  /*3460*/  NOP ;  /* 0x0000000000007918 */ /* 0x000fe20000000000 */
.L_x_90:
[----:B------:R-:W-:-:S04]  /*3470*/  VIADD R23, R0, UR6 ;  /* 0x0000000600177c36 */ /* 0x000fc80008000000 */
[----:B0-----:R-:W-:-:S05]  /*3480*/  IMAD.WIDE.U32 R22, R23, 0x8, R2 ;  /* 0x0000000817167825 */ /* 0x001fca00078e0002 */
[----:B------:R-:W2:Y:S04]  /*3490*/  LDG.E.64.CONSTANT R24, desc[UR10][R22.64] ;  /* 0x0000000a16187981 */ /* 0x000ea8000c1e9b00 */
[----:B------:R-:W3:Y:S04]  /*34a0*/  LDG.E.64.CONSTANT R18, desc[UR10][R22.64+0x800] ;  /* 0x0008000a16127981 */ /* 0x000ee8000c1e9b00 */
[----:B------:R-:W4:Y:S04]  /*34b0*/  LDG.E.64.CONSTANT R16, desc[UR10][R22.64+0x1000] ;  /* 0x0010000a16107981 */ /* 0x000f28000c1e9b00 */
[----:B------:R-:W5:Y:S04]  /*34c0*/  LDG.E.64.CONSTANT R14, desc[UR10][R22.64+0x1800] ;  /* 0x0018000a160e7981 */ /* 0x000f68000c1e9b00 */
[----:B------:R-:W5:Y:S04]  /*34d0*/  LDG.E.64.CONSTANT R12, desc[UR10][R22.64+0x2000] ;  /* 0x0020000a160c7981 */ /* 0x000f68000c1e9b00 */
[----:B------:R-:W5:Y:S04]  /*34e0*/  LDG.E.64.CONSTANT R10, desc[UR10][R22.64+0x2800] ;  /* 0x0028000a160a7981 */ /* 0x000f68000c1e9b00 */
[----:B------:R-:W5:Y:S04]  /*34f0*/  LDG.E.64.CONSTANT R8, desc[UR10][R22.64+0x3000] ;  /* 0x0030000a16087981 */ /* 0x000f68000c1e9b00 */
[----:B------:R-:W5:Y:S01]  /*3500*/  LDG.E.64.CONSTANT R20, desc[UR10][R22.64+0x3800] ;  /* 0x0038000a16147981 */ /* 0x000f62000c1e9b00 */
[----:B-1----:R-:W-:-:S04]  /*3510*/  UIADD3 UR12, UPT, UPT, -UR6, UR7, URZ ;  /* 0x00000007060c7290 */ /* 0x002fc8000fffe1ff */
        /* <DEDUP_REMOVED lines=32> */
.L_x_89:
[----:B------:R-:W-:-:S09]  /*3720*/  UISETP.GE.U32.AND UP0, UPT, UR6, UR7, UPT ;  /* 0x000000070600728c */ /* 0x000fd2000bf06070 */
[----:B------:R-:W-:Y:S05]  /*3730*/  BRA.U UP0, `(.L_x_88) ;  /* 0x0000000100fc7547 */ /* 0x000fea000b800000 */
[----:B------:R-:W-:Y:S01]  /*3740*/  UIADD3 UR5, UPT, UPT, -UR6, UR7, URZ ;  /* 0x0000000706057290 */ /* 0x000fe2000fffe1ff */
[----:B------:R-:W-:Y:S05]  /*3750*/  BSSY.RECONVERGENT B1, `(.L_x_88) ;  /* 0x000003d000017945 */ /* 0x000fea0003800200 */
[----:B------:R-:W-:-:S13]  /*3760*/  ISETP.GE.AND P0, PT, R0, UR5, PT ;  /* 0x0000000500007c0c */ /* 0x000fda000bf06270 */
[----:B------:R-:W-:Y:S05]  /*3770*/  @P0 BRA `(.L_x_91) ;  /* 0x0000000000e80947 */ /* 0x000fea0003800000 */
[----:B------:R-:W0:Y:S01]  /*3780*/  LDC R10, c[0x0][0x3ac] ;  /* 0x0000eb00ff0a7b82 */ /* 0x000e220000000800 */
[----:B------:R-:W-:Y:S01]  /*3790*/  LOP3.LUT R6, RZ, R0, RZ, 0x33, !PT ;  /* 0x00000000ff067212 */ /* 0x000fe200078e33ff */
[----:B------:R-:W-:Y:S04]  /*37a0*/  BSSY.RECONVERGENT B2, `(.L_x_92) ;  /* 0x0000018000027945 */ /* 0x000fe80003800200 */
[----:B------:R-:W-:-:S04]  /*37b0*/  VIADD R8, R6, UR7 ;  /* 0x0000000706087c36 */ /* 0x000fc80008000000 */
[----:B------:R-:W-:Y:S02]  /*37c0*/  VIADD R9, R8, -UR8 ;  /* 0x8000000808097c36 */ /* 0x000fe40008000000 */
[----:B0-----:R-:W-:Y:S01]  /*37d0*/  IMAD R6, R10, UR4, RZ ;  /* 0x000000040a067c24 */ /* 0x001fe2000f8e02ff */
[C---:B------:R-:W-:Y:S02]  /*37e0*/  LOP3.LUT R10, R8.reuse, 0x300, RZ, 0xc0, !PT ;  /* 0x00000300080a7812 */ /* 0x040fe400078ec0ff */
[----:B------:R-:W-:Y:S01]  /*37f0*/  LEA.HI R8, R8, 0x1, RZ, 0x18 ;  /* 0x0000000108087811 */ /* 0x000fe200078fc0ff */
[----:B------:R-:W-:Y:S01]  /*3800*/  IMAD R6, R6, -0x800, R9 ;  /* 0xfffff80006067824 */ /* 0x000fe200078e0209 */
[----:B------:R-:W-:Y:S01]  /*3810*/  ISETP.NE.AND P0, PT, R10, 0x300, PT ;  /* 0x000003000a00780c */ /* 0x000fe20003f05270 */
[----:B------:R-:W-:-:S03]  /*3820*/  IMAD.MOV.U32 R10, RZ, RZ, R0 ;  /* 0x000000ffff0a7224 */ /* 0x000fc600078e0000 */
[----:B------:R-:W-:-:S09]  /*3830*/  ISETP.GE.U32.AND P2, PT, R6, 0x300, PT ;  /* 0x000003000600780c */ /* 0x000fd20003f46070 */
[----:B------:R-:W-:Y:S05]  /*3840*/  @!P0 BRA `(.L_x_93) ;  /* 0x0000000000348947 */ /* 0x000fea0003800000 */
[----:B------:R-:W-:Y:S01]  /*3850*/  LOP3.LUT R8, R8, 0x3, RZ, 0xc0, !PT ;  /* 0x0000000308087812 */ /* 0x000fe200078ec0ff */
[----:B------:R-:W-:-:S04]  /*3860*/  IMAD.MOV.U32 R10, RZ, RZ, R0 ;  /* 0x000000ffff0a7224 */ /* 0x000fc800078e0000 */
[----:B------:R-:W-:-:S07]  /*3870*/  IMAD.MOV R6, RZ, RZ, -R8 ;  /* 0x000000ffff067224 */ /* 0x000fce00078e0a08 */
.L_x_94:
        /* <DEDUP_REMOVED lines=10> */
.L_x_93:
[----:B------:R-:W-:Y:S05]  /*3920*/  BSYNC.RECONVERGENT B2 ;  /* 0x0000000000027941 */ /* 0x000fea0003800200 */
.L_x_92:
[----:B------:R-:W-:Y:S05]  /*3930*/  @!P2 BRA `(.L_x_91) ;  /* 0x000000000078a947 */ /* 0x000fea0003800000 */
[C---:B------:R-:W-:Y:S02]  /*3940*/  VIADD R6, R10.reuse, 0x200 ;  /* 0x000002000a067836 */ /* 0x040fe40000000000 */
[----:B------:R-:W-:-:S07]  /*3950*/  VIADD R7, R10, UR9 ;  /* 0x000000090a077c36 */ /* 0x000fce0008000000 */
.L_x_95:
[----:B------:R-:W-:-:S04]  /*3960*/  VIADD R9, R7, 0xffffff00 ;  /* 0xffffff0007097836 */ /* 0x000fc80000000000 */
[----:B------:R-:W-:-:S06]  /*3970*/  IMAD.WIDE.U32 R8, R9, 0x8, R2 ;  /* 0x0000000809087825 */ /* 0x000fcc00078e0002 */
        /* <DEDUP_REMOVED lines=11> */
[----:B------:R-:W-:Y:S01]  /*3a30*/  FSEL R4, R8, R4, !P0 ;  /* 0x0000000408047208 */ /* 0x000fe20004000000 */
[C---:B------:R-:W-:Y:S01]  /*3a40*/  VIADD R8, R6.reuse, 0x200 ;  /* 0x0000020006087836 */ /* 0x040fe20000000000 */
[----:B------:R-:W-:Y:S01]  /*3a50*/  FSEL R5, R9, R5, !P0 ;  /* 0x0000000509057208 */ /* 0x000fe20004000000 */
[----:B------:R-:W-:-:S05]  /*3a60*/  VIADD R6, R6, 0x400 ;  /* 0x0000040006067836 */ /* 0x000fca0000000000 */
        /* <DEDUP_REMOVED lines=11> */
.L_x_91:
[----:B------:R-:W-:Y:S05]  /*3b20*/  BSYNC.RECONVERGENT B1 ;  /* 0x0000000000017941 */ /* 0x000fea0003800200 */
.L_x_88:
        /* <DEDUP_REMOVED lines=49> */
[----:B------:R-:W1:Y:S04]  /*3e40*/  LDS.128 R12, [UR4+0x10] ;  /* 0x00001004ff0c7984 */ /* 0x000e680008000c00 */
[----:B0-----:R-:W0:Y:S04]  /*3e50*/  LDS.128 R4, [UR4+0x20] ;  /* 0x00002004ff047984 */ /* 0x001e280008000c00 */
[----:B------:R-:W2:Y:S01]  /*3e60*/  LDS.128 R8, [UR4+0x30] ;  /* 0x00003004ff087984 */ /* 0x000ea20008000c00 */
[----:B-1----:R-:W-:-:S06]  /*3e70*/  DSETP.GEU.AND P1, PT, R2, R12, PT ;  /* 0x0000000c0200722a */ /* 0x002fcc0003f2e000 */
[----:B------:R-:W-:Y:S02]  /*3e80*/  FSEL R2, R12, R2, !P1 ;  /* 0x000000020c027208 */ /* 0x000fe40004800000 */
[----:B------:R-:W-:-:S06]  /*3e90*/  FSEL R3, R13, R3, !P1 ;  /* 0x000000030d037208 */ /* 0x000fcc0004800000 */
[----:B------:R-:W-:-:S06]  /*3ea0*/  DSETP.GEU.AND P1, PT, R2, R14, PT ;  /* 0x0000000e0200722a */ /* 0x000fcc0003f2e000 */
[----:B------:R-:W-:Y:S02]  /*3eb0*/  FSEL R2, R14, R2, !P1 ;  /* 0x000000020e027208 */ /* 0x000fe40004800000 */
[----:B------:R-:W-:-:S06]  /*3ec0*/  FSEL R3, R15, R3, !P1 ;  /* 0x000000030f037208 */ /* 0x000fcc0004800000 */
[----:B0-----:R-:W-:-:S06]  /*3ed0*/  DSETP.GEU.AND P1, PT, R2, R4, PT ;  /* 0x000000040200722a */ /* 0x001fcc0003f2e000 */
        /* <DEDUP_REMOVED lines=14> */
[----:B------:R-:W-:-:S07]  /*3fc0*/  FSEL R3, R3, R5, !P1 ;  /* 0x0000000503037208 */ /* 0x000fce0004800000 */
.L_x_69:
[----:B01----:R-:W-:Y:S05]  /*3fd0*/  BSYNC.RECONVERGENT B0 ;  /* 0x0000000000007941 */ /* 0x003fea0003800200 */
.L_x_57:
[----:B------:R-:W-:Y:S05]  /*3fe0*/  @P0 EXIT ;  /* 0x000000000000094d */ /* 0x000fea0003800000 */
[----:B------:R-:W0:Y:S02]  /*3ff0*/  LDCU.64 UR4, c[0x0][0x388] ;  /* 0x00007100ff0477ac */ /* 0x000e240008000a00 */
[----:B0-----:R-:W-:-:S06]  /*4000*/  UIMAD.WIDE.U32 UR4, UR16, 0x8, UR4 ;  /* 0x00000008100478a5 */ /* 0x001fcc000f8e0004 */
[----:B--2---:R-:W-:Y:S02]  /*4010*/  IMAD.U32 R4, RZ, RZ, UR4 ;  /* 0x00000004ff047e24 */ /* 0x004fe4000f8e00ff */
[----:B------:R-:W-:-:S05]  /*4020*/  IMAD.U32 R5, RZ, RZ, UR5 ;  /* 0x00000005ff057e24 */ /* 0x000fca000f8e00ff */
[----:B------:R-:W-:Y:S01]  /*4030*/  STG.E.64 desc[UR10][R4.64], R2 ;  /* 0x0000000204007986 */ /* 0x000fe2000c101b0a */
[----:B------:R-:W-:Y:S05]  /*4040*/  EXIT ;  /* 0x000000000000794d */ /* 0x000fea0003800000 */
.L_x_96:
        /* <DEDUP_REMOVED lines=11> */
.L_x_156:


//--------------------- .text._ZN3cub18CUB_300001_SM_10006detail6reduce28DeviceReduceSingleTileKernelINS2_10policy_hubIdjN4cuda3__47maximumIvEEE10Policy1000EPdSB_jS8_ddNS5_3std3__410__identityEEEvT0_T1_T2_T3_T4_T6_ --------------------------
	.section	.text._ZN3cub18CUB_300001_SM_10006detail6reduce28DeviceReduceSingleTileKernelINS2_10policy_hubIdjN4cuda3__47maximumIvEEE10Policy1000EPdSB_jS8_ddNS5_3std3__410__identityEEEvT0_T1_T2_T3_T4_T6_,"ax",@progbits
	.align	128
        .global         _ZN3cub18CUB_300001_SM_10006detail6reduce28DeviceReduceSingleTileKernelINS2_10policy_hubIdjN4cuda3__47maximumIvEEE10Policy1000EPdSB_jS8_ddNS5_3std3__410__identityEEEvT0_T1_T2_T3_T4_T6_
        .type           _ZN3cub18CUB_300001_SM_10006detail6reduce28DeviceReduceSingleTileKernelINS2_10policy_hubIdjN4cuda3__47maximumIvEEE10Policy1000EPdSB_jS8_ddNS5_3std3__410__identityEEEvT0_T1_T2_T3_T4_T6_,@function
        .size           _ZN3cub18CUB_300001_SM_10006detail6reduce28DeviceReduceSingleTileKernelINS2_10policy_hubIdjN4cuda3__47maximumIvEEE10Policy1000EPdSB_jS8_ddNS5_3std3__410__identityEEEvT0_T1_T2_T3_T4_T6_,(.L_x_157 - _ZN3cub18CUB_300001_SM_10006detail6reduce28DeviceReduceSingleTileKernelINS2_10policy_hubIdjN4cuda3__47maximumIvEEE10Policy1000EPdSB_jS8_ddNS5_3std3__410__identityEEEvT0_T1_T2_T3_T4_T6_)
        .other          _ZN3cub18CUB_300001_SM_10006detail6reduce28DeviceReduceSingleTileKernelINS2_10policy_hubIdjN4cuda3__47maximumIvEEE10Policy1000EPdSB_jS8_ddNS5_3std3__410__identityEEEvT0_T1_T2_T3_T4_T6_,@"STO_CUDA_ENTRY STV_DEFAULT"
_ZN3cub18CUB_300001_SM_10006detail6reduce28DeviceReduceSingleTileKernelINS2_10policy_hubIdjN4cuda3__47maximumIvEEE10Policy1000EPdSB_jS8_ddNS5_3std3__410__identityEEEvT0_T1_T2_T3_T4_T6_:
.text._ZN3cub18CUB_300001_SM_10006detail6reduce28DeviceReduceSingleTileKernelINS2_10policy_hubIdjN4cuda3__47maximumIvEEE10Policy1000EPdSB_jS8_ddNS5_3std3__410__identityEEEvT0_T1_T2_T3_T4_T6_:
        /* <DEDUP_REMOVED lines=13> */
.L_x_97:
[----:B------:R-:W0:Y:S01]  /*00d0*/  LDCU UR4, c[0x0][0x380] ;  /* 0x00007000ff0477ac */ /* 0x000e220008000800 */
[----:B------:R-:W-:Y:S01]  /*00e0*/  BSSY.RECONVERGENT B0, `(.L_x_98) ;  /* 0x00004ae000007945 */ /* 0x000fe20003800200 */
[----:B0-----:R-:W-:-:S09]  /*00f0*/  ULOP3.LUT UP0, URZ, UR4, 0x1f, URZ, 0xc0, !UPT ;  /* 0x0000001f04ff7892 */ /* 0x001fd2000f80c0ff */
[----:B------:R-:W-:Y:S05]  /*0100*/  BRA.U UP0, `(.L_x_99) ;  /* 0x0000002500447547 */ /* 0x000fea000b800000 */
[----:B------:R-:W-:-:S13]  /*0110*/  ISETP.GT.U32.AND P0, PT, R0, 0x7ff, PT ;  /* 0x000007ff0000780c */ /* 0x000fda0003f04070 */
[----:B------:R-:W-:Y:S05]  /*0120*/  @P0 BRA `(.L_x_100) ;  /* 0x0000001400f80947 */ /* 0x000fea0003800000 */
[----:B------:R-:W0:Y:S01]  /*0130*/  S2R R3, SR_TID.X ;  /* 0x0000000000037919 */ /* 0x000e220000002100 */
[----:B------:R-:W-:Y:S01]  /*0140*/  BSSY.RECONVERGENT B1, `(.L_x_101) ;  /* 0x0000009000017945 */ /* 0x000fe20003800200 */
[----:B------:R-:W-:Y:S02]  /*0150*/  CS2R R4, SRZ ;  /* 0x0000000000047805 */ /* 0x000fe4000001ff00 */
[----:B0-----:R-:W-:Y:S01]  /*0160*/  ISETP.GE.U32.AND P0, PT, R3, R0, PT ;  /* 0x000000000300720c */ /* 0x001fe20003f06070 */
[----:B------:R-:W-:-:S12]  /*0170*/  IMAD.MOV.U32 R9, RZ, RZ, R3 ;  /* 0x000000ffff097224 */ /* 0x000fd800078e0003 */
[----:B------:R-:W-:Y:S05]  /*0180*/  @P0 BRA `(.L_x_102) ;  /* 0x0000000000100947 */ /* 0x000fea0003800000 */
[----:B------:R-:W0:Y:S02]  /*0190*/  LDC.64 R4, c[0x0][0x380] ;  /* 0x0000e000ff047b82 */ /* 0x000e240000000a00 */
[----:B0-----:R-:W-:-:S06]  /*01a0*/  IMAD.WIDE.U32 R4, R3, 0x8, R4 ;  /* 0x0000000803047825 */ /* 0x001fcc00078e0004 */
[----:B------:R-:W5:Y:S01]  /*01b0*/  LDG.E.64.CONSTANT R4, desc[UR6][R4.64] ;  /* 0x0000000604047981 */ /* 0x000f62000c1e9b00 */
[----:B------:R-:W-:-:S07]  /*01c0*/  VIADD R9, R3, 0x100 ;  /* 0x0000010003097836 */ /* 0x000fce0000000000 */
.L_x_102:
[----:B------:R-:W-:Y:S05]  /*01d0*/  BSYNC.RECONVERGENT B1 ;  /* 0x0000000000017941 */ /* 0x000fea0003800200 */
.L_x_101:
[----:B------:R-:W-:Y:S01]  /*01e0*/  ISETP.GE.U32.AND P0, PT, R9, R0, PT ;  /* 0x000000000900720c */ /* 0x000fe20003f06070 */
        /* <DEDUP_REMOVED lines=16> */
.L_x_107:
        /* <DEDUP_REMOVED lines=12> */
.L_x_106:
[----:B------:R-:W-:Y:S05]  /*03b0*/  BSYNC.RECONVERGENT B2 ;  /* 0x0000000000027941 */ /* 0x000fea0003800200 */
.L_x_105:
[----:B------:R-:W-:Y:S05]  /*03c0*/  @!P0 BRA `(.L_x_104) ;  /* 0x0000000800288947 */ /* 0x000fea0003800000 */
[----:B------:R-:W0:Y:S01]  /*03d0*/  LDC.64 R6, c[0x0][0x380] ;  /* 0x0000e000ff067b82 */ /* 0x000e220000000a00 */
[----:B------:R-:W-:Y:S01]  /*03e0*/  IMAD.IADD R2, R0, 0x1, -R9 ;  /* 0x0000000100027824 */ /* 0x000fe200078e0a09 */
[----:B------:R-:W-:Y:S01]  /*03f0*/  BSSY.RECONVERGENT B2, `(.L_x_108) ;  /* 0x000004c000027945 */ /* 0x000fe20003800200 */
[----:B------:R-:W-:-:S03]  /*0400*/  PLOP3.LUT P0, PT, PT, PT, PT, 0x80, 0x8 ;  /* 0x000000000008781c */ /* 0x000fc60003f0f070 */
[----:B------:R-:W-:Y:S01]  /*0410*/  ISETP.GT.AND P1, PT, R2, 0xc00, PT ;  /* 0x00000c000200780c */ /* 0x000fe20003f24270 */
[----:B0-----:R-:W-:-:S12]  /*0420*/  IMAD.WIDE.U32 R6, R9, 0x8, R6 ;  /* 0x0000000809067825 */ /* 0x001fd800078e0006 */
[----:B------:R-:W-:Y:S05]  /*0430*/  @!P1 BRA `(.L_x_109) ;  /* 0x00000004001c9947 */ /* 0x000fea0003800000 */
[----:B------:R-:W-:Y:S01]  /*0440*/  PLOP3.LUT P0, PT, PT, PT, PT, 0x8, 0x80 ;  /* 0x000000000080781c */ /* 0x000fe20003f0e170 */
[----:B------:R-:W-:-:S12]  /*0450*/  VIADD R2, R0, 0xfffff400 ;  /* 0xfffff40000027836 */ /* 0x000fd80000000000 */
.L_x_110:
[----:B------:R-:W2:Y:S04]  /*0460*/  LDG.E.64.CONSTANT R40, desc[UR6][R6.64] ;  /* 0x0000000606287981 */ /* 0x000ea8000c1e9b00 */
[----:B------:R-:W3:Y:S04]  /*0470*/  LDG.E.64.CONSTANT R38, desc[UR6][R6.64+0x800] ;  /* 0x0008000606267981 */ /* 0x000ee8000c1e9b00 */
[----:B------:R-:W4:Y:S04]  /*0480*/  LDG.E.64.CONSTANT R36, desc[UR6][R6.64+0x1000] ;  /* 0x0010000606247981 */ /* 0x000f28000c1e9b00 */
        /* <DEDUP_REMOVED lines=12> */
[----:B------:R0:W4:Y:S01]  /*0550*/  LDG.E.64.CONSTANT R10, desc[UR6][R6.64+0x7800] ;  /* 0x00780006060a7981 */ /* 0x000122000c1e9b00 */
[----:B------:R-:W-:-:S05]  /*0560*/  VIADD R9, R9, 0x1000 ;  /* 0x0000100009097836 */ /* 0x000fca0000000000 */
[----:B------:R-:W-:Y:S02]  /*0570*/  ISETP.GE.AND P2, PT, R9, R2, PT ;  /* 0x000000020900720c */ /* 0x000fe40003f46270 */
[----:B0-----:R-:W-:-:S05]  /*0580*/  IADD3 R6, P3, PT, R6, 0x8000, RZ ;  /* 0x0000800006067810 */ /* 0x001fca0007f7e0ff */
[----:B------:R-:W-:Y:S01]  /*0590*/  IMAD.X R7, RZ, RZ, R7, P3 ;  /* 0x000000ffff077224 */ /* 0x000fe200018e0607 */
        /* <DEDUP_REMOVED lines=49> */
.L_x_109:
[----:B------:R-:W-:Y:S05]  /*08b0*/  BSYNC.RECONVERGENT B2 ;  /* 0x0000000000027941 */ /* 0x000fea0003800200 */
.L_x_108:
[----:B------:R-:W-:Y:S01]  /*08c0*/  IMAD.IADD R2, R0, 0x1, -R9 ;  /* 0x0000000100027824 */ /* 0x000fe200078e0a09 */
[----:B------:R-:W-:Y:S04]  /*08d0*/  BSSY.RECONVERGENT B2, `(.L_x_111) ;  /* 0x0000027000027945 */ /* 0x000fe80003800200 */
[----:B------:R-:W-:-:S13]  /*08e0*/  ISETP.GT.AND P1, PT, R2, 0x400, PT ;  /* 0x000004000200780c */ /* 0x000fda0003f24270 */
[----:B------:R-:W-:Y:S05]  /*08f0*/  @!P1 BRA `(.L_x_112) ;  /* 0x0000000000909947 */ /* 0x000fea0003800000 */
[----:B------:R-:W2:Y:S04]  /*0900*/  LDG.E.64.CONSTANT R12, desc[UR6][R6.64] ;  /* 0x00000006060c7981 */ /* 0x000ea8000c1e9b00 */
[----:B------:R-:W3:Y:S04]  /*0910*/  LDG.E.64.CONSTANT R14, desc[UR6][R6.64+0x800] ;  /* 0x00080006060e7981 */ /* 0x000ee8000c1e9b00 */
[----:B------:R-:W4:Y:S04]  /*0920*/  LDG.E.64.CONSTANT R16, desc[UR6][R6.64+0x1000] ;  /* 0x0010000606107981 */ /* 0x000f28000c1e9b00 */
[----:B------:R-:W4:Y:S04]  /*0930*/  LDG.E.64.CONSTANT R18, desc[UR6][R6.64+0x1800] ;  /* 0x0018000606127981 */ /* 0x000f28000c1e9b00 */
[----:B------:R-:W4:Y:S04]  /*0940*/  LDG.E.64.CONSTANT R20, desc[UR6][R6.64+0x2000] ;  /* 0x0020000606147981 */ /* 0x000f28000c1e9b00 */
[----:B------:R-:W4:Y:S04]  /*0950*/  LDG.E.64.CONSTANT R22, desc[UR6][R6.64+0x2800] ;  /* 0x0028000606167981 */ /* 0x000f28000c1e9b00 */
[----:B------:R-:W4:Y:S04]  /*0960*/  LDG.E.64.CONSTANT R24, desc[UR6][R6.64+0x3000] ;  /* 0x0030000606187981 */ /* 0x000f28000c1e9b00 */
[----:B------:R0:W4:Y:S01]  /*0970*/  LDG.E.64.CONSTANT R10, desc[UR6][R6.64+0x3800] ;  /* 0x00380006060a7981 */ /* 0x000122000c1e9b00 */
[----:B------:R-:W-:Y:S01]  /*0980*/  VIADD R9, R9, 0x800 ;  /* 0x0000080009097836 */ /* 0x000fe20000000000 */
        /* <DEDUP_REMOVED lines=27> */
.L_x_112:
[----:B------:R-:W-:Y:S05]  /*0b40*/  BSYNC.RECONVERGENT B2 ;  /* 0x0000000000027941 */ /* 0x000fea0003800200 */
.L_x_111:
[----:B------:R-:W-:-:S13]  /*0b50*/  ISETP.LT.OR P0, PT, R9, R0, P0 ;  /* 0x000000000900720c */ /* 0x000fda0000701670 */
[----:B------:R-:W-:Y:S05]  /*0b60*/  @!P0 BRA `(.L_x_104) ;  /* 0x0000000000408947 */ /* 0x000fea0003800000 */
        /* <DEDUP_REMOVED lines=16> */
.L_x_104:
[----:B------:R-:W-:Y:S05]  /*0c70*/  BSYNC.RECONVERGENT B1 ;  /* 0x0000000000017941 */ /* 0x000fea0003800200 */
.L_x_103:
[----:B------:R-:W-:-:S13]  /*0c80*/  ISETP.GE.U32.AND P0, PT, R0, 0x100, PT ;  /* 0x000001000000780c */ /* 0x000fda0003f06070 */
        /* <DEDUP_REMOVED lines=58> */
[----:B-1----:R-:W0:Y:S04]  /*1030*/  LDS.128 R8, [UR4+0x10] ;  /* 0x00001004ff087984 */ /* 0x002e280008000c00 */
        /* <DEDUP_REMOVED lines=25> */
.L_x_113:
[----:B------:R-:W-:Y:S01]  /*11d0*/  LOP3.LUT R2, R3, 0x3e0, RZ, 0xc0, !PT ;  /* 0x000003e003027812 */ /* 0x000fe200078ec0ff */
[----:B------:R-:W0:Y:S03]  /*11e0*/  S2R R10, SR_LANEID ;  /* 0x00000000000a7919 */ /* 0x000e260000000000 */
[----:B------:R-:W-:Y:S01]  /*11f0*/  LOP3.LUT R9, RZ, R2, RZ, 0x33, !PT ;  /* 0x00000002ff097212 */ /* 0x000fe200078e33ff */
[----:B------:R-:W-:-:S04]  /*1200*/  VIADD R7, R2, 0x20 ;  /* 0x0000002002077836 */ /* 0x000fc80000000000 */
[----:B------:R-:W-:Y:S01]  /*1210*/  IMAD.IADD R9, R9, 0x1, R0 ;  /* 0x0000000109097824 */ /* 0x000fe200078e0200 */
[----:B------:R-:W-:-:S04]  /*1220*/  ISETP.GT.U32.AND P0, PT, R7, R0, PT ;  /* 0x000000000700720c */ /* 0x000fc80003f04070 */
        /* <DEDUP_REMOVED lines=60> */
[----:B------:R-:W-:Y:S01]  /*15f0*/  ISETP.GT.U32.AND P2, PT, R0, 0x20, PT ;  /* 0x000000200000780c */ /* 0x000fe20003f44070 */
        /* <DEDUP_REMOVED lines=8> */
[C---:B------:R-:W-:Y:S01]  /*1680*/  ISETP.GT.U32.AND P1, PT, R0.reuse, 0x40, PT ;  /* 0x000000400000780c */ /* 0x040fe20003f24070 */
[----:B------:R-:W-:Y:S01]  /*1690*/  IMAD.MOV.U32 R2, RZ, RZ, R13 ;  /* 0x000000ffff027224 */ /* 0x000fe200078e000d */
[----:B------:R-:W-:Y:S01]  /*16a0*/  ISETP.GT.U32.AND P2, PT, R0, 0x60, PT ;  /* 0x000000600000780c */ /* 0x000fe20003f44070 */
[----:B------:R-:W-:Y:S01]  /*16b0*/  IMAD.MOV.U32 R3, RZ, RZ, R12 ;  /* 0x000000ffff037224 */ /* 0x000fe200078e000c */
[----:B------:R-:W0:Y:S05]  /*16c0*/  LDS.128 R4, [UR4+0x30] ;  /* 0x00003004ff047984 */ /* 0x000e2a0008000c00 */
[----:B------:R-:W-:-:S06]  /*16d0*/  DSETP.GEU.AND P3, PT, R2, R14, PT ;  /* 0x0000000e0200722a */ /* 0x000fcc0003f6e000 */
[----:B------:R-:W-:Y:S02]  /*16e0*/  @P1 FSEL R13, R14, R13, !P3 ;  /* 0x0000000d0e0d1208 */ /* 0x000fe40005800000 */
[----:B------:R-:W-:Y:S02]  /*16f0*/  @P1 FSEL R12, R15, R12, !P3 ;  /* 0x0000000c0f0c1208 */ /* 0x000fe40005800000 */
[----:B------:R-:W-:Y:S01]  /*1700*/  ISETP.GT.U32.AND P1, PT, R0, 0x80, PT ;  /* 0x000000800000780c */ /* 0x000fe20003f24070 */
[----:B------:R-:W-:Y:S02]  /*1710*/  IMAD.MOV.U32 R2, RZ, RZ, R13 ;  /* 0x000000ffff027224 */ /* 0x000fe400078e000d */
[----:B------:R-:W-:-:S06]  /*1720*/  IMAD.MOV.U32 R3, RZ, RZ, R12 ;  /* 0x000000ffff037224 */ /* 0x000fcc00078e000c */
[----:B-1----:R-:W-:Y:S01]  /*1730*/  DSETP.GEU.AND P3, PT, R2, R8, PT ;  /* 0x000000080200722a */ /* 0x002fe20003f6e000 */
[----:B------:R-:W1:Y:S05]  /*1740*/  LDS.64 R2, [UR4+0x40] ;  /* 0x00004004ff027984 */ /* 0x000e6a0008000a00 */
[----:B------:R-:W-:Y:S02]  /*1750*/  @P2 FSEL R13, R8, R13, !P3 ;  /* 0x0000000d080d2208 */ /* 0x000fe40005800000 */
[----:B------:R-:W-:Y:S02]  /*1760*/  @P2 FSEL R12, R9, R12, !P3 ;  /* 0x0000000c090c2208 */ /* 0x000fe40005800000 */
[----:B------:R-:W-:Y:S01]  /*1770*/  ISETP.GT.U32.AND P2, PT, R0, 0xa0, PT ;  /* 0x000000a00000780c */ /* 0x000fe20003f44070 */
[----:B------:R-:W-:-:S02]  /*1780*/  IMAD.MOV.U32 R8, RZ, RZ, R13 ;  /* 0x000000ffff087224 */ /* 0x000fc400078e000d */
[----:B------:R-:W-:-:S06]  /*1790*/  IMAD.MOV.U32 R9, RZ, RZ, R12 ;  /* 0x000000ffff097224 */ /* 0x000fcc00078e000c */
[----:B------:R-:W-:-:S06]  /*17a0*/  DSETP.GEU.AND P3, PT, R8, R10, PT ;  /* 0x0000000a0800722a */ /* 0x000fcc0003f6e000 */
[----:B------:R-:W-:Y:S02]  /*17b0*/  @P1 FSEL R13, R10, R13, !P3 ;  /* 0x0000000d0a0d1208 */ /* 0x000fe40005800000 */
[----:B------:R-:W-:Y:S02]  /*17c0*/  @P1 FSEL R12, R11, R12, !P3 ;  /* 0x0000000c0b0c1208 */ /* 0x000fe40005800000 */
[----:B------:R-:W-:Y:S01]  /*17d0*/  ISETP.GT.U32.AND P1, PT, R0, 0xc0, PT ;  /* 0x000000c00000780c */ /* 0x000fe20003f24070 */
[----:B------:R-:W-:Y:S02]  /*17e0*/  IMAD.MOV.U32 R8, RZ, RZ, R13 ;  /* 0x000000ffff087224 */ /* 0x000fe400078e000d */
[----:B------:R-:W-:-:S06]  /*17f0*/  IMAD.MOV.U32 R9, RZ, RZ, R12 ;  /* 0x000000ffff097224 */ /* 0x000fcc00078e000c */
[----:B0-----:R-:W-:-:S06]  /*1800*/  DSETP.GEU.AND P3, PT, R8, R4, PT ;  /* 0x000000040800722a */ /* 0x001fcc0003f6e000 */
[----:B------:R-:W-:Y:S02]  /*1810*/  @P2 FSEL R13, R4, R13, !P3 ;  /* 0x0000000d040d2208 */ /* 0x000fe40005800000 */
[----:B------:R-:W-:Y:S02]  /*1820*/  @P2 FSEL R12, R5, R12, !P3 ;  /* 0x0000000c050c2208 */ /* 0x000fe40005800000 */
[----:B------:R-:W-:Y:S01]  /*1830*/  ISETP.GT.U32.AND P2, PT, R0, 0xe0, PT ;  /* 0x000000e00000780c */ /* 0x000fe20003f44070 */
        /* <DEDUP_REMOVED lines=13> */
.L_x_100:
[----:B------:R-:W0:Y:S01]  /*1910*/  S2R R4, SR_TID.X ;  /* 0x0000000000047919 */ /* 0x000e220000002100 */
[----:B------:R-:W1:Y:S01]  /*1920*/  LDC.64 R2, c[0x0][0x380] ;  /* 0x0000e000ff027b82 */ /* 0x000e620000000a00 */
[----:B0-----:R-:W-:-:S04]  /*1930*/  IMAD.SHL.U32 R5, R4, 0x4, RZ ;  /* 0x0000000404057824 */ /* 0x001fc800078e00ff */
[----:B-1----:R-:W-:-:S05]  /*1940*/  IMAD.WIDE.U32 R2, R5, 0x8, R2 ;  /* 0x0000000805027825 */ /* 0x002fca00078e0002 */
[----:B------:R-:W2:Y:S04]  /*1950*/  LDG.E.128.CONSTANT R16, desc[UR6][R2.64] ;  /* 0x0000000602107981 */ /* 0x000ea8000c1e9d00 */
[----:B------:R-:W3:Y:S04]  /*1960*/  LDG.E.128.CONSTANT R20, desc[UR6][R2.64+0x10] ;  /* 0x0000100602147981 */ /* 0x000ee8000c1e9d00 */
[----:B------:R-:W4:Y:S04]  /*1970*/  LDG.E.128.CONSTANT R12, desc[UR6][R2.64+0x2000] ;  /* 0x00200006020c7981 */ /* 0x000f28000c1e9d00 */
[----:B------:R-:W5:Y:S01]  /*1980*/  LDG.E.128.CONSTANT R8, desc[UR6][R2.64+0x2010] ;  /* 0x0020100602087981 */ /* 0x000f62000c1e9d00 */
[----:B------:R-:W-:-:S02]  /*1990*/  VIADD R24, R0, 0xfffff800 ;  /* 0xfffff80000187836 */ /* 0x000fc40000000000 */
[----:B------:R-:W-:-:S03]  /*19a0*/  IMAD.MOV.U32 R5, RZ, RZ, 0x800 ;  /* 0x00000800ff057424 */ /* 0x000fc600078e00ff */
[----:B------:R-:W-:Y:S01]  /*19b0*/  ISETP.GE.U32.AND P1, PT, R24, 0x800, PT ;  /* 0x000008001800780c */ /* 0x000fe20003f26070 */
        /* <DEDUP_REMOVED lines=23> */
[----:B------:R-:W-:-:S07]  /*1b30*/  IMAD.MOV.U32 R5, RZ, RZ, 0x800 ;  /* 0x00000800ff057424 */ /* 0x000fce00078e00ff */
.L_x_117:
[----:B------:R-:W-:-:S05]  /*1b40*/  IMAD.WIDE.U32 R26, R5, 0x8, R2 ;  /* 0x00000008051a7825 */ /* 0x000fca00078e0002 */
[----:B------:R-:W2:Y:S04]  /*1b50*/  LDG.E.128.CONSTANT R20, desc[UR6][R26.64] ;  /* 0x000000061a147981 */ /* 0x000ea8000c1e9d00 */
[----:B------:R-:W3:Y:S04]  /*1b60*/  LDG.E.128.CONSTANT R16, desc[UR6][R26.64+0x10] ;  /* 0x000010061a107981 */ /* 0x000ee8000c1e9d00 */
[----:B------:R-:W4:Y:S04]  /*1b70*/  LDG.E.128.CONSTANT R12, desc[UR6][R26.64+0x2000] ;  /* 0x002000061a0c7981 */ /* 0x000f28000c1e9d00 */
[----:B------:R-:W5:Y:S01]  /*1b80*/  LDG.E.128.CONSTANT R8, desc[UR6][R26.64+0x2010] ;  /* 0x002010061a087981 */ /* 0x000f62000c1e9d00 */
        /* <DEDUP_REMOVED lines=20> */
[----:B0-----:R-:W-:Y:S01]  /*1cd0*/  IMAD.IADD R8, R0, 0x1, -R5 ;  /* 0x0000000100087824 */ /* 0x001fe200078e0a05 */
[----:B------:R-:W-:-:S04]  /*1ce0*/  FSEL R7, R9, R7, !P0 ;  /* 0x0000000709077208 */ /* 0x000fc80004000000 */
[----:B------:R-:W-:Y:S02]  /*1cf0*/  ISETP.GE.U32.AND P1, PT, R8, 0x800, PT ;  /* 0x000008000800780c */ /* 0x000fe40003f26070 */
[----:B------:R-:W-:-:S06]  /*1d00*/  DSETP.GEU.AND P0, PT, R6, R10, PT ;  /* 0x0000000a0600722a */ /* 0x000fcc0003f0e000 */
[----:B------:R-:W-:Y:S02]  /*1d10*/  FSEL R6, R10, R6, !P0 ;  /* 0x000000060a067208 */ /* 0x000fe40004000000 */
[----:B------:R-:W-:-:S03]  /*1d20*/  FSEL R7, R11, R7, !P0 ;  /* 0x000000070b077208 */ /* 0x000fc60004000000 */
[----:B------:R-:W-:Y:S05]  /*1d30*/  @!P1 BRA `(.L_x_116) ;  /* 0x00000004000c9947 */ /* 0x000fea0003800000 */
[----:B------:R-:W-:-:S05]  /*1d40*/  VIADD R5, R5, 0x800 ;  /* 0x0000080005057836 */ /* 0x000fca0000000000 */
[----:B------:R-:W-:-:S13]  /*1d50*/  ISETP.GT.U32.AND P0, PT, R5, R24, PT ;  /* 0x000000180500720c */ /* 0x000fda0003f04070 */
[----:B------:R-:W-:Y:S05]  /*1d60*/  @!P0 BRA `(.L_x_117) ;  /* 0xfffffffc00748947 */ /* 0x000fea000383ffff */
.L_x_115:
[----:B------:R-:W-:-:S13]  /*1d70*/  ISETP.GE.U32.AND P0, PT, R5, R0, PT ;  /* 0x000000000500720c */ /* 0x000fda0003f06070 */
[----:B------:R-:W-:Y:S05]  /*1d80*/  @P0 BRA `(.L_x_116) ;  /* 0x0000000000f80947 */ /* 0x000fea0003800000 */
[----:B------:R-:W-:Y:S01]  /*1d90*/  IMAD.IADD R3, R0, 0x1, -R5 ;  /* 0x0000000100037824 */ /* 0x000fe200078e0a05 */
[----:B------:R-:W-:Y:S04]  /*1da0*/  BSSY.RECONVERGENT B1, `(.L_x_116) ;  /* 0x000003c000017945 */ /* 0x000fe80003800200 */
[----:B------:R-:W-:-:S13]  /*1db0*/  ISETP.GE.AND P0, PT, R4, R3, PT ;  /* 0x000000030400720c */ /* 0x000fda0003f06270 */
[----:B------:R-:W-:Y:S05]  /*1dc0*/  @P0 BRA `(.L_x_118) ;  /* 0x0000000000e40947 */ /* 0x000fea0003800000 */
[----:B------:R-:W-:Y:S01]  /*1dd0*/  LOP3.LUT R2, RZ, R4, RZ, 0x33, !PT ;  /* 0x00000004ff027212 */ /* 0x000fe200078e33ff */
[----:B------:R-:W-:Y:S03]  /*1de0*/  BSSY.RECONVERGENT B2, `(.L_x_119) ;  /* 0x0000017000027945 */ /* 0x000fe60003800200 */
[----:B------:R-:W-:-:S04]  /*1df0*/  IADD3 R2, PT, PT, -R5, R0, R2 ;  /* 0x0000000005027210 */ /* 0x000fc80007ffe102 */
[C---:B------:R-:W-:Y:S02]  /*1e00*/  LOP3.LUT R0, R2.reuse, 0x300, RZ, 0xc0, !PT ;  /* 0x0000030002007812 */ /* 0x040fe400078ec0ff */
[----:B------:R-:W-:Y:S02]  /*1e10*/  ISETP.GE.U32.AND P2, PT, R2, 0x300, PT ;  /* 0x000003000200780c */ /* 0x000fe40003f46070 */
[----:B------:R-:W-:Y:S01]  /*1e20*/  ISETP.NE.AND P0, PT, R0, 0x300, PT ;  /* 0x000003000000780c */ /* 0x000fe20003f05270 */
[----:B------:R-:W-:-:S12]  /*1e30*/  IMAD.MOV.U32 R0, RZ, RZ, R4 ;  /* 0x000000ffff007224 */ /* 0x000fd800078e0004 */
[----:B------:R-:W-:Y:S05]  /*1e40*/  @!P0 BRA `(.L_x_120) ;  /* 0x0000000000408947 */ /* 0x000fea0003800000 */
[----:B------:R-:W0:Y:S01]  /*1e50*/  LDC.64 R10, c[0x0][0x380] ;  /* 0x0000e000ff0a7b82 */ /* 0x000e220000000a00 */
[----:B------:R-:W-:Y:S01]  /*1e60*/  LEA.HI R0, R2, 0x1, RZ, 0x18 ;  /* 0x0000000102007811 */ /* 0x000fe200078fc0ff */
[----:B------:R-:W-:-:S03]  /*1e70*/  IMAD.IADD R13, R4, 0x1, R5 ;  /* 0x00000001040d7824 */ /* 0x000fc600078e0205 */
[----:B------:R-:W-:Y:S01]  /*1e80*/  LOP3.LUT R2, R0, 0x3, RZ, 0xc0, !PT ;  /* 0x0000000300027812 */ /* 0x000fe200078ec0ff */
[----:B------:R-:W-:-:S04]  /*1e90*/  IMAD.MOV.U32 R0, RZ, RZ, R4 ;  /* 0x000000ffff007224 */ /* 0x000fc800078e0004 */
[----:B------:R-:W-:-:S07]  /*1ea0*/  IMAD.MOV R2, RZ, RZ, -R2 ;  /* 0x000000ffff027224 */ /* 0x000fce00078e0a02 */
.L_x_121:
        /* <DEDUP_REMOVED lines=10> */
.L_x_120:
[----:B------:R-:W-:Y:S05]  /*1f50*/  BSYNC.RECONVERGENT B2 ;  /* 0x0000000000027941 */ /* 0x000fea0003800200 */
.L_x_119:
[----:B------:R-:W-:Y:S05]  /*1f60*/  @!P2 BRA `(.L_x_118) ;  /* 0x00000000007ca947 */ /* 0x000fea0003800000 */
[----:B------:R-:W0:Y:S01]  /*1f70*/  LDC.64 R8, c[0x0][0x380] ;  /* 0x0000e000ff087b82 */ /* 0x000e220000000a00 */
[C---:B------:R-:W-:Y:S02]  /*1f80*/  IMAD.IADD R5, R0.reuse, 0x1, R5 ;  /* 0x0000000100057824 */ /* 0x040fe400078e0205 */
[----:B------:R-:W-:-:S07]  /*1f90*/  VIADD R0, R0, 0x200 ;  /* 0x0000020000007836 */ /* 0x000fce0000000000 */
.L_x_122:
        /* <DEDUP_REMOVED lines=11> */
[C---:B------:R-:W-:Y:S02]  /*2050*/  VIADD R2, R0.reuse, 0x200 ;  /* 0x0000020000027836 */ /* 0x040fe40000000000 */
[----:B------:R-:W-:Y:S02]  /*2060*/  VIADD R0, R0, 0x400 ;  /* 0x0000040000007836 */ /* 0x000fe40000000000 */
[----:B------:R-:W-:Y:S01]  /*2070*/  VIADD R5, R5, 0x400 ;  /* 0x0000040005057836 */ /* 0x000fe20000000000 */
[----:B------:R-:W-:Y:S01]  /*2080*/  ISETP.GE.AND P1, PT, R2, R3, PT ;  /* 0x000000030200720c */ /* 0x000fe20003f26270 */
        /* <DEDUP_REMOVED lines=11> */
[----:B------:R-:W-:Y:S01]  /*2140*/  FSEL R7, R17, R7, !P0 ;  /* 0x0000000711077208 */ /* 0x000fe20004000000 */
[----:B------:R-:W-:Y:S06]  /*2150*/  @!P1 BRA `(.L_x_122) ;  /* 0xfffffffc00909947 */ /* 0x000fec000383ffff */
.L_x_118:
[----:B------:R-:W-:Y:S05]  /*2160*/  BSYNC.RECONVERGENT B1 ;  /* 0x0000000000017941 */ /* 0x000fea0003800200 */
.L_x_116:
        /* <DEDUP_REMOVED lines=50> */
[----:B------:R-:W2:Y:S01]  /*2490*/  LDS.128 R12, [UR4+0x20] ;  /* 0x00002004ff0c7984 */ /* 0x000ea20008000c00 */
[----:B-1----:R-:W-:-:S06]  /*24a0*/  DSETP.GEU.AND P1, PT, R6, R8, PT ;  /* 0x000000080600722a */ /* 0x002fcc0003f2e000 */
[----:B0-----:R-:W-:Y:S02]  /*24b0*/  FSEL R2, R8, R6, !P1 ;  /* 0x0000000608027208 */ /* 0x001fe40004800000 */
[----:B------:R-:W-:Y:S02]  /*24c0*/  FSEL R3, R9, R7, !P1 ;  /* 0x0000000709037208 */ /* 0x000fe40004800000 */
[----:B------:R-:W0:Y:S04]  /*24d0*/  LDS.128 R4, [UR4+0x30] ;  /* 0x00003004ff047984 */ /* 0x000e280008000c00 */
[----:B------:R-:W-:-:S06]  /*24e0*/  DSETP.GEU.AND P1, PT, R2, R10, PT ;  /* 0x0000000a0200722a */ /* 0x000fcc0003f2e000 */
[----:B------:R-:W-:Y:S02]  /*24f0*/  FSEL R2, R10, R2, !P1 ;  /* 0x000000020a027208 */ /* 0x000fe40004800000 */
[----:B------:R-:W-:-:S06]  /*2500*/  FSEL R3, R11, R3, !P1 ;  /* 0x000000030b037208 */ /* 0x000fcc0004800000 */
[----:B--2---:R-:W-:-:S06]  /*2510*/  DSETP.GEU.AND P1, PT, R2, R12, PT ;  /* 0x0000000c0200722a */ /* 0x004fcc0003f2e000 */
        /* <DEDUP_REMOVED lines=16> */
.L_x_99:
        /* <DEDUP_REMOVED lines=12> */
.L_x_125:
[----:B------:R-:W-:Y:S05]  /*26e0*/  BSYNC.RECONVERGENT B1 ;  /* 0x0000000000017941 */ /* 0x000fea0003800200 */
.L_x_124:
        /* <DEDUP_REMOVED lines=17> */
.L_x_130:
        /* <DEDUP_REMOVED lines=12> */
.L_x_129:
[----:B------:R-:W-:Y:S05]  /*28c0*/  BSYNC.RECONVERGENT B2 ;  /* 0x0000000000027941 */ /* 0x000fea0003800200 */
.L_x_128:
        /* <DEDUP_REMOVED lines=10> */
.L_x_133:
        /* <DEDUP_REMOVED lines=69> */
.L_x_132:
[----:B------:R-:W-:Y:S05]  /*2dc0*/  BSYNC.RECONVERGENT B2 ;  /* 0x0000000000027941 */ /* 0x000fea0003800200 */
.L_x_131:
        /* <DEDUP_REMOVED lines=40> */
.L_x_135:
[----:B------:R-:W-:Y:S05]  /*3050*/  BSYNC.RECONVERGENT B2 ;  /* 0x0000000000027941 */ /* 0x000fea0003800200 */
.L_x_134:
        /* <DEDUP_REMOVED lines=18> */
.L_x_127:
[----:B------:R-:W-:Y:S05]  /*3180*/  BSYNC.RECONVERGENT B1 ;  /* 0x0000000000017941 */ /* 0x000fea0003800200 */
.L_x_126:
        /* <DEDUP_REMOVED lines=60> */
[----:B---3--:R-:W1:Y:S01]  /*3550*/  LDS.128 R12, [UR4+0x20] ;  /* 0x00002004ff0c7984 */ /* 0x008e620008000c00 */
        /* <DEDUP_REMOVED lines=24> */
.L_x_136:
        /* <DEDUP_REMOVED lines=63> */
[----:B----4-:R-:W-:Y:S05]  /*3ad0*/  @P0 BRA `(.L_x_114) ;  /* 0x0000001000380947 */ /* 0x010fea0003800000 */
[----:B------:R-:W0:Y:S01]  /*3ae0*/  S2UR UR5, SR_CgaCtaId ;  /* 0x00000000000579c3 */ /* 0x000e220000008800 */
[----:B------:R-:W-:Y:S01]  /*3af0*/  UMOV UR4, 0x400 ;  /* 0x0000040000047882 */ /* 0x000fe20000000000 */
[C---:B------:R-:W-:Y:S02]  /*3b00*/  ISETP.GT.U32.AND P3, PT, R0.reuse, 0x20, PT ;  /* 0x000000200000780c */ /* 0x040fe40003f64070 */
        /* <DEDUP_REMOVED lines=9> */
[----:B------:R-:W-:Y:S01]  /*3ba0*/  ISETP.GT.U32.AND P1, PT, R0, 0x60, PT ;  /* 0x000000600000780c */ /* 0x000fe20003f24070 */
[----:B------:R-:W-:Y:S01]  /*3bb0*/  IMAD.MOV.U32 R2, RZ, RZ, R13 ;  /* 0x000000ffff027224 */ /* 0x000fe200078e000d */
[----:B------:R-:W0:Y:S01]  /*3bc0*/  LDS.128 R4, [UR4+0x30] ;  /* 0x00003004ff047984 */ /* 0x000e220008000c00 */
[----:B------:R-:W-:-:S06]  /*3bd0*/  IMAD.MOV.U32 R3, RZ, RZ, R12 ;  /* 0x000000ffff037224 */ /* 0x000fcc00078e000c */
        /* <DEDUP_REMOVED lines=36> */
.L_x_123:
[----:B------:R-:W0:Y:S01]  /*3e20*/  S2R R7, SR_TID.X ;  /* 0x0000000000077919 */ /* 0x000e220000002100 */
[----:B------:R-:W1:Y:S02]  /*3e30*/  LDCU.64 UR4, c[0x0][0x380] ;  /* 0x00007000ff0477ac */ /* 0x000e640008000a00 */
[----:B-1----:R-:W-:Y:S02]  /*3e40*/  IMAD.U32 R2, RZ, RZ, UR4 ;  /* 0x00000004ff027e24 */ /* 0x002fe4000f8e00ff */
[----:B------:R-:W-:Y:S02]  /*3e50*/  IMAD.U32 R3, RZ, RZ, UR5 ;  /* 0x00000005ff037e24 */ /* 0x000fe4000f8e00ff */
        /* <DEDUP_REMOVED lines=9> */
[----:B------:R-:W-:-:S05]  /*3ef0*/  VIADD R6, R0, 0xfffff800 ;  /* 0xfffff80000067836 */ /* 0x000fca0000000000 */
[----:B------:R-:W-:Y:S01]  /*3f00*/  ISETP.GE.U32.AND P1, PT, R6, 0x800, PT ;  /* 0x000008000600780c */ /* 0x000fe20003f26070 */
[----:B--2---:R-:W-:-:S06]  /*3f10*/  DSETP.GEU.AND P0, PT, R22, R8, PT ;  /* 0x000000081600722a */ /* 0x004fcc0003f0e000 */
[----:B------:R-:W-:Y:S02]  /*3f20*/  FSEL R8, R8, R22, !P0 ;  /* 0x0000001608087208 */ /* 0x000fe40004000000 */
[----:B------:R-:W-:-:S06]  /*3f30*/  FSEL R9, R9, R23, !P0 ;  /* 0x0000001709097208 */ /* 0x000fcc0004000000 */
[----:B---3--:R-:W-:-:S06]  /*3f40*/  DSETP.GEU.AND P0, PT, R8, R10, PT ;  /* 0x0000000a0800722a */ /* 0x008fcc0003f0e000 */
[----:B------:R-:W-:Y:S02]  /*3f50*/  FSEL R8, R10, R8, !P0 ;  /* 0x000000080a087208 */ /* 0x000fe40004000000 */
[----:B------:R-:W-:Y:S01]  /*3f60*/  FSEL R9, R11, R9, !P0 ;  /* 0x000000090b097208 */ /* 0x000fe20004000000 */
[----:B------:R-:W-:-:S05]  /*3f70*/  IMAD.MOV.U32 R11, RZ, RZ, 0x800 ;  /* 0x00000800ff0b7424 */ /* 0x000fca00078e00ff */
        /* <DEDUP_REMOVED lines=18> */
[----:B------:R-:W1:Y:S02]  /*40a0*/  LDC.64 R2, c[0x0][0x380] ;  /* 0x0000e000ff027b82 */ /* 0x000e640000000a00 */
.L_x_139:
[----:B------:R-:W-:-:S04]  /*40b0*/  IMAD.IADD R17, R7, 0x1, R11 ;  /* 0x0000000107117824 */ /* 0x000fc800078e020b */
[----:B-1----:R-:W-:-:S06]  /*40c0*/  IMAD.WIDE.U32 R16, R17, 0x8, R2 ;  /* 0x0000000811107825 */ /* 0x002fcc00078e0002 */
[----:B------:R-:W2:Y:S01]  /*40d0*/  LDG.E.64.CONSTANT R16, desc[UR6][R16.64] ;  /* 0x0000000610107981 */ /* 0x000ea2000c1e9b00 */
[----:B------:R-:W-:-:S05]  /*40e0*/  IMAD.WIDE.U32 R18, R11, 0x8, R4 ;  /* 0x000000080b127825 */ /* 0x000fca00078e0004 */
[----:B------:R-:W3:Y:S04]  /*40f0*/  LDG.E.64.CONSTANT R20, desc[UR6][R18.64+0x800] ;  /* 0x0008000612147981 */ /* 0x000ee8000c1e9b00 */
[----:B------:R-:W4:Y:S04]  /*4100*/  LDG.E.64.CONSTANT R22, desc[UR6][R18.64+0x1000] ;  /* 0x0010000612167981 */ /* 0x000f28000c1e9b00 */
[----:B------:R-:W5:Y:S04]  /*4110*/  LDG.E.64.CONSTANT R24, desc[UR6][R18.64+0x1800] ;  /* 0x0018000612187981 */ /* 0x000f68000c1e9b00 */
[----:B------:R-:W5:Y:S04]  /*4120*/  LDG.E.64.CONSTANT R26, desc[UR6][R18.64+0x2000] ;  /* 0x00200006121a7981 */ /* 0x000f68000c1e9b00 */
[----:B------:R-:W5:Y:S04]  /*4130*/  LDG.E.64.CONSTANT R28, desc[UR6][R18.64+0x2800] ;  /* 0x00280006121c7981 */ /* 0x000f68000c1e9b00 */
[----:B------:R-:W5:Y:S04]  /*4140*/  LDG.E.64.CONSTANT R14, desc[UR6][R18.64+0x3000] ;  /* 0x00300006120e7981 */ /* 0x000f68000c1e9b00 */
[----:B------:R-:W5:Y:S01]  /*4150*/  LDG.E.64.CONSTANT R12, desc[UR6][R18.64+0x3800] ;  /* 0x00380006120c7981 */ /* 0x000f62000c1e9b00 */
[----:B0-----:R-:W-:-:S05]  /*4160*/  IMAD.IADD R10, R0, 0x1, -R11 ;  /* 0x00000001000a7824 */ /* 0x001fca00078e0a0b */
[----:B------:R-:W-:Y:S01]  /*4170*/  ISETP.GE.U32.AND P1, PT, R10, 0x800, PT ;  /* 0x000008000a00780c */ /* 0x000fe20003f26070 */
        /* <DEDUP_REMOVED lines=26> */
[----:B------:R-:W-:-:S13]  /*4320*/  ISETP.GT.U32.AND P0, PT, R11, R6, PT ;  /* 0x000000060b00720c */ /* 0x000fda0003f04070 */
[----:B------:R-:W-:Y:S05]  /*4330*/  @!P0 BRA `(.L_x_139) ;  /* 0xfffffffc005c8947 */ /* 0x000fea000383ffff */
.L_x_137:
        /* <DEDUP_REMOVED lines=14> */
[----:B------:R-:W-:Y:S01]  /*4420*/  LEA.HI R0, R5, 0x1, RZ, 0x18 ;  /* 0x0000000105007811 */ /* 0x000fe200078fc0ff */
[----:B------:R-:W-:-:S03]  /*4430*/  IMAD.IADD R15, R7, 0x1, R11 ;  /* 0x00000001070f7824 */ /* 0x000fc600078e020b */
[----:B------:R-:W-:Y:S01]  /*4440*/  LOP3.LUT R5, R0, 0x3, RZ, 0xc0, !PT ;  /* 0x0000000300057812 */ /* 0x000fe200078ec0ff */
[----:B------:R-:W-:-:S04]  /*4450*/  IMAD.MOV.U32 R0, RZ, RZ, R7 ;  /* 0x000000ffff007224 */ /* 0x000fc800078e0007 */
[----:B------:R-:W-:-:S07]  /*4460*/  IMAD.MOV R5, RZ, RZ, -R5 ;  /* 0x000000ffff057224 */ /* 0x000fce00078e0a05 */
.L_x_143:
        /* <DEDUP_REMOVED lines=10> */
.L_x_142:
[----:B------:R-:W-:Y:S05]  /*4510*/  BSYNC.RECONVERGENT B2 ;  /* 0x0000000000027941 */ /* 0x000fea0003800200 */
.L_x_141:
[----:B------:R-:W-:Y:S05]  /*4520*/  @!P2 BRA `(.L_x_140) ;  /* 0x000000000078a947 */ /* 0x000fea0003800000 */
[C---:B------:R-:W-:Y:S02]  /*4530*/  IMAD.IADD R5, R0.reuse, 0x1, R11 ;  /* 0x0000000100057824 */ /* 0x040fe400078e020b */
[----:B------:R-:W-:-:S07]  /*4540*/  VIADD R0, R0, 0x200 ;  /* 0x0000020000007836 */ /* 0x000fce0000000000 */
.L_x_144:
[----:B------:R-:W-:-:S04]  /*4550*/  IMAD.WIDE.U32 R10, R5, 0x8, R2 ;  /* 0x00000008050a7825 */ /* 0x000fc800078e0002 */
        /* <DEDUP_REMOVED lines=13> */
[----:B------:R-:W-:Y:S01]  /*4630*/  FSEL R9, R11, R9, !P0 ;  /* 0x000000090b097208 */ /* 0x000fe20004000000 */
[C---:B------:R-:W-:Y:S02]  /*4640*/  VIADD R11, R0.reuse, 0x200 ;  /* 0x00000200000b7836 */ /* 0x040fe40000000000 */
[----:B------:R-:W-:-:S03]  /*4650*/  VIADD R0, R0, 0x400 ;  /* 0x0000040000007836 */ /* 0x000fc60000000000 */
[----:B---3--:R-:W-:Y:S01]  /*4660*/  DSETP.GEU.AND P0, PT, R8, R12, PT ;  /* 0x0000000c0800722a */ /* 0x008fe20003f0e000 */
[----:B------:R-:W-:-:S05]  /*4670*/  ISETP.GE.AND P1, PT, R11, R4, PT ;  /* 0x000000040b00720c */ /* 0x000fca0003f26270 */
        /* <DEDUP_REMOVED lines=9> */
.L_x_140:
[----:B------:R-:W-:Y:S05]  /*4710*/  BSYNC.RECONVERGENT B1 ;  /* 0x0000000000017941 */ /* 0x000fea0003800200 */
.L_x_138:
        /* <DEDUP_REMOVED lines=74> */
.L_x_114:
[----:B------:R-:W-:Y:S05]  /*4bc0*/  BSYNC.RECONVERGENT B0 ;  /* 0x0000000000007941 */ /* 0x000fea0003800200 */
.L_x_98:
[----:B------:R-:W-:Y:S05]  /*4bd0*/  @P0 EXIT ;  /* 0x000000000000094d */ /* 0x000fea0003800000 */
[----:B------:R-:W4:Y:S01]  /*4be0*/  LDCU.64 UR8, c[0x0][0x398] ;  /* 0x00007300ff0877ac */ /* 0x000f220008000a00 */
[----:B01----:R-:W0:Y:S01]  /*4bf0*/  LDC.64 R4, c[0x0][0x388] ;  /* 0x0000e200ff047b82 */ /* 0x003e220000000a00 */
[----:B------:R-:W2:Y:S01]  /*4c00*/  LDCU.64 UR4, c[0x0][0x398] ;  /* 0x00007300ff0477ac */ /* 0x000ea20008000a00 */
[----:B----4-:R-:W-:-:S06]  /*4c10*/  DSETP.GT.AND P0, PT, R6, UR8, PT ;  /* 0x0000000806007e2a */ /* 0x010fcc000bf04000 */
[----:B--23--:R-:W-:Y:S02]  /*4c20*/  FSEL R2, R6, UR4, P0 ;  /* 0x0000000406027c08 */ /* 0x00cfe40008000000 */
[----:B------:R-:W-:-:S05]  /*4c30*/  FSEL R3, R7, UR5, P0 ;  /* 0x0000000507037c08 */ /* 0x000fca0008000000 */
[----:B0-----:R-:W-:Y:S01]  /*4c40*/  STG.E.64 desc[UR6][R4.64], R2 ;  /* 0x0000000204007986 */ /* 0x001fe2000c101b06 */
[----:B------:R-:W-:Y:S05]  /*4c50*/  EXIT ;  /* 0x000000000000794d */ /* 0x000fea0003800000 */
.L_x_145:
        /* <DEDUP_REMOVED lines=10> */
.L_x_157:


//--------------------- .text._ZN3cub18CUB_300001_SM_10006detail11EmptyKernelIvEEvv --------------------------
	.section	.text._ZN3cub18CUB_300001_SM_10006detail11EmptyKernelIvEEvv,"ax",@progbits
	.align	128
        .global         _ZN3cub18CUB_300001_SM_10006detail11EmptyKernelIvEEvv
        .type           _ZN3cub18CUB_300001_SM_10006detail11EmptyKernelIvEEvv,@function
        .size           _ZN3cub18CUB_300001_SM_10006detail11EmptyKernelIvEEvv,(.L_x_158 - _ZN3cub18CUB_300001_SM_10006detail11EmptyKernelIvEEvv)
        .other          _ZN3cub18CUB_300001_SM_10006detail11EmptyKernelIvEEvv,@"STO_CUDA_ENTRY STV_DEFAULT"
_ZN3cub18CUB_300001_SM_10006detail11EmptyKernelIvEEvv:
.text._ZN3cub18CUB_300001_SM_10006detail11EmptyKernelIvEEvv:
[----:B------:R-:W-:Y:S01]  /*0000*/  LDC R1, c[0x0][0x37c] ;  /* 0x0000df00ff017b82 */ /* 0x000fe20000000800 */
[----:B------:R-:W-:Y:S05]  /*0010*/  EXIT ;  /* 0x000000000000794d */ /* 0x000fea0003800000 */
.L_x_146:
        /* <DEDUP_REMOVED lines=14> */
.L_x_158:


//--------------------- .text._Z20gpuInitializeMatrixAPdi --------------------------
	.section	.text._Z20gpuInitializeMatrixAPdi,"ax",@progbits
	.align	128
        .global         _Z20gpuInitializeMatrixAPdi
        .type           _Z20gpuInitializeMatrixAPdi,@function
        .size           _Z20gpuInitializeMatrixAPdi,(.L_x_154 - _Z20gpuInitializeMatrixAPdi)
        .other          _Z20gpuInitializeMatrixAPdi,@"STO_CUDA_ENTRY STV_DEFAULT"
_Z20gpuInitializeMatrixAPdi:
.text._Z20gpuInitializeMatrixAPdi:
[----:B------:R-:W-:Y:S01]  /*0000*/  LDC R1, c[0x0][0x37c] ;  /* 0x0000df00ff017b82 */ /* 0x000fe20000000800 */
[----:B------:R-:W0:Y:S07]  /*0010*/  S2R R3, SR_TID.X ;  /* 0x0000000000037919 */ /* 0x000e2e0000002100 */
[----:B------:R-:W0:Y:S01]  /*0020*/  S2UR UR5, SR_CTAID.X ;  /* 0x00000000000579c3 */ /* 0x000e220000002500 */
[----:B------:R-:W1:Y:S07]  /*0030*/  LDCU UR4, c[0x0][0x388] ;  /* 0x00007100ff0477ac */ /* 0x000e6e0008000800 */
[----:B------:R-:W0:Y:S01]  /*0040*/  LDC R0, c[0x0][0x360] ;  /* 0x0000d800ff007b82 */ /* 0x000e220000000800 */
[----:B-1----:R-:W-:Y:S01]  /*0050*/  UIADD3 UR4, UPT, UPT, UR4, -0x1, URZ ;  /* 0xffffffff04047890 */ /* 0x002fe2000fffe0ff */
[----:B0-----:R-:W-:-:S03]  /*0060*/  IMAD R0, R0, UR5, R3 ;  /* 0x0000000500007c24 */ /* 0x001fc6000f8e0203 */
[----:B------:R-:W-:Y:S02]  /*0070*/  USHF.R.S32.HI UR5, URZ, 0x1f, UR4 ;  /* 0x0000001fff057899 */ /* 0x000fe40008011404 */
[----:B------:R-:W-:-:S04]  /*0080*/  ISETP.GE.U32.AND P0, PT, R0, UR4, PT ;  /* 0x0000000400007c0c */ /* 0x000fc8000bf06070 */
[----:B------:R-:W-:-:S13]  /*0090*/  ISETP.GE.U32.AND.EX P0, PT, RZ, UR5, PT, P0 ;  /* 0x00000005ff007c0c */ /* 0x000fda000bf06100 */
[----:B------:R-:W-:Y:S05]  /*00a0*/  @P0 EXIT ;  /* 0x000000000000094d */ /* 0x000fea0003800000 */
[----:B------:R-:W0:Y:S01]  /*00b0*/  I2F.F64 R4, UR4 ;  /* 0x0000000400047d12 */ /* 0x000e220008201c00 */
[----:B------:R-:W-:Y:S01]  /*00c0*/  IMAD.MOV.U32 R2, RZ, RZ, 0x1 ;  /* 0x00000001ff027424 */ /* 0x000fe200078e00ff */
[----:B------:R-:W1:Y:S06]  /*00d0*/  LDCU.64 UR6, c[0x0][0x358] ;  /* 0x00006b00ff0677ac */ /* 0x000e6c0008000a00 */
[----:B0-----:R-:W0:Y:S02]  /*00e0*/  MUFU.RCP64H R3, R5 ;  /* 0x0000000500037308 */ /* 0x001e240000001800 */
[----:B0-----:R-:W-:-:S08]  /*00f0*/  DFMA R6, -R4, R2, 1 ;  /* 0x3ff000000406742b */ /* 0x001fd00000000102 */
[----:B------:R-:W-:-:S08]  /*0100*/  DFMA R6, R6, R6, R6 ;  /* 0x000000060606722b */ /* 0x000fd00000000006 */
[----:B------:R-:W-:-:S08]  /*0110*/  DFMA R6, R2, R6, R2 ;  /* 0x000000060206722b */ /* 0x000fd00000000002 */
[----:B------:R-:W-:-:S08]  /*0120*/  DFMA R2, -R4, R6, 1 ;  /* 0x3ff000000402742b */ /* 0x000fd00000000106 */
[----:B------:R-:W-:-:S08]  /*0130*/  DFMA R2, R6, R2, R6 ;  /* 0x000000020602722b */ /* 0x000fd00000000006 */
[----:B------:R-:W-:-:S08]  /*0140*/  DMUL R6, R2, 10 ;  /* 0x4024000002067828 */ /* 0x000fd00000000000 */
[----:B------:R-:W-:-:S08]  /*0150*/  DFMA R8, -R4, R6, 10 ;  /* 0x402400000408742b */ /* 0x000fd00000000106 */
[----:B------:R-:W-:-:S10]  /*0160*/  DFMA R2, R2, R8, R6 ;  /* 0x000000080202722b */ /* 0x000fd40000000006 */
[----:B------:R-:W-:-:S05]  /*0170*/  FFMA R6, RZ, R5, R3 ;  /* 0x00000005ff067223 */ /* 0x000fca0000000003 */
[----:B------:R-:W-:-:S13]  /*0180*/  FSETP.GT.AND P0, PT, |R6|, 1.469367938527859385e-39, PT ;  /* 0x001000000600780b */ /* 0x000fda0003f04200 */
[----:B-1----:R-:W-:Y:S05]  /*0190*/  @P0 BRA `(.L_x_147) ;  /* 0x0000000000080947 */ /* 0x002fea0003800000 */
[----:B------:R-:W-:-:S07]  /*01a0*/  MOV R6, 0x1c0 ;  /* 0x000001c000067802 */ /* 0x000fce0000000f00 */
[----:B------:R-:W-:Y:S05]  /*01b0*/  CALL.REL.NOINC `($__internal_0_$__cuda_sm20_div_rn_f64_full) ;  /* 0x0000000000607944 */ /* 0x000fea0003c00000 */
.L_x_147:
[----:B------:R-:W0:Y:S01]  /*01c0*/  I2F.F64.U32 R4, R0 ;  /* 0x0000000000047312 */ /* 0x000e220000201800 */
[----:B------:R-:W1:Y:S01]  /*01d0*/  LDC R15, c[0x0][0x388] ;  /* 0x0000e200ff0f7b82 */ /* 0x000e620000000800 */
[----:B------:R-:W2:Y:S01]  /*01e0*/  LDCU.64 UR8, c[0x0][0x380] ;  /* 0x00007000ff0877ac */ /* 0x000ea20008000a00 */
[----:B0-----:R-:W-:Y:S01]  /*01f0*/  DMUL R4, R4, R2 ;  /* 0x0000000204047228 */ /* 0x001fe20000000000 */
[----:B--2---:R-:W-:-:S05]  /*0200*/  LEA R6, P0, R0, UR8, 0x3 ;  /* 0x0000000800067c11 */ /* 0x004fca000f8018ff */
[----:B------:R-:W0:Y:S01]  /*0210*/  F2I.F64.TRUNC R12, R4 ;  /* 0x00000004000c7311 */ /* 0x000e22000030d100 */
[----:B-1----:R-:W-:Y:S01]  /*0220*/  SHF.R.S32.HI R7, RZ, 0x1f, R15 ;  /* 0x0000001fff077819 */ /* 0x002fe2000001140f */
[----:B------:R-:W-:-:S04]  /*0230*/  IMAD.WIDE.U32 R10, R0, R15, RZ ;  /* 0x0000000f000a7225 */ /* 0x000fc800078e00ff */
[----:B------:R-:W-:Y:S01]  /*0240*/  IMAD R7, R7, R0, RZ ;  /* 0x0000000007077224 */ /* 0x000fe200078e02ff */
[----:B------:R-:W-:Y:S01]  /*0250*/  LEA R8, P1, R10, UR8, 0x3 ;  /* 0x000000080a087c11 */ /* 0x000fe2000f8218ff */
[----:B------:R-:W-:Y:S02]  /*0260*/  IMAD R13, R15, UR4, RZ ;  /* 0x000000040f0d7c24 */ /* 0x000fe4000f8e02ff */
[----:B------:R-:W-:Y:S01]  /*0270*/  IMAD.IADD R9, R11, 0x1, R7 ;  /* 0x000000010b097824 */ /* 0x000fe200078e0207 */
[----:B------:R-:W-:Y:S01]  /*0280*/  LEA.HI.X R7, R0, UR9, RZ, 0x3, P0 ;  /* 0x0000000900077c11 */ /* 0x000fe200080f1cff */
[----:B0-----:R0:W1:Y:S03]  /*0290*/  I2F.F64 R2, R12 ;  /* 0x0000000c00027312 */ /* 0x0010660000201c00 */
[----:B------:R-:W-:-:S03]  /*02a0*/  LEA.HI.X R9, R10, UR9, R9, 0x3, P1 ;  /* 0x000000090a097c11 */ /* 0x000fc600088f1c09 */
[----:B------:R-:W-:-:S04]  /*02b0*/  IMAD.WIDE R10, R15, 0x8, R8 ;  /* 0x000000080f0a7825 */ /* 0x000fc800078e0208 */
[----:B0-----:R-:W-:Y:S01]  /*02c0*/  IMAD.WIDE R12, R13, 0x8, R6 ;  /* 0x000000080d0c7825 */ /* 0x001fe200078e0206 */
[C---:B-1----:R-:W-:Y:S02]  /*02d0*/  DADD R4, R2.reuse, 10 ;  /* 0x4024000002047429 */ /* 0x042fe40000000000 */
[----:B------:R-:W-:-:S05]  /*02e0*/  DADD R2, R2, 20 ;  /* 0x4034000002027429 */ /* 0x000fca0000000000 */
[----:B------:R-:W-:Y:S04]  /*02f0*/  STG.E.64 desc[UR6][R6.64], R4 ;  /* 0x0000000406007986 */ /* 0x000fe8000c101b06 */
[----:B------:R-:W-:Y:S04]  /*0300*/  STG.E.64 desc[UR6][R8.64], R4 ;  /* 0x0000000408007986 */ /* 0x000fe8000c101b06 */
[----:B------:R-:W-:Y:S04]  /*0310*/  STG.E.64 desc[UR6][R10.64+-0x8], R2 ;  /* 0xfffff8020a007986 */ /* 0x000fe8000c101b06 */
[----:B------:R-:W-:Y:S01]  /*0320*/  STG.E.64 desc[UR6][R12.64], R2 ;  /* 0x000000020c007986 */ /* 0x000fe2000c101b06 */
[----:B------:R-:W-:Y:S05]  /*0330*/  EXIT ;  /* 0x000000000000794d */ /* 0x000fea0003800000 */
        .weak           $__internal_0_$__cuda_sm20_div_rn_f64_full
        .type           $__internal_0_$__cuda_sm20_div_rn_f64_full,@function
        .size           $__internal_0_$__cuda_sm20_div_rn_f64_full,(.L_x_154 - $__internal_0_$__cuda_sm20_div_rn_f64_full)
$__internal_0_$__cuda_sm20_div_rn_f64_full:
[C---:B------:R-:W-:Y:S01]  /*0340*/  FSETP.GEU.AND P0, PT, |R5|.reuse, 1.469367938527859385e-39, PT ;  /* 0x001000000500780b */ /* 0x040fe20003f0e200 */
[----:B------:R-:W-:Y:S01]  /*0350*/  IMAD.MOV.U32 R8, RZ, RZ, 0x1 ;  /* 0x00000001ff087424 */ /* 0x000fe200078e00ff */
[C---:B------:R-:W-:Y:S01]  /*0360*/  LOP3.LUT R2, R5.reuse, 0x800fffff, RZ, 0xc0, !PT ;  /* 0x800fffff05027812 */ /* 0x040fe200078ec0ff */
[----:B------:R-:W-:Y:S01]  /*0370*/  IMAD.MOV.U32 R7, RZ, RZ, 0x1ca00000 ;  /* 0x1ca00000ff077424 */ /* 0x000fe200078e00ff */
[----:B------:R-:W-:Y:S01]  /*0380*/  LOP3.LUT R14, R5, 0x7ff00000, RZ, 0xc0, !PT ;  /* 0x7ff00000050e7812 */ /* 0x000fe200078ec0ff */
[----:B------:R-:W-:Y:S01]  /*0390*/  IMAD.MOV.U32 R17, RZ, RZ, 0x40200000 ;  /* 0x40200000ff117424 */ /* 0x000fe200078e00ff */
[----:B------:R-:W-:Y:S01]  /*03a0*/  LOP3.LUT R3, R2, 0x3ff00000, RZ, 0xfc, !PT ;  /* 0x3ff0000002037812 */ /* 0x000fe200078efcff */
[----:B------:R-:W-:Y:S01]  /*03b0*/  IMAD.MOV.U32 R2, RZ, RZ, R4 ;  /* 0x000000ffff027224 */ /* 0x000fe200078e0004 */
[----:B------:R-:W-:Y:S01]  /*03c0*/  ISETP.LE.U32.AND P1, PT, R14, 0x40200000, PT ;  /* 0x402000000e00780c */ /* 0x000fe20003f23070 */
[----:B------:R-:W-:Y:S02]  /*03d0*/  IMAD.MOV.U32 R16, RZ, RZ, R14 ;  /* 0x000000ffff107224 */ /* 0x000fe400078e000e */
[----:B------:R-:W-:Y:S01]  /*03e0*/  VIADD R18, R17, 0xffffffff ;  /* 0xffffffff11127836 */ /* 0x000fe20000000000 */
[----:B------:R-:W-:Y:S01]  /*03f0*/  SEL R12, R7, 0x63400000, !P1 ;  /* 0x63400000070c7807 */ /* 0x000fe20004800000 */
[----:B------:R-:W-:-:S06]  /*0400*/  @!P0 DMUL R2, R4, 8.98846567431157953865e+307 ;  /* 0x7fe0000004028828 */ /* 0x000fcc0000000000 */
[----:B------:R-:W0:Y:S04]  /*0410*/  MUFU.RCP64H R9, R3 ;  /* 0x0000000300097308 */ /* 0x000e280000001800 */
[----:B------:R-:W-:Y:S02]  /*0420*/  @!P0 LOP3.LUT R16, R3, 0x7ff00000, RZ, 0xc0, !PT ;  /* 0x7ff0000003108812 */ /* 0x000fe400078ec0ff */
[----:B------:R-:W-:-:S03]  /*0430*/  ISETP.GT.U32.AND P0, PT, R18, 0x7feffffe, PT ;  /* 0x7feffffe1200780c */ /* 0x000fc60003f04070 */
[----:B------:R-:W-:-:S05]  /*0440*/  VIADD R18, R16, 0xffffffff ;  /* 0xffffffff10127836 */ /* 0x000fca0000000000 */
[----:B------:R-:W-:Y:S01]  /*0450*/  ISETP.GT.U32.OR P0, PT, R18, 0x7feffffe, P0 ;  /* 0x7feffffe1200780c */ /* 0x000fe20000704470 */
[----:B0-----:R-:W-:-:S08]  /*0460*/  DFMA R10, R8, -R2, 1 ;  /* 0x3ff00000080a742b */ /* 0x001fd00000000802 */
[----:B------:R-:W-:-:S08]  /*0470*/  DFMA R10, R10, R10, R10 ;  /* 0x0000000a0a0a722b */ /* 0x000fd0000000000a */
[----:B------:R-:W-:-:S08]  /*0480*/  DFMA R10, R8, R10, R8 ;  /* 0x0000000a080a722b */ /* 0x000fd00000000008 */
[----:B------:R-:W-:-:S08]  /*0490*/  DFMA R8, R10, -R2, 1 ;  /* 0x3ff000000a08742b */ /* 0x000fd00000000802 */
[----:B------:R-:W-:Y:S01]  /*04a0*/  DFMA R10, R10, R8, R10 ;  /* 0x000000080a0a722b */ /* 0x000fe2000000000a */
[----:B------:R-:W-:Y:S01]  /*04b0*/  LOP3.LUT R9, R12, 0x40000, RZ, 0xfc, !PT ;  /* 0x000400000c097812 */ /* 0x000fe200078efcff */
[----:B------:R-:W-:-:S06]  /*04c0*/  IMAD.MOV.U32 R8, RZ, RZ, RZ ;  /* 0x000000ffff087224 */ /* 0x000fcc00078e00ff */
[----:B------:R-:W-:-:S08]  /*04d0*/  DMUL R12, R10, R8 ;  /* 0x000000080a0c7228 */ /* 0x000fd00000000000 */
[----:B------:R-:W-:-:S08]  /*04e0*/  DFMA R14, R12, -R2, R8 ;  /* 0x800000020c0e722b */ /* 0x000fd00000000008 */
[----:B------:R-:W-:Y:S01]  /*04f0*/  DFMA R10, R10, R14, R12 ;  /* 0x0000000e0a0a722b */ /* 0x000fe2000000000c */
[----:B------:R-:W-:Y:S10]  /*0500*/  @P0 BRA `(.L_x_148) ;  /* 0x0000000000740947 */ /* 0x000ff40003800000 */
[----:B------:R-:W-:Y:S01]  /*0510*/  LOP3.LUT R14, R5, 0x7ff00000, RZ, 0xc0, !PT ;  /* 0x7ff00000050e7812 */ /* 0x000fe200078ec0ff */
[----:B------:R-:W-:-:S03]  /*0520*/  IMAD.MOV.U32 R12, RZ, RZ, 0x40200000 ;  /* 0x40200000ff0c7424 */ /* 0x000fc600078e00ff */
[----:B------:R-:W-:Y:S01]  /*0530*/  ISETP.LE.U32.AND P0, PT, R14, 0x40200000, PT ;  /* 0x402000000e00780c */ /* 0x000fe20003f03070 */
[----:B------:R-:W-:Y:S02]  /*0540*/  IMAD.MOV R13, RZ, RZ, -R14 ;  /* 0x000000ffff0d7224 */ /* 0x000fe400078e0a0e */
[----:B------:R-:W-:Y:S01]  /*0550*/  IMAD.MOV.U32 R14, RZ, RZ, RZ ;  /* 0x000000ffff0e7224 */ /* 0x000fe200078e00ff */
[----:B------:R-:W-:Y:S02]  /*0560*/  SEL R7, R7, 0x63400000, !P0 ;  /* 0x6340000007077807 */ /* 0x000fe40004000000 */
[----:B------:R-:W-:-:S04]  /*0570*/  VIADDMNMX R12, R13, R12, 0xb9600000, !PT ;  /* 0xb96000000d0c7446 */ /* 0x000fc8000780010c */
[----:B------:R-:W-:-:S05]  /*0580*/  VIMNMX R12, PT, PT, R12, 0x46a00000, PT ;  /* 0x46a000000c0c7848 */ /* 0x000fca0003fe0100 */
[----:B------:R-:W-:-:S04]  /*0590*/  IMAD.IADD R7, R12, 0x1, -R7 ;  /* 0x000000010c077824 */ /* 0x000fc800078e0a07 */
[----:B------:R-:W-:-:S06]  /*05a0*/  VIADD R15, R7, 0x7fe00000 ;  /* 0x7fe00000070f7836 */ /* 0x000fcc0000000000 */
[----:B------:R-:W-:-:S10]  /*05b0*/  DMUL R12, R10, R14 ;  /* 0x0000000e0a0c7228 */ /* 0x000fd40000000000 */
[----:B------:R-:W-:-:S13]  /*05c0*/  FSETP.GTU.AND P0, PT, |R13|, 1.469367938527859385e-39, PT ;  /* 0x001000000d00780b */ /* 0x000fda0003f0c200 */
[----:B------:R-:W-:Y:S05]  /*05d0*/  @P0 BRA `(.L_x_149) ;  /* 0x0000000000840947 */ /* 0x000fea0003800000 */
[----:B------:R-:W-:Y:S01]  /*05e0*/  DFMA R2, R10, -R2, R8 ;  /* 0x800000020a02722b */ /* 0x000fe20000000008 */
[----:B------:R-:W-:-:S09]  /*05f0*/  IMAD.MOV.U32 R14, RZ, RZ, RZ ;  /* 0x000000ffff0e7224 */ /* 0x000fd200078e00ff */
[C---:B------:R-:W-:Y:S02]  /*0600*/  FSETP.NEU.AND P0, PT, R3.reuse, RZ, PT ;  /* 0x000000ff0300720b */ /* 0x040fe40003f0d000 */
[----:B------:R-:W-:-:S04]  /*0610*/  LOP3.LUT R5, R3, 0x80000000, R5, 0x48, !PT ;  /* 0x8000000003057812 */ /* 0x000fc800078e4805 */
[----:B------:R-:W-:-:S07]  /*0620*/  LOP3.LUT R15, R5, R15, RZ, 0xfc, !PT ;  /* 0x0000000f050f7212 */ /* 0x000fce00078efcff */
[----:B------:R-:W-:Y:S05]  /*0630*/  @!P0 BRA `(.L_x_149) ;  /* 0x00000000006c8947 */ /* 0x000fea0003800000 */
[----:B------:R-:W-:Y:S01]  /*0640*/  IMAD.MOV R3, RZ, RZ, -R7 ;  /* 0x000000ffff037224 */ /* 0x000fe200078e0a07 */
[----:B------:R-:W-:Y:S01]  /*0650*/  IADD3 R7, PT, PT, -R7, -0x43300000, RZ ;  /* 0xbcd0000007077810 */ /* 0x000fe20007ffe1ff */
[----:B------:R-:W-:-:S06]  /*0660*/  IMAD.MOV.U32 R2, RZ, RZ, RZ ;  /* 0x000000ffff027224 */ /* 0x000fcc00078e00ff */
[----:B------:R-:W-:Y:S02]  /*0670*/  DFMA R2, R12, -R2, R10 ;  /* 0x800000020c02722b */ /* 0x000fe4000000000a */
[----:B------:R-:W-:-:S08]  /*0680*/  DMUL.RP R10, R10, R14 ;  /* 0x0000000e0a0a7228 */ /* 0x000fd00000008000 */
[----:B------:R-:W-:Y:S02]  /*0690*/  FSETP.NEU.AND P0, PT, |R3|, R7, PT ;  /* 0x000000070300720b */ /* 0x000fe40003f0d200 */
[----:B------:R-:W-:Y:S02]  /*06a0*/  LOP3.LUT R5, R11, R5, RZ, 0x3c, !PT ;  /* 0x000000050b057212 */ /* 0x000fe400078e3cff */
[----:B------:R-:W-:Y:S02]  /*06b0*/  FSEL R12, R10, R12, !P0 ;  /* 0x0000000c0a0c7208 */ /* 0x000fe40004000000 */
[----:B------:R-:W-:Y:S01]  /*06c0*/  FSEL R13, R5, R13, !P0 ;  /* 0x0000000d050d7208 */ /* 0x000fe20004000000 */
[----:B------:R-:W-:Y:S06]  /*06d0*/  BRA `(.L_x_149) ;  /* 0x0000000000447947 */ /* 0x000fec0003800000 */
.L_x_148:
[----:B------:R-:W-:-:S14]  /*06e0*/  DSETP.NAN.AND P0, PT, R4, R4, PT ;  /* 0x000000040400722a */ /* 0x000fdc0003f08000 */
[----:B------:R-:W-:Y:S05]  /*06f0*/  @P0 BRA `(.L_x_150) ;  /* 0x0000000000340947 */ /* 0x000fea0003800000 */
[----:B------:R-:W-:Y:S01]  /*0700*/  ISETP.NE.AND P0, PT, R17, R16, PT ;  /* 0x000000101100720c */ /* 0x000fe20003f05270 */
[----:B------:R-:W-:Y:S02]  /*0710*/  IMAD.MOV.U32 R12, RZ, RZ, 0x0 ;  /* 0x00000000ff0c7424 */ /* 0x000fe400078e00ff */
[----:B------:R-:W-:-:S10]  /*0720*/  IMAD.MOV.U32 R13, RZ, RZ, -0x80000 ;  /* 0xfff80000ff0d7424 */ /* 0x000fd400078e00ff */
[----:B------:R-:W-:Y:S05]  /*0730*/  @!P0 BRA `(.L_x_149) ;  /* 0x00000000002c8947 */ /* 0x000fea0003800000 */
[----:B------:R-:W-:Y:S02]  /*0740*/  ISETP.NE.AND P0, PT, R17, 0x7ff00000, PT ;  /* 0x7ff000001100780c */ /* 0x000fe40003f05270 */
[----:B------:R-:W-:Y:S02]  /*0750*/  LOP3.LUT R4, R5, 0x40240000, RZ, 0x3c, !PT ;  /* 0x4024000005047812 */ /* 0x000fe400078e3cff */
[----:B------:R-:W-:Y:S02]  /*0760*/  ISETP.EQ.OR P0, PT, R16, RZ, !P0 ;  /* 0x000000ff1000720c */ /* 0x000fe40004702670 */
[----:B------:R-:W-:-:S11]  /*0770*/  LOP3.LUT R13, R4, 0x80000000, RZ, 0xc0, !PT ;  /* 0x80000000040d7812 */ /* 0x000fd600078ec0ff */
[----:B------:R-:W-:Y:S01]  /*0780*/  @P0 LOP3.LUT R2, R13, 0x7ff00000, RZ, 0xfc, !PT ;  /* 0x7ff000000d020812 */ /* 0x000fe200078efcff */
[----:B------:R-:W-:Y:S02]  /*0790*/  @!P0 IMAD.MOV.U32 R12, RZ, RZ, RZ ;  /* 0x000000ffff0c8224 */ /* 0x000fe400078e00ff */
[----:B------:R-:W-:Y:S02]  /*07a0*/  @P0 IMAD.MOV.U32 R12, RZ, RZ, RZ ;  /* 0x000000ffff0c0224 */ /* 0x000fe400078e00ff */
[----:B------:R-:W-:Y:S01]  /*07b0*/  @P0 IMAD.MOV.U32 R13, RZ, RZ, R2 ;  /* 0x000000ffff0d0224 */ /* 0x000fe200078e0002 */
[----:B------:R-:W-:Y:S06]  /*07c0*/  BRA `(.L_x_149) ;  /* 0x0000000000087947 */ /* 0x000fec0003800000 */
.L_x_150:
[----:B------:R-:W-:Y:S01]  /*07d0*/  LOP3.LUT R13, R5, 0x80000, RZ, 0xfc, !PT ;  /* 0x00080000050d7812 */ /* 0x000fe200078efcff */
[----:B------:R-:W-:-:S07]  /*07e0*/  IMAD.MOV.U32 R12, RZ, RZ, R4 ;  /* 0x000000ffff0c7224 */ /* 0x000fce00078e0004 */
.L_x_149:
[----:B------:R-:W-:Y:S02]  /*07f0*/  IMAD.MOV.U32 R7, RZ, RZ, 0x0 ;  /* 0x00000000ff077424 */ /* 0x000fe400078e00ff */
[----:B------:R-:W-:Y:S02]  /*0800*/  IMAD.MOV.U32 R2, RZ, RZ, R12 ;  /* 0x000000ffff027224 */ /* 0x000fe400078e000c */
[----:B------:R-:W-:Y:S01]  /*0810*/  IMAD.MOV.U32 R3, RZ, RZ, R13 ;  /* 0x000000ffff037224 */ /* 0x000fe200078e000d */
[----:B------:R-:W-:Y:S06]  /*0820*/  RET.REL.NODEC R6 `(_Z20gpuInitializeMatrixAPdi) ;  /* 0xfffffff406f47950 */ /* 0x000fec0003c3ffff */
.L_x_151:
        /* <DEDUP_REMOVED lines=13> */
.L_x_154:


//--------------------- .text._Z20gpuMatrixSubtractionPdS_i --------------------------
	.section	.text._Z20gpuMatrixSubtractionPdS_i,"ax",@progbits
	.align	128
        .global         _Z20gpuMatrixSubtractionPdS_i
        .type           _Z20gpuMatrixSubtractionPdS_i,@function
        .size           _Z20gpuMatrixSubtractionPdS_i,(.L_x_160 - _Z20gpuMatrixSubtractionPdS_i)
        .other          _Z20gpuMatrixSubtractionPdS_i,@"STO_CUDA_ENTRY STV_DEFAULT"
_Z20gpuMatrixSubtractionPdS_i:
.text._Z20gpuMatrixSubtractionPdS_i:
[----:B------:R-:W-:Y:S01]  /*0000*/  LDC R1, c[0x0][0x37c] ;  /* 0x0000df00ff017b82 */ /* 0x000fe20000000800 */
[----:B------:R-:W0:Y:S07]  /*0010*/  S2R R3, SR_TID.Y ;  /* 0x0000000000037919 */ /* 0x000e2e0000002200 */
[----:B------:R-:W0:Y:S01]  /*0020*/  LDC R0, c[0x0][0x364] ;  /* 0x0000d900ff007b82 */ /* 0x000e220000000800 */
[----:B------:R-:W1:Y:S01]  /*0030*/  LDCU UR6, c[0x0][0x390] ;  /* 0x00007200ff0677ac */ /* 0x000e620008000800 */
[----:B------:R-:W2:Y:S06]  /*0040*/  S2R R2, SR_TID.X ;  /* 0x0000000000027919 */ /* 0x000eac0000002100 */
[----:B------:R-:W0:Y:S08]  /*0050*/  S2UR UR4, SR_CTAID.Y ;  /* 0x00000000000479c3 */ /* 0x000e300000002600 */
[----:B------:R-:W2:Y:S08]  /*0060*/  S2UR UR5, SR_CTAID.X ;  /* 0x00000000000579c3 */ /* 0x000eb00000002500 */
[----:B------:R-:W2:Y:S01]  /*0070*/  LDC R7, c[0x0][0x360] ;  /* 0x0000d800ff077b82 */ /* 0x000ea20000000800 */
[----:B0-----:R-:W-:Y:S01]  /*0080*/  IMAD R0, R0, UR4, R3 ;  /* 0x0000000400007c24 */ /* 0x001fe2000f8e0203 */
[----:B-1----:R-:W-:Y:S01]  /*0090*/  UIADD3 UR4, UPT, UPT, UR6, -0x1, URZ ;  /* 0xffffffff06047890 */ /* 0x002fe2000fffe0ff */
[----:B--2---:R-:W-:-:S05]  /*00a0*/  IMAD R7, R7, UR5, R2 ;  /* 0x0000000507077c24 */ /* 0x004fca000f8e0202 */
[----:B------:R-:W-:-:S04]  /*00b0*/  VIMNMX R2, PT, PT, R0, R7, !PT ;  /* 0x0000000700027248 */ /* 0x000fc80007fe0100 */
[----:B------:R-:W-:-:S13]  /*00c0*/  ISETP.GE.AND P0, PT, R2, UR4, PT ;  /* 0x0000000402007c0c */ /* 0x000fda000bf06270 */
[----:B------:R-:W-:Y:S05]  /*00d0*/  @P0 EXIT ;  /* 0x000000000000094d */ /* 0x000fea0003800000 */
[----:B------:R-:W0:Y:S01]  /*00e0*/  LDC.64 R2, c[0x0][0x380] ;  /* 0x0000e000ff027b82 */ /* 0x000e220000000a00 */
[----:B------:R-:W1:Y:S01]  /*00f0*/  LDCU.64 UR4, c[0x0][0x358] ;  /* 0x00006b00ff0477ac */ /* 0x000e620008000a00 */
[----:B------:R-:W-:-:S06]  /*0100*/  IMAD R7, R0, UR6, R7 ;  /* 0x0000000600077c24 */ /* 0x000fcc000f8e0207 */
[----:B------:R-:W2:Y:S01]  /*0110*/  LDC.64 R4, c[0x0][0x388] ;  /* 0x0000e200ff047b82 */ /* 0x000ea20000000a00 */
[----:B0-----:R-:W-:-:S06]  /*0120*/  IMAD.WIDE R2, R7, 0x8, R2 ;  /* 0x0000000807027825 */ /* 0x001fcc00078e0202 */
[----:B-1----:R-:W3:Y:S01]  /*0130*/  LDG.E.64 R2, desc[UR4][R2.64] ;  /* 0x0000000402027981 */ /* 0x002ee2000c1e1b00 */
[----:B--2---:R-:W-:-:S05]  /*0140*/  IMAD.WIDE R4, R7, 0x8, R4 ;  /* 0x0000000807047825 */ /* 0x004fca00078e0204 */
[----:B------:R-:W3:Y:S02]  /*0150*/  LDG.E.64 R6, desc[UR4][R4.64] ;  /* 0x0000000404067981 */ /* 0x000ee4000c1e1b00 */
[----:B---3--:R-:W-:-:S07]  /*0160*/  DADD R6, R2, -R6 ;  /* 0x0000000002067229 */ /* 0x008fce0000000806 */
[----:B------:R-:W-:Y:S01]  /*0170*/  STG.E.64 desc[UR4][R4.64], R6 ;  /* 0x0000000604007986 */ /* 0x000fe2000c101b04 */
[----:B------:R-:W-:Y:S05]  /*0180*/  EXIT ;  /* 0x000000000000794d */ /* 0x000fea0003800000 */
.L_x_152:
        /* <DEDUP_REMOVED lines=15> */
.L_x_160:


//--------------------- .text._Z19computeOneStepOnGPUPdS_i --------------------------
	.section	.text._Z19computeOneStepOnGPUPdS_i,"ax",@progbits
	.align	128
        .global         _Z19computeOneStepOnGPUPdS_i
        .type           _Z19computeOneStepOnGPUPdS_i,@function
        .size           _Z19computeOneStepOnGPUPdS_i,(.L_x_161 - _Z19computeOneStepOnGPUPdS_i)
        .other          _Z19computeOneStepOnGPUPdS_i,@"STO_CUDA_ENTRY STV_DEFAULT"
_Z19computeOneStepOnGPUPdS_i:
.text._Z19computeOneStepOnGPUPdS_i:
[----:B------:R-:W-:Y:S01]  /*0000*/  LDC R1, c[0x0][0x37c] ;  /* 0x0000df00ff017b82 */ /* 0x000fe20000000800 */
[----:B------:R-:W0:Y:S07]  /*0010*/  S2R R3, SR_TID.Y ;  /* 0x0000000000037919 */ /* 0x000e2e0000002200 */
[----:B------:R-:W0:Y:S01]  /*0020*/  S2UR UR4, SR_CTAID.Y ;  /* 0x00000000000479c3 */ /* 0x000e220000002600 */
[----:B------:R-:W1:Y:S01]  /*0030*/  LDCU UR6, c[0x0][0x390] ;  /* 0x00007200ff0677ac */ /* 0x000e620008000800 */
[----:B------:R-:W2:Y:S06]  /*0040*/  S2R R2, SR_TID.X ;  /* 0x0000000000027919 */ /* 0x000eac0000002100 */
[----:B------:R-:W0:Y:S08]  /*0050*/  LDC R0, c[0x0][0x364] ;  /* 0x0000d900ff007b82 */ /* 0x000e300000000800 */
[----:B------:R-:W2:Y:S08]  /*0060*/  S2UR UR5, SR_CTAID.X ;  /* 0x00000000000579c3 */ /* 0x000eb00000002500 */
[----:B------:R-:W2:Y:S01]  /*0070*/  LDC R7, c[0x0][0x360] ;  /* 0x0000d800ff077b82 */ /* 0x000ea20000000800 */
[----:B0-----:R-:W-:Y:S01]  /*0080*/  IMAD R0, R0, UR4, R3 ;  /* 0x0000000400007c24 */ /* 0x001fe2000f8e0203 */
[----:B-1----:R-:W-:-:S04]  /*0090*/  UIADD3 UR4, UPT, UPT, UR6, -0x1, URZ ;  /* 0xffffffff06047890 */ /* 0x002fc8000fffe0ff */
[----:B------:R-:W-:Y:S01]  /*00a0*/  ISETP.NE.AND P0, PT, R0, RZ, PT ;  /* 0x000000ff0000720c */ /* 0x000fe20003f05270 */
[----:B--2---:R-:W-:-:S05]  /*00b0*/  IMAD R7, R7, UR5, R2 ;  /* 0x0000000507077c24 */ /* 0x004fca000f8e0202 */
[----:B------:R-:W-:Y:S02]  /*00c0*/  ISETP.EQ.OR P0, PT, R7, RZ, !P0 ;  /* 0x000000ff0700720c */ /* 0x000fe40004702670 */
[----:B------:R-:W-:-:S04]  /*00d0*/  VIMNMX R2, PT, PT, R0, R7, !PT ;  /* 0x0000000700027248 */ /* 0x000fc80007fe0100 */
[----:B------:R-:W-:-:S13]  /*00e0*/  ISETP.GE.OR P0, PT, R2, UR4, P0 ;  /* 0x0000000402007c0c */ /* 0x000fda0008706670 */
[----:B------:R-:W-:Y:S05]  /*00f0*/  @P0 EXIT ;  /* 0x000000000000094d */ /* 0x000fea0003800000 */
[----:B------:R-:W0:Y:S01]  /*0100*/  LDC.64 R8, c[0x0][0x380] ;  /* 0x0000e000ff087b82 */ /* 0x000e220000000a00 */
[----:B------:R-:W1:Y:S01]  /*0110*/  LDCU.64 UR8, c[0x0][0x380] ;  /* 0x00007000ff0877ac */ /* 0x000e620008000a00 */
[C---:B------:R-:W-:Y:S01]  /*0120*/  IMAD R6, R0.reuse, UR6, RZ ;  /* 0x0000000600067c24 */ /* 0x040fe2000f8e02ff */
[--C-:B------:R-:W-:Y:S01]  /*0130*/  SHF.R.S32.HI R3, RZ, 0x1f, R7.reuse ;  /* 0x0000001fff037819 */ /* 0x100fe20000011407 */
[----:B------:R-:W-:Y:S01]  /*0140*/  VIADD R0, R0, 0xffffffff ;  /* 0xffffffff00007836 */ /* 0x000fe20000000000 */
[----:B------:R-:W2:Y:S02]  /*0150*/  LDCU.64 UR4, c[0x0][0x358] ;  /* 0x00006b00ff0477ac */ /* 0x000ea40008000a00 */
[C---:B------:R-:W-:Y:S01]  /*0160*/  IADD3 R5, P0, PT, R7.reuse, R6, RZ ;  /* 0x0000000607057210 */ /* 0x040fe20007f1e0ff */
[----:B------:R-:W-:Y:S01]  /*0170*/  IMAD R0, R0, UR6, R7 ;  /* 0x0000000600007c24 */ /* 0x000fe2000f8e0207 */
[----:B------:R-:W-:Y:S01]  /*0180*/  IADD3 R11, PT, PT, R7, UR6, R6 ;  /* 0x00000006070b7c10 */ /* 0x000fe2000fffe006 */
[----:B------:R-:W3:Y:S01]  /*0190*/  LDC.64 R12, c[0x0][0x388] ;  /* 0x0000e200ff0c7b82 */ /* 0x000ee20000000a00 */
[----:B------:R-:W-:-:S02]  /*01a0*/  LEA.HI.X.SX32 R10, R6, R3, 0x1, P0 ;  /* 0x00000003060a7211 */ /* 0x000fc400000f0eff */
[----:B-1----:R-:W-:-:S04]  /*01b0*/  LEA R4, P0, R5, UR8, 0x3 ;  /* 0x0000000805047c11 */ /* 0x002fc8000f8018ff */
[----:B------:R-:W-:Y:S01]  /*01c0*/  LEA.HI.X R5, R5, UR9, R10, 0x3, P0 ;  /* 0x0000000905057c11 */ /* 0x000fe200080f1c0a */
[----:B0-----:R-:W-:-:S04]  /*01d0*/  IMAD.WIDE R2, R0, 0x8, R8 ;  /* 0x0000000800027825 */ /* 0x001fc800078e0208 */
[----:B--2---:R-:W2:Y:S01]  /*01e0*/  LDG.E.64 R6, desc[UR4][R4.64+-0x8] ;  /* 0xfffff80404067981 */ /* 0x004ea2000c1e1b00 */
[----:B------:R-:W-:-:S03]  /*01f0*/  IMAD.WIDE R8, R11, 0x8, R8 ;  /* 0x000000080b087825 */ /* 0x000fc600078e0208 */
[----:B------:R-:W2:Y:S04]  /*0200*/  LDG.E.64 R2, desc[UR4][R2.64] ;  /* 0x0000000402027981 */ /* 0x000ea8000c1e1b00 */
[----:B------:R-:W4:Y:S04]  /*0210*/  LDG.E.64 R8, desc[UR4][R8.64] ;  /* 0x0000000408087981 */ /* 0x000f28000c1e1b00 */
[----:B------:R-:W5:Y:S01]  /*0220*/  LDG.E.64 R10, desc[UR4][R4.64+0x8] ;  /* 0x00000804040a7981 */ /* 0x000f62000c1e1b00 */
[----:B--2---:R-:W-:-:S08]  /*0230*/  DADD R6, R2, R6 ;  /* 0x0000000002067229 */ /* 0x004fd00000000006 */
[----:B----4-:R-:W-:-:S08]  /*0240*/  DADD R6, R6, R8 ;  /* 0x0000000006067229 */ /* 0x010fd00000000008 */
[----:B-----5:R-:W-:Y:S01]  /*0250*/  DADD R6, R6, R10 ;  /* 0x0000000006067229 */ /* 0x020fe2000000000a */
[----:B------:R-:W-:-:S04]  /*0260*/  VIADD R11, R0, UR6 ;  /* 0x00000006000b7c36 */ /* 0x000fc80008000000 */
[----:B---3--:R-:W-:-:S03]  /*0270*/  IMAD.WIDE R2, R11, 0x8, R12 ;  /* 0x000000080b027825 */ /* 0x008fc600078e020c */
[----:B------:R-:W-:-:S07]  /*0280*/  DMUL R6, R6, 0.25 ;  /* 0x3fd0000006067828 */ /* 0x000fce0000000000 */
[----:B------:R-:W-:Y:S01]  /*0290*/  STG.E.64 desc[UR4][R2.64], R6 ;  /* 0x0000000602007986 */ /* 0x000fe2000c101b04 */
[----:B------:R-:W-:Y:S05]  /*02a0*/  EXIT ;  /* 0x000000000000794d */ /* 0x000fea0003800000 */
.L_x_153:
        /* <DEDUP_REMOVED lines=13> */
.L_x_161:


//--------------------- .nv.shared._ZN3cub18CUB_300001_SM_10006detail6reduce28DeviceReduceSingleTileKernelINS2_10policy_hubIdjN4cuda3__47maximumIvEEE10Policy1000EPdSB_iS8_ddNS5_3std3__410__identityEEEvT0_T1_T2_T3_T4_T6_ --------------------------
	.section	.nv.shared._ZN3cub18CUB_300001_SM_10006detail6reduce28DeviceReduceSingleTileKernelINS2_10policy_hubIdjN4cuda3__47maximumIvEEE10Policy1000EPdSB_iS8_ddNS5_3std3__410__identityEEEvT0_T1_T2_T3_T4_T6_,"aw",@nobits
	.sectionflags	@""
	.align	8
.nv.shared._ZN3cub18CUB_300001_SM_10006detail6reduce28DeviceReduceSingleTileKernelINS2_10policy_hubIdjN4cuda3__47maximumIvEEE10Policy1000EPdSB_iS8_ddNS5_3std3__410__identityEEEvT0_T1_T2_T3_T4_T6_:
	.zero		1104


//--------------------- .nv.shared.reserved.0     --------------------------
	.section	.nv.shared.reserved.0,"aw",@nobits
	.weak		__nv_reservedSMEM_offset_0_alias
	.size		__nv_reservedSMEM_offset_0_alias, 0, 64
	.other		__nv_reservedSMEM_offset_0_alias,@"STO_CUDA_RESERVED_SHARED STV_DEFAULT"
__nv_reservedSMEM_offset_0_alias:
	.zero		0
	.zero		64


//--------------------- .nv.global                --------------------------
	.section	.nv.global,"aw",@nobits
.nv.global:
	.type		_ZN33_INTERNAL_6034e539_4_k_cu_epsilon6thrust24THRUST_300001_SM_1000_NS12placeholders2_5E,@object
	.size		_ZN33_INTERNAL_6034e539_4_k_cu_epsilon6thrust24THRUST_300001_SM_1000_NS12placeholders2_5E,(_ZN33_INTERNAL_6034e539_4_k_cu_epsilon4cuda3std3__45__cpo6cbeginE - _ZN33_INTERNAL_6034e539_4_k_cu_epsilon6thrust24THRUST_300001_SM_1000_NS12placeholders2_5E)
_ZN33_INTERNAL_6034e539_4_k_cu_epsilon6thrust24THRUST_300001_SM_1000_NS12placeholders2_5E:
	.zero		1
	.type		_ZN33_INTERNAL_6034e539_4_k_cu_epsilon4cuda3std3__45__cpo6cbeginE,@object
	.size		_ZN33_INTERNAL_6034e539_4_k_cu_epsilon4cuda3std3__45__cpo6cbeginE,(_ZN33_INTERNAL_6034e539_4_k_cu_epsilon4cuda3std6ranges3__45__cpo6cbeginE - _ZN33_INTERNAL_6034e539_4_k_cu_epsilon4cuda3std3__45__cpo6cbeginE)
_ZN33_INTERNAL_6034e539_4_k_cu_epsilon4cuda3std3__45__cpo6cbeginE:
	.zero		1
	.type		_ZN33_INTERNAL_6034e539_4_k_cu_epsilon4cuda3std6ranges3__45__cpo6cbeginE,@object
	.size		_ZN33_INTERNAL_6034e539_4_k_cu_epsilon4cuda3std6ranges3__45__cpo6cbeginE,(_ZN33_INTERNAL_6034e539_4_k_cu_epsilon4cuda3std3__48in_placeE - _ZN33_INTERNAL_6034e539_4_k_cu_epsilon4cuda3std6ranges3__45__cpo6cbeginE)
_ZN33_INTERNAL_6034e539_4_k_cu_epsilon4cuda3std6ranges3__45__cpo6cbeginE:
	.zero		1
	.type		_ZN33_INTERNAL_6034e539_4_k_cu_epsilon4cuda3std3__48in_placeE,@object
	.size		_ZN33_INTERNAL_6034e539_4_k_cu_epsilon4cuda3std3__48in_placeE,(_ZN33_INTERNAL_6034e539_4_k_cu_epsilon4cuda3std6ranges3__45__cpo4sizeE - _ZN33_INTERNAL_6034e539_4_k_cu_epsilon4cuda3std3__48in_placeE)
_ZN33_INTERNAL_6034e539_4_k_cu_epsilon4cuda3std3__48in_placeE:
	.zero		1
	.type		_ZN33_INTERNAL_6034e539_4_k_cu_epsilon4cuda3std6ranges3__45__cpo4sizeE,@object
	.size		_ZN33_INTERNAL_6034e539_4_k_cu_epsilon4cuda3std6ranges3__45__cpo4sizeE,(_ZN33_INTERNAL_6034e539_4_k_cu_epsilon6thrust24THRUST_300001_SM_1000_NS12placeholders2_9E - _ZN33_INTERNAL_6034e539_4_k_cu_epsilon4cuda3std6ranges3__45__cpo4sizeE)
_ZN33_INTERNAL_6034e539_4_k_cu_epsilon4cuda3std6ranges3__45__cpo4sizeE:
	.zero		1
	.type		_ZN33_INTERNAL_6034e539_4_k_cu_epsilon6thrust24THRUST_300001_SM_1000_NS12placeholders2_9E,@object
	.size		_ZN33_INTERNAL_6034e539_4_k_cu_epsilon6thrust24THRUST_300001_SM_1000_NS12placeholders2_9E,(_ZN33_INTERNAL_6034e539_4_k_cu_epsilon4cuda3std3__45__cpo7crbeginE - _ZN33_INTERNAL_6034e539_4_k_cu_epsilon6thrust24THRUST_300001_SM_1000_NS12placeholders2_9E)
_ZN33_INTERNAL_6034e539_4_k_cu_epsilon6thrust24THRUST_300001_SM_1000_NS12placeholders2_9E:
	.zero		1
	.type		_ZN33_INTERNAL_6034e539_4_k_cu_epsilon4cuda3std3__45__cpo7crbeginE,@object
	.size		_ZN33_INTERNAL_6034e539_4_k_cu_epsilon4cuda3std3__45__cpo7crbeginE,(_ZN33_INTERNAL_6034e539_4_k_cu_epsilon4cuda3std6ranges3__45__cpo4nextE - _ZN33_INTERNAL_6034e539_4_k_cu_epsilon4cuda3std3__45__cpo7crbeginE)
_ZN33_INTERNAL_6034e539_4_k_cu_epsilon4cuda3std3__45__cpo7crbeginE:
	.zero		1
	.type		_ZN33_INTERNAL_6034e539_4_k_cu_epsilon4cuda3std6ranges3__45__cpo4nextE,@object
	.size		_ZN33_INTERNAL_6034e539_4_k_cu_epsilon4cuda3std6ranges3__45__cpo4nextE,(_ZN33_INTERNAL_6034e539_4_k_cu_epsilon4cuda3std6ranges3__45__cpo4swapE - _ZN33_INTERNAL_6034e539_4_k_cu_epsilon4cuda3std6ranges3__45__cpo4nextE)
_ZN33_INTERNAL_6034e539_4_k_cu_epsilon4cuda3std6ranges3__45__cpo4nextE:
	.zero		1
	.type		_ZN33_INTERNAL_6034e539_4_k_cu_epsilon4cuda3std6ranges3__45__cpo4swapE,@object
	.size		_ZN33_INTERNAL_6034e539_4_k_cu_epsilon4cuda3std6ranges3__45__cpo4swapE,(_ZN33_INTERNAL_6034e539_4_k_cu_epsilon6thrust24THRUST_300001_SM_1000_NS12placeholders2_1E - _ZN33_INTERNAL_6034e539_4_k_cu_epsilon4cuda3std6ranges3__45__cpo4swapE)
_ZN33_INTERNAL_6034e539_4_k_cu_epsilon4cuda3std6ranges3__45__cpo4swapE:
	.zero		1
	.type		_ZN33_INTERNAL_6034e539_4_k_cu_epsilon6thrust24THRUST_300001_SM_1000_NS12placeholders2_1E,@object
	.size		_ZN33_INTERNAL_6034e539_4_k_cu_epsilon6thrust24THRUST_300001_SM_1000_NS12placeholders2_1E,(_ZN33_INTERNAL_6034e539_4_k_cu_epsilon6thrust24THRUST_300001_SM_1000_NS12placeholders2_3E - _ZN33_INTERNAL_6034e539_4_k_cu_epsilon6thrust24THRUST_300001_SM_1000_NS12placeholders2_1E)
_ZN33_INTERNAL_6034e539_4_k_cu_epsilon6thrust24THRUST_300001_SM_1000_NS12placeholders2_1E:
	.zero		1
	.type		_ZN33_INTERNAL_6034e539_4_k_cu_epsilon6thrust24THRUST_300001_SM_1000_NS12placeholders2_3E,@object
	.size		_ZN33_INTERNAL_6034e539_4_k_cu_epsilon6thrust24THRUST_300001_SM_1000_NS12placeholders2_3E,(_ZN33_INTERNAL_6034e539_4_k_cu_epsilon4cuda3std3__45__cpo5beginE - _ZN33_INTERNAL_6034e539_4_k_cu_epsilon6thrust24THRUST_300001_SM_1000_NS12placeholders2_3E)
_ZN33_INTERNAL_6034e539_4_k_cu_epsilon6thrust24THRUST_300001_SM_1000_NS12placeholders2_3E:
	.zero		1
	.type		_ZN33_INTERNAL_6034e539_4_k_cu_epsilon4cuda3std3__45__cpo5beginE,@object
	.size		_ZN33_INTERNAL_6034e539_4_k_cu_epsilon4cuda3std3__45__cpo5beginE,(_ZN33_INTERNAL_6034e539_4_k_cu_epsilon4cuda3std6ranges3__45__cpo5beginE - _ZN33_INTERNAL_6034e539_4_k_cu_epsilon4cuda3std3__45__cpo5beginE)
_ZN33_INTERNAL_6034e539_4_k_cu_epsilon4cuda3std3__45__cpo5beginE:
	.zero		1
	.type		_ZN33_INTERNAL_6034e539_4_k_cu_epsilon4cuda3std6ranges3__45__cpo5beginE,@object
	.size		_ZN33_INTERNAL_6034e539_4_k_cu_epsilon4cuda3std6ranges3__45__cpo5beginE,(_ZN33_INTERNAL_6034e539_4_k_cu_epsilon4cuda3std3__435_GLOBAL__N__6034e539_4_k_cu_epsilon6ignoreE - _ZN33_INTERNAL_6034e539_4_k_cu_epsilon4cuda3std6ranges3__45__cpo5beginE)
_ZN33_INTERNAL_6034e539_4_k_cu_epsilon4cuda3std6ranges3__45__cpo5beginE:
	.zero		1
	.type		_ZN33_INTERNAL_6034e539_4_k_cu_epsilon4cuda3std3__435_GLOBAL__N__6034e539_4_k_cu_epsilon6ignoreE,@object
	.size		_ZN33_INTERNAL_6034e539_4_k_cu_epsilon4cuda3std3__435_GLOBAL__N__6034e539_4_k_cu_epsilon6ignoreE,(_ZN33_INTERNAL_6034e539_4_k_cu_epsilon4cuda3std6ranges3__45__cpo4dataE - _ZN33_INTERNAL_6034e539_4_k_cu_epsilon4cuda3std3__435_GLOBAL__N__6034e539_4_k_cu_epsilon6ignoreE)
_ZN33_INTERNAL_6034e539_4_k_cu_epsilon4cuda3std3__435_GLOBAL__N__6034e539_4_k_cu_epsilon6ignoreE:
	.zero		1
	.type		_ZN33_INTERNAL_6034e539_4_k_cu_epsilon4cuda3std6ranges3__45__cpo4dataE,@object
	.size		_ZN33_INTERNAL_6034e539_4_k_cu_epsilon4cuda3std6ranges3__45__cpo4dataE,(_ZN33_INTERNAL_6034e539_4_k_cu_epsilon6thrust24THRUST_300001_SM_1000_NS12placeholders2_7E - _ZN33_INTERNAL_6034e539_4_k_cu_epsilon4cuda3std6ranges3__45__cpo4dataE)
_ZN33_INTERNAL_6034e539_4_k_cu_epsilon4cuda3std6ranges3__45__cpo4dataE:
	.zero		1
	.type		_ZN33_INTERNAL_6034e539_4_k_cu_epsilon6thrust24THRUST_300001_SM_1000_NS12placeholders2_7E,@object
	.size		_ZN33_INTERNAL_6034e539_4_k_cu_epsilon6thrust24THRUST_300001_SM_1000_NS12placeholders2_7E,(_ZN33_INTERNAL_6034e539_4_k_cu_epsilon4cuda3std3__45__cpo6rbeginE - _ZN33_INTERNAL_6034e539_4_k_cu_epsilon6thrust24THRUST_300001_SM_1000_NS12placeholders2_7E)
_ZN33_INTERNAL_6034e539_4_k_cu_epsilon6thrust24THRUST_300001_SM_1000_NS12placeholders2_7E:
	.zero		1
	.type		_ZN33_INTERNAL_6034e539_4_k_cu_epsilon4cuda3std3__45__cpo6rbeginE,@object
	.size		_ZN33_INTERNAL_6034e539_4_k_cu_epsilon4cuda3std3__45__cpo6rbeginE,(_ZN33_INTERNAL_6034e539_4_k_cu_epsilon4cuda3std6ranges3__45__cpo7advanceE - _ZN33_INTERNAL_6034e539_4_k_cu_epsilon4cuda3std3__45__cpo6rbeginE)
_ZN33_INTERNAL_6034e539_4_k_cu_epsilon4cuda3std3__45__cpo6rbeginE:
	.zero		1
	.type		_ZN33_INTERNAL_6034e539_4_k_cu_epsilon4cuda3std6ranges3__45__cpo7advanceE,@object
	.size		_ZN33_INTERNAL_6034e539_4_k_cu_epsilon4cuda3std6ranges3__45__cpo7advanceE,(_ZN33_INTERNAL_6034e539_4_k_cu_epsilon4cuda3std3__47nulloptE - _ZN33_INTERNAL_6034e539_4_k_cu_epsilon4cuda3std6ranges3__45__cpo7advanceE)
_ZN33_INTERNAL_6034e539_4_k_cu_epsilon4cuda3std6ranges3__45__cpo7advanceE:
	.zero		1
	.type		_ZN33_INTERNAL_6034e539_4_k_cu_epsilon4cuda3std3__47nulloptE,@object
	.size		_ZN33_INTERNAL_6034e539_4_k_cu_epsilon4cuda3std3__47nulloptE,(_ZN33_INTERNAL_6034e539_4_k_cu_epsilon4cuda3std6ranges3__45__cpo8distanceE - _ZN33_INTERNAL_6034e539_4_k_cu_epsilon4cuda3std3__47nulloptE)
_ZN33_INTERNAL_6034e539_4_k_cu_epsilon4cuda3std3__47nulloptE:
	.zero		1
	.type		_ZN33_INTERNAL_6034e539_4_k_cu_epsilon4cuda3std6ranges3__45__cpo8distanceE,@object
	.size		_ZN33_INTERNAL_6034e539_4_k_cu_epsilon4cuda3std6ranges3__45__cpo8distanceE,(_ZN33_INTERNAL_6034e539_4_k_cu_epsilon6thrust24THRUST_300001_SM_1000_NS12placeholders2_6E - _ZN33_INTERNAL_6034e539_4_k_cu_epsilon4cuda3std6ranges3__45__cpo8distanceE)
_ZN33_INTERNAL_6034e539_4_k_cu_epsilon4cuda3std6ranges3__45__cpo8distanceE:
	.zero		1
	.type		_ZN33_INTERNAL_6034e539_4_k_cu_epsilon6thrust24THRUST_300001_SM_1000_NS12placeholders2_6E,@object
	.size		_ZN33_INTERNAL_6034e539_4_k_cu_epsilon6thrust24THRUST_300001_SM_1000_NS12placeholders2_6E,(_ZN33_INTERNAL_6034e539_4_k_cu_epsilon4cuda3std3__45__cpo4cendE - _ZN33_INTERNAL_6034e539_4_k_cu_epsilon6thrust24THRUST_300001_SM_1000_NS12placeholders2_6E)
_ZN33_INTERNAL_6034e539_4_k_cu_epsilon6thrust24THRUST_300001_SM_1000_NS12placeholders2_6E:
	.zero		1
	.type		_ZN33_INTERNAL_6034e539_4_k_cu_epsilon4cuda3std3__45__cpo4cendE,@object
	.size		_ZN33_INTERNAL_6034e539_4_k_cu_epsilon4cuda3std3__45__cpo4cendE,(_ZN33_INTERNAL_6034e539_4_k_cu_epsilon4cuda3std6ranges3__45__cpo4cendE - _ZN33_INTERNAL_6034e539_4_k_cu_epsilon4cuda3std3__45__cpo4cendE)
_ZN33_INTERNAL_6034e539_4_k_cu_epsilon4cuda3std3__45__cpo4cendE:
	.zero		1
	.type		_ZN33_INTERNAL_6034e539_4_k_cu_epsilon4cuda3std6ranges3__45__cpo4cendE,@object
	.size		_ZN33_INTERNAL_6034e539_4_k_cu_epsilon4cuda3std6ranges3__45__cpo4cendE,(_ZN33_INTERNAL_6034e539_4_k_cu_epsilon4cuda3std3__420unreachable_sentinelE - _ZN33_INTERNAL_6034e539_4_k_cu_epsilon4cuda3std6ranges3__45__cpo4cendE)
_ZN33_INTERNAL_6034e539_4_k_cu_epsilon4cuda3std6ranges3__45__cpo4cendE:
	.zero		1
	.type		_ZN33_INTERNAL_6034e539_4_k_cu_epsilon4cuda3std3__420unreachable_sentinelE,@object
	.size		_ZN33_INTERNAL_6034e539_4_k_cu_epsilon4cuda3std3__420unreachable_sentinelE,(_ZN33_INTERNAL_6034e539_4_k_cu_epsilon4cuda3std6ranges3__45__cpo5ssizeE - _ZN33_INTERNAL_6034e539_4_k_cu_epsilon4cuda3std3__420unreachable_sentinelE)
_ZN33_INTERNAL_6034e539_4_k_cu_epsilon4cuda3std3__420unreachable_sentinelE:
	.zero		1
	.type		_ZN33_INTERNAL_6034e539_4_k_cu_epsilon4cuda3std6ranges3__45__cpo5ssizeE,@object
	.size		_ZN33_INTERNAL_6034e539_4_k_cu_epsilon4cuda3std6ranges3__45__cpo5ssizeE,(_ZN33_INTERNAL_6034e539_4_k_cu_epsilon6thrust24THRUST_300001_SM_1000_NS12placeholders3_10E - _ZN33_INTERNAL_6034e539_4_k_cu_epsilon4cuda3std6ranges3__45__cpo5ssizeE)
_ZN33_INTERNAL_6034e539_4_k_cu_epsilon4cuda3std6ranges3__45__cpo5ssizeE:
	.zero		1
	.type		_ZN33_INTERNAL_6034e539_4_k_cu_epsilon6thrust24THRUST_300001_SM_1000_NS12placeholders3_10E,@object
	.size		_ZN33_INTERNAL_6034e539_4_k_cu_epsilon6thrust24THRUST_300001_SM_1000_NS12placeholders3_10E,(_ZN33_INTERNAL_6034e539_4_k_cu_epsilon4cuda3std3__45__cpo5crendE - _ZN33_INTERNAL_6034e539_4_k_cu_epsilon6thrust24THRUST_300001_SM_1000_NS12placeholders3_10E)
_ZN33_INTERNAL_6034e539_4_k_cu_epsilon6thrust24THRUST_300001_SM_1000_NS12placeholders3_10E:
	.zero		1
	.type		_ZN33_INTERNAL_6034e539_4_k_cu_epsilon4cuda3std3__45__cpo5crendE,@object
	.size		_ZN33_INTERNAL_6034e539_4_k_cu_epsilon4cuda3std3__45__cpo5crendE,(_ZN33_INTERNAL_6034e539_4_k_cu_epsilon4cuda3std6ranges3__45__cpo4prevE - _ZN33_INTERNAL_6034e539_4_k_cu_epsilon4cuda3std3__45__cpo5crendE)
_ZN33_INTERNAL_6034e539_4_k_cu_epsilon4cuda3std3__45__cpo5crendE:
	.zero		1
	.type		_ZN33_INTERNAL_6034e539_4_k_cu_epsilon4cuda3std6ranges3__45__cpo4prevE,@object
	.size		_ZN33_INTERNAL_6034e539_4_k_cu_epsilon4cuda3std6ranges3__45__cpo4prevE,(_ZN33_INTERNAL_6034e539_4_k_cu_epsilon4cuda3std6ranges3__45__cpo9iter_moveE - _ZN33_INTERNAL_6034e539_4_k_cu_epsilon4cuda3std6ranges3__45__cpo4prevE)
_ZN33_INTERNAL_6034e539_4_k_cu_epsilon4cuda3std6ranges3__45__cpo4prevE:
	.zero		1
	.type		_ZN33_INTERNAL_6034e539_4_k_cu_epsilon4cuda3std6ranges3__45__cpo9iter_moveE,@object
	.size		_ZN33_INTERNAL_6034e539_4_k_cu_epsilon4cuda3std6ranges3__45__cpo9iter_moveE,(_ZN33_INTERNAL_6034e539_4_k_cu_epsilon6thrust24THRUST_300001_SM_1000_NS12placeholders2_2E - _ZN33_INTERNAL_6034e539_4_k_cu_epsilon4cuda3std6ranges3__45__cpo9iter_moveE)
_ZN33_INTERNAL_6034e539_4_k_cu_epsilon4cuda3std6ranges3__45__cpo9iter_moveE:
	.zero		1
	.type		_ZN33_INTERNAL_6034e539_4_k_cu_epsilon6thrust24THRUST_300001_SM_1000_NS12placeholders2_2E,@object
	.size		_ZN33_INTERNAL_6034e539_4_k_cu_epsilon6thrust24THRUST_300001_SM_1000_NS12placeholders2_2E,(_ZN33_INTERNAL_6034e539_4_k_cu_epsilon6thrust24THRUST_300001_SM_1000_NS12placeholders2_4E - _ZN33_INTERNAL_6034e539_4_k_cu_epsilon6thrust24THRUST_300001_SM_1000_NS12placeholders2_2E)
_ZN33_INTERNAL_6034e539_4_k_cu_epsilon6thrust24THRUST_300001_SM_1000_NS12placeholders2_2E:
	.zero		1
	.type		_ZN33_INTERNAL_6034e539_4_k_cu_epsilon6thrust24THRUST_300001_SM_1000_NS12placeholders2_4E,@object
	.size		_ZN33_INTERNAL_6034e539_4_k_cu_epsilon6thrust24THRUST_300001_SM_1000_NS12placeholders2_4E,(_ZN33_INTERNAL_6034e539_4_k_cu_epsilon4cuda3std3__45__cpo3endE - _ZN33_INTERNAL_6034e539_4_k_cu_epsilon6thrust24THRUST_300001_SM_1000_NS12placeholders2_4E)
_ZN33_INTERNAL_6034e539_4_k_cu_epsilon6thrust24THRUST_300001_SM_1000_NS12placeholders2_4E:
	.zero		1
	.type		_ZN33_INTERNAL_6034e539_4_k_cu_epsilon4cuda3std3__45__cpo3endE,@object
	.size		_ZN33_INTERNAL_6034e539_4_k_cu_epsilon4cuda3std3__45__cpo3endE,(_ZN33_INTERNAL_6034e539_4_k_cu_epsilon4cuda3std6ranges3__45__cpo3endE - _ZN33_INTERNAL_6034e539_4_k_cu_epsilon4cuda3std3__45__cpo3endE)
_ZN33_INTERNAL_6034e539_4_k_cu_epsilon4cuda3std3__45__cpo3endE:
	.zero		1
	.type		_ZN33_INTERNAL_6034e539_4_k_cu_epsilon4cuda3std6ranges3__45__cpo3endE,@object
	.size		_ZN33_INTERNAL_6034e539_4_k_cu_epsilon4cuda3std6ranges3__45__cpo3endE,(_ZN33_INTERNAL_6034e539_4_k_cu_epsilon4cuda3std3__419piecewise_constructE - _ZN33_INTERNAL_6034e539_4_k_cu_epsilon4cuda3std6ranges3__45__cpo3endE)
_ZN33_INTERNAL_6034e539_4_k_cu_epsilon4cuda3std6ranges3__45__cpo3endE:
	.zero		1
	.type		_ZN33_INTERNAL_6034e539_4_k_cu_epsilon4cuda3std3__419piecewise_constructE,@object
	.size		_ZN33_INTERNAL_6034e539_4_k_cu_epsilon4cuda3std3__419piecewise_constructE,(_ZN33_INTERNAL_6034e539_4_k_cu_epsilon4cuda3std6ranges3__45__cpo5cdataE - _ZN33_INTERNAL_6034e539_4_k_cu_epsilon4cuda3std3__419piecewise_constructE)
_ZN33_INTERNAL_6034e539_4_k_cu_epsilon4cuda3std3__419piecewise_constructE:
	.zero		1
	.type		_ZN33_INTERNAL_6034e539_4_k_cu_epsilon4cuda3std6ranges3__45__cpo5cdataE,@object
	.size		_ZN33_INTERNAL_6034e539_4_k_cu_epsilon4cuda3std6ranges3__45__cpo5cdataE,(_ZN33_INTERNAL_6034e539_4_k_cu_epsilon6thrust24THRUST_300001_SM_1000_NS12placeholders2_8E - _ZN33_INTERNAL_6034e539_4_k_cu_epsilon4cuda3std6ranges3__45__cpo5cdataE)
_ZN33_INTERNAL_6034e539_4_k_cu_epsilon4cuda3std6ranges3__45__cpo5cdataE:
	.zero		1
	.type		_ZN33_INTERNAL_6034e539_4_k_cu_epsilon6thrust24THRUST_300001_SM_1000_NS12placeholders2_8E,@object
	.size		_ZN33_INTERNAL_6034e539_4_k_cu_epsilon6thrust24THRUST_300001_SM_1000_NS12placeholders2_8E,(_ZN33_INTERNAL_6034e539_4_k_cu_epsilon4cuda3std3__45__cpo4rendE - _ZN33_INTERNAL_6034e539_4_k_cu_epsilon6thrust24THRUST_300001_SM_1000_NS12placeholders2_8E)
_ZN33_INTERNAL_6034e539_4_k_cu_epsilon6thrust24THRUST_300001_SM_1000_NS12placeholders2_8E:
	.zero		1
	.type		_ZN33_INTERNAL_6034e539_4_k_cu_epsilon4cuda3std3__45__cpo4rendE,@object
	.size		_ZN33_INTERNAL_6034e539_4_k_cu_epsilon4cuda3std3__45__cpo4rendE,(_ZN33_INTERNAL_6034e539_4_k_cu_epsilon4cuda3std6ranges3__45__cpo9iter_swapE - _ZN33_INTERNAL_6034e539_4_k_cu_epsilon4cuda3std3__45__cpo4rendE)
_ZN33_INTERNAL_6034e539_4_k_cu_epsilon4cuda3std3__45__cpo4rendE:
	.zero		1
	.type		_ZN33_INTERNAL_6034e539_4_k_cu_epsilon4cuda3std6ranges3__45__cpo9iter_swapE,@object
	.size		_ZN33_INTERNAL_6034e539_4_k_cu_epsilon4cuda3std6ranges3__45__cpo9iter_swapE,(_ZN33_INTERNAL_6034e539_4_k_cu_epsilon4cuda3std3__48unexpectE - _ZN33_INTERNAL_6034e539_4_k_cu_epsilon4cuda3std6ranges3__45__cpo9iter_swapE)
_ZN33_INTERNAL_6034e539_4_k_cu_epsilon4cuda3std6ranges3__45__cpo9iter_swapE:
	.zero		1
	.type		_ZN33_INTERNAL_6034e539_4_k_cu_epsilon4cuda3std3__48unexpectE,@object
	.size		_ZN33_INTERNAL_6034e539_4_k_cu_epsilon4cuda3std3__48unexpectE,(_ZN33_INTERNAL_6034e539_4_k_cu_epsilon6thrust24THRUST_300001_SM_1000_NS6system6detail10sequential3seqE - _ZN33_INTERNAL_6034e539_4_k_cu_epsilon4cuda3std3__48unexpectE)
_ZN33_INTERNAL_6034e539_4_k_cu_epsilon4cuda3std3__48unexpectE:
	.zero		1
	.type		_ZN33_INTERNAL_6034e539_4_k_cu_epsilon6thrust24THRUST_300001_SM_1000_NS6system6detail10sequential3seqE,@object
	.size		_ZN33_INTERNAL_6034e539_4_k_cu_epsilon6thrust24THRUST_300001_SM_1000_NS6system6detail10sequential3seqE,(.L_29 - _ZN33_INTERNAL_6034e539_4_k_cu_epsilon6thrust24THRUST_300001_SM_1000_NS6system6detail10sequential3seqE)
_ZN33_INTERNAL_6034e539_4_k_cu_epsilon6thrust24THRUST_300001_SM_1000_NS6system6detail10sequential3seqE:
	.zero		1
.L_29:


//--------------------- .nv.shared._ZN3cub18CUB_300001_SM_10006detail6reduce18DeviceReduceKernelINS2_10policy_hubIdjN4cuda3__47maximumIvEEE10Policy1000EPdjS8_dNS5_3std3__410__identityEEEvT0_PT3_T1_NS0_13GridEvenShareISI_EET2_T4_ --------------------------
	.section	.nv.shared._ZN3cub18CUB_300001_SM_10006detail6reduce18DeviceReduceKernelINS2_10policy_hubIdjN4cuda3__47maximumIvEEE10Policy1000EPdjS8_dNS5_3std3__410__identityEEEvT0_PT3_T1_NS0_13GridEvenShareISI_EET2_T4_,"aw",@nobits
	.sectionflags	@""
	.align	8
.nv.shared._ZN3cub18CUB_300001_SM_10006detail6reduce18DeviceReduceKernelINS2_10policy_hubIdjN4cuda3__47maximumIvEEE10Policy1000EPdjS8_dNS5_3std3__410__identityEEEvT0_PT3_T1_NS0_13GridEvenShareISI_EET2_T4_:
	.zero		1104


//--------------------- .nv.shared._ZN3cub18CUB_300001_SM_10006detail6reduce28DeviceReduceSingleTileKernelINS2_10policy_hubIdjN4cuda3__47maximumIvEEE10Policy1000EPdSB_jS8_ddNS5_3std3__410__identityEEEvT0_T1_T2_T3_T4_T6_ --------------------------
	.section	.nv.shared._ZN3cub18CUB_300001_SM_10006detail6reduce28DeviceReduceSingleTileKernelINS2_10policy_hubIdjN4cuda3__47maximumIvEEE10Policy1000EPdSB_jS8_ddNS5_3std3__410__identityEEEvT0_T1_T2_T3_T4_T6_,"aw",@nobits
	.sectionflags	@""
	.align	8
.nv.shared._ZN3cub18CUB_300001_SM_10006detail6reduce28DeviceReduceSingleTileKernelINS2_10policy_hubIdjN4cuda3__47maximumIvEEE10Policy1000EPdSB_jS8_ddNS5_3std3__410__identityEEEvT0_T1_T2_T3_T4_T6_:
	.zero		1104


//--------------------- .nv.constant0._ZN3cub18CUB_300001_SM_10006detail6reduce28DeviceReduceSingleTileKernelINS2_10policy_hubIdjN4cuda3__47maximumIvEEE10Policy1000EPdSB_iS8_ddNS5_3std3__410__identityEEEvT0_T1_T2_T3_T4_T6_ --------------------------
	.section	.nv.constant0._ZN3cub18CUB_300001_SM_10006detail6reduce28DeviceReduceSingleTileKernelINS2_10policy_hubIdjN4cuda3__47maximumIvEEE10Policy1000EPdSB_iS8_ddNS5_3std3__410__identityEEEvT0_T1_T2_T3_T4_T6_,"a",@progbits
	.sectionflags	@""
	.align	4
.nv.constant0._ZN3cub18CUB_300001_SM_10006detail6reduce28DeviceReduceSingleTileKernelINS2_10policy_hubIdjN4cuda3__47maximumIvEEE10Policy1000EPdSB_iS8_ddNS5_3std3__410__identityEEEvT0_T1_T2_T3_T4_T6_:
	.zero		929


//--------------------- .nv.constant0._ZN3cub18CUB_300001_SM_10006detail6reduce18DeviceReduceKernelINS2_10policy_hubIdjN4cuda3__47maximumIvEEE10Policy1000EPdjS8_dNS5_3std3__410__identityEEEvT0_PT3_T1_NS0_13GridEvenShareISI_EET2_T4_ --------------------------
	.section	.nv.constant0._ZN3cub18CUB_300001_SM_10006detail6reduce18DeviceReduceKernelINS2_10policy_hubIdjN4cuda3__47maximumIvEEE10Policy1000EPdjS8_dNS5_3std3__410__identityEEEvT0_PT3_T1_NS0_13GridEvenShareISI_EET2_T4_,"a",@progbits
	.sectionflags	@""
	.align	4
.nv.constant0._ZN3cub18CUB_300001_SM_10006detail6reduce18DeviceReduceKernelINS2_10policy_hubIdjN4cuda3__47maximumIvEEE10Policy1000EPdjS8_dNS5_3std3__410__identityEEEvT0_PT3_T1_NS0_13GridEvenShareISI_EET2_T4_:
	.zero		958


//--------------------- .nv.constant0._ZN3cub18CUB_300001_SM_10006detail6reduce28DeviceReduceSingleTileKernelINS2_10policy_hubIdjN4cuda3__47maximumIvEEE10Policy1000EPdSB_jS8_ddNS5_3std3__410__identityEEEvT0_T1_T2_T3_T4_T6_ --------------------------
	.section	.nv.constant0._ZN3cub18CUB_300001_SM_10006detail6reduce28DeviceReduceSingleTileKernelINS2_10policy_hubIdjN4cuda3__47maximumIvEEE10Policy1000EPdSB_jS8_ddNS5_3std3__410__identityEEEvT0_T1_T2_T3_T4_T6_,"a",@progbits
	.sectionflags	@""
	.align	4
.nv.constant0._ZN3cub18CUB_300001_SM_10006detail6reduce28DeviceReduceSingleTileKernelINS2_10policy_hubIdjN4cuda3__47maximumIvEEE10Policy1000EPdSB_jS8_ddNS5_3std3__410__identityEEEvT0_T1_T2_T3_T4_T6_:
	.zero		929


//--------------------- .nv.constant0._ZN3cub18CUB_300001_SM_10006detail11EmptyKernelIvEEvv --------------------------
	.section	.nv.constant0._ZN3cub18CUB_300001_SM_10006detail11EmptyKernelIvEEvv,"a",@progbits
	.sectionflags	@""
	.align	4
.nv.constant0._ZN3cub18CUB_300001_SM_10006detail11EmptyKernelIvEEvv:
	.zero		896


//--------------------- .nv.constant0._Z20gpuInitializeMatrixAPdi --------------------------
	.section	.nv.constant0._Z20gpuInitializeMatrixAPdi,"a",@progbits
	.sectionflags	@""
	.align	4
.nv.constant0._Z20gpuInitializeMatrixAPdi:
	.zero		908


//--------------------- .nv.constant0._Z20gpuMatrixSubtractionPdS_i --------------------------
	.section	.nv.constant0._Z20gpuMatrixSubtractionPdS_i,"a",@progbits
	.sectionflags	@""
	.align	4
.nv.constant0._Z20gpuMatrixSubtractionPdS_i:
	.zero		916


//--------------------- .nv.constant0._Z19computeOneStepOnGPUPdS_i --------------------------
	.section	.nv.constant0._Z19computeOneStepOnGPUPdS_i,"a",@progbits
	.sectionflags	@""
	.align	4
.nv.constant0._Z19computeOneStepOnGPUPdS_i:
	.zero		916


//--------------------- SYMBOLS --------------------------

	.type		.nv.reservedSmem.offset0,@object
	.size		.nv.reservedSmem.offset0,0x4
	.type		.nv.reservedSmem.cap,@object
	.size		.nv.reservedSmem.cap,0x4
